//
// Generated by NVIDIA NVVM Compiler
//
// Compiler Build ID: CL-36424714
// Cuda compilation tools, release 13.0, V13.0.88
// Based on NVVM 20.0.0
//

.version 9.0
.target sm_100
.address_size 64

.extern .func  (.param .b32 func_retval0) vprintf
(
	.param .b64 vprintf_param_0,
	.param .b64 vprintf_param_1
)
;
// _ZZN3cub18CUB_300001_SM_10006detail10radix_sort31DeviceRadixSortSingleTileKernelINS1_5radix10policy_hubIxxyE10Policy1000ELNS0_9SortOrderE0ExxyNS1_21identity_decomposer_tEEEvPKT1_PSA_PKT2_PSE_T3_iiT4_E12temp_storage has been demoted
// _ZZN3cub18CUB_300001_SM_10006detail10radix_sort30DeviceRadixSortHistogramKernelINS1_5radix10policy_hubIxxyE10Policy1000ELNS0_9SortOrderE0ExyNS1_21identity_decomposer_tEEEvPT2_PKT1_SA_iiT3_E12temp_storage has been demoted
// _ZZN3cub18CUB_300001_SM_10006detail10radix_sort33DeviceRadixSortExclusiveSumKernelINS1_5radix10policy_hubIxxyE10Policy1000EyEEvPT0_E12temp_storage has been demoted
// _ZZN3cub18CUB_300001_SM_10006detail10radix_sort29DeviceRadixSortOnesweepKernelINS1_5radix10policy_hubIxxyE10Policy1000ELNS0_9SortOrderE0ExxyiiNS1_21identity_decomposer_tEEEvPT5_SB_PT3_PKSC_PT1_PKSG_PT2_PKSK_T4_iiT6_E1s has been demoted
.global .align 1 .b8 _ZN34_INTERNAL_0d243428_4_k_cu_66c2ef184cuda3std3__45__cpo5beginE[1];
.global .align 1 .b8 _ZN34_INTERNAL_0d243428_4_k_cu_66c2ef184cuda3std3__45__cpo3endE[1];
.global .align 1 .b8 _ZN34_INTERNAL_0d243428_4_k_cu_66c2ef184cuda3std3__45__cpo6cbeginE[1];
.global .align 1 .b8 _ZN34_INTERNAL_0d243428_4_k_cu_66c2ef184cuda3std3__45__cpo4cendE[1];
.global .align 1 .b8 _ZN34_INTERNAL_0d243428_4_k_cu_66c2ef184cuda3std3__45__cpo6rbeginE[1];
.global .align 1 .b8 _ZN34_INTERNAL_0d243428_4_k_cu_66c2ef184cuda3std3__45__cpo4rendE[1];
.global .align 1 .b8 _ZN34_INTERNAL_0d243428_4_k_cu_66c2ef184cuda3std3__45__cpo7crbeginE[1];
.global .align 1 .b8 _ZN34_INTERNAL_0d243428_4_k_cu_66c2ef184cuda3std3__45__cpo5crendE[1];
.global .align 1 .b8 _ZN34_INTERNAL_0d243428_4_k_cu_66c2ef184cuda3std3__436_GLOBAL__N__0d243428_4_k_cu_66c2ef186ignoreE[1];
.global .align 1 .b8 _ZN34_INTERNAL_0d243428_4_k_cu_66c2ef184cuda3std3__419piecewise_constructE[1];
.global .align 1 .b8 _ZN34_INTERNAL_0d243428_4_k_cu_66c2ef184cuda3std3__48in_placeE[1];
.global .align 1 .b8 _ZN34_INTERNAL_0d243428_4_k_cu_66c2ef184cuda3std3__420unreachable_sentinelE[1];
.global .align 1 .b8 _ZN34_INTERNAL_0d243428_4_k_cu_66c2ef184cuda3std3__47nulloptE[1];
.global .align 1 .b8 _ZN34_INTERNAL_0d243428_4_k_cu_66c2ef184cuda3std3__48unexpectE[1];
.global .align 1 .b8 _ZN34_INTERNAL_0d243428_4_k_cu_66c2ef184cuda3std6ranges3__45__cpo4swapE[1];
.global .align 1 .b8 _ZN34_INTERNAL_0d243428_4_k_cu_66c2ef184cuda3std6ranges3__45__cpo9iter_moveE[1];
.global .align 1 .b8 _ZN34_INTERNAL_0d243428_4_k_cu_66c2ef184cuda3std6ranges3__45__cpo5beginE[1];
.global .align 1 .b8 _ZN34_INTERNAL_0d243428_4_k_cu_66c2ef184cuda3std6ranges3__45__cpo3endE[1];
.global .align 1 .b8 _ZN34_INTERNAL_0d243428_4_k_cu_66c2ef184cuda3std6ranges3__45__cpo6cbeginE[1];
.global .align 1 .b8 _ZN34_INTERNAL_0d243428_4_k_cu_66c2ef184cuda3std6ranges3__45__cpo4cendE[1];
.global .align 1 .b8 _ZN34_INTERNAL_0d243428_4_k_cu_66c2ef184cuda3std6ranges3__45__cpo7advanceE[1];
.global .align 1 .b8 _ZN34_INTERNAL_0d243428_4_k_cu_66c2ef184cuda3std6ranges3__45__cpo9iter_swapE[1];
.global .align 1 .b8 _ZN34_INTERNAL_0d243428_4_k_cu_66c2ef184cuda3std6ranges3__45__cpo4nextE[1];
.global .align 1 .b8 _ZN34_INTERNAL_0d243428_4_k_cu_66c2ef184cuda3std6ranges3__45__cpo4prevE[1];
.global .align 1 .b8 _ZN34_INTERNAL_0d243428_4_k_cu_66c2ef184cuda3std6ranges3__45__cpo4dataE[1];
.global .align 1 .b8 _ZN34_INTERNAL_0d243428_4_k_cu_66c2ef184cuda3std6ranges3__45__cpo5cdataE[1];
.global .align 1 .b8 _ZN34_INTERNAL_0d243428_4_k_cu_66c2ef184cuda3std6ranges3__45__cpo4sizeE[1];
.global .align 1 .b8 _ZN34_INTERNAL_0d243428_4_k_cu_66c2ef184cuda3std6ranges3__45__cpo5ssizeE[1];
.global .align 1 .b8 _ZN34_INTERNAL_0d243428_4_k_cu_66c2ef184cuda3std6ranges3__45__cpo8distanceE[1];
.global .align 1 .b8 _ZN34_INTERNAL_0d243428_4_k_cu_66c2ef186thrust24THRUST_300001_SM_1000_NS8cuda_cub3parE[1];
.global .align 1 .b8 _ZN34_INTERNAL_0d243428_4_k_cu_66c2ef186thrust24THRUST_300001_SM_1000_NS8cuda_cub10par_nosyncE[1];
.global .align 1 .b8 _ZN34_INTERNAL_0d243428_4_k_cu_66c2ef186thrust24THRUST_300001_SM_1000_NS6system6detail10sequential3seqE[1];
.global .align 1 .b8 _ZN34_INTERNAL_0d243428_4_k_cu_66c2ef186thrust24THRUST_300001_SM_1000_NS6system3cpp3parE[1];
.global .align 1 .b8 _ZN34_INTERNAL_0d243428_4_k_cu_66c2ef186thrust24THRUST_300001_SM_1000_NS12placeholders2_1E[1];
.global .align 1 .b8 _ZN34_INTERNAL_0d243428_4_k_cu_66c2ef186thrust24THRUST_300001_SM_1000_NS12placeholders2_2E[1];
.global .align 1 .b8 _ZN34_INTERNAL_0d243428_4_k_cu_66c2ef186thrust24THRUST_300001_SM_1000_NS12placeholders2_3E[1];
.global .align 1 .b8 _ZN34_INTERNAL_0d243428_4_k_cu_66c2ef186thrust24THRUST_300001_SM_1000_NS12placeholders2_4E[1];
.global .align 1 .b8 _ZN34_INTERNAL_0d243428_4_k_cu_66c2ef186thrust24THRUST_300001_SM_1000_NS12placeholders2_5E[1];
.global .align 1 .b8 _ZN34_INTERNAL_0d243428_4_k_cu_66c2ef186thrust24THRUST_300001_SM_1000_NS12placeholders2_6E[1];
.global .align 1 .b8 _ZN34_INTERNAL_0d243428_4_k_cu_66c2ef186thrust24THRUST_300001_SM_1000_NS12placeholders2_7E[1];
.global .align 1 .b8 _ZN34_INTERNAL_0d243428_4_k_cu_66c2ef186thrust24THRUST_300001_SM_1000_NS12placeholders2_8E[1];
.global .align 1 .b8 _ZN34_INTERNAL_0d243428_4_k_cu_66c2ef186thrust24THRUST_300001_SM_1000_NS12placeholders2_9E[1];
.global .align 1 .b8 _ZN34_INTERNAL_0d243428_4_k_cu_66c2ef186thrust24THRUST_300001_SM_1000_NS12placeholders3_10E[1];
.global .align 1 .b8 _ZN34_INTERNAL_0d243428_4_k_cu_66c2ef186thrust24THRUST_300001_SM_1000_NS3seqE[1];
.global .align 1 .b8 _ZN34_INTERNAL_0d243428_4_k_cu_66c2ef186thrust24THRUST_300001_SM_1000_NS6deviceE[1];
.global .align 1 .b8 $str[20] = {73, 78, 32, 80, 82, 73, 78, 84, 32, 84, 72, 82, 69, 65, 68, 32, 37, 100, 10};
.global .align 1 .b8 $str$1[21] = {9, 112, 111, 115, 32, 37, 100, 32, 45, 62, 32, 37, 100, 32, 58, 58, 32, 37, 100, 10};
.global .align 1 .b8 $str$2[21] = {79, 85, 84, 32, 80, 82, 73, 78, 84, 32, 84, 72, 82, 69, 65, 68, 32, 37, 100, 10};

.func  (.param .align 16 .b8 func_retval0[16]) _Z8fastExponnn(
	.param .align 16 .b8 _Z8fastExponnn_param_0[16],
	.param .align 16 .b8 _Z8fastExponnn_param_1[16],
	.param .align 16 .b8 _Z8fastExponnn_param_2[16]
)
{
	.reg .pred 	%p<55>;
	.reg .b16 	%rs<7>;
	.reg .b32 	%r<894>;
	.reg .b32 	%f<7>;
	.reg .b64 	%rd<86>;

	ld.param.v2.u64 	{%rd9, %rd10}, [_Z8fastExponnn_param_0];
	ld.param.v2.u64 	{%rd11, %rd12}, [_Z8fastExponnn_param_1];
	ld.param.v2.u64 	{%rd13, %rd14}, [_Z8fastExponnn_param_2];
	or.b64  	%rd17, %rd11, %rd12;
	setp.eq.s64 	%p7, %rd17, 0;
	mov.b64 	%rd85, 0;
	mov.b64 	%rd84, 1;
	@%p7 bra 	$L__BB0_31;
	cvt.u32.u64 	%r179, %rd11;
	{ .reg .b32 tmp; mov.b64 {tmp, %r182}, %rd11; }
	cvt.u32.u64 	%r185, %rd12;
	{ .reg .b32 tmp; mov.b64 {tmp, %r188}, %rd12; }
	mov.b32 	%r828, 0;
	// begin inline asm
	sub.cc.u32 %r177,%r828,%r179;
	// end inline asm
	// begin inline asm
	subc.cc.u32 %r180,%r828,%r182;
	// end inline asm
	// begin inline asm
	subc.cc.u32 %r183,%r828,%r185;
	// end inline asm
	// begin inline asm
	subc.u32 %r186,%r828,%r188;
	// end inline asm
	setp.lt.s64 	%p8, %rd12, 0;
	selp.b32 	%r241, %r177, %r179, %p8;
	selp.b32 	%r242, %r180, %r182, %p8;
	selp.b32 	%r243, %r183, %r185, %p8;
	selp.b32 	%r244, %r186, %r188, %p8;
	mov.b32 	%r191, 2;
	// begin inline asm
	sub.cc.u32 %r189,%r828,%r191;
	// end inline asm
	// begin inline asm
	subc.cc.u32 %r192,%r828,%r828;
	// end inline asm
	// begin inline asm
	subc.cc.u32 %r195,%r828,%r828;
	// end inline asm
	// begin inline asm
	subc.u32 %r198,%r828,%r828;
	// end inline asm
	shl.b32 	%r834, %r241, 30;
	shf.l.wrap.b32 	%r833, %r241, %r242, 30;
	shf.l.wrap.b32 	%r832, %r242, %r243, 30;
	shf.l.wrap.b32 	%r831, %r243, %r244, 30;
	shr.u32 	%r830, %r244, 2;
	mov.b32 	%r245, 17185;
	mov.b32 	%r246, 63;
	mov.b32 	%r236, -2147483648;
	prmt.b32 	%r247, %r236, %r246, %r245;
	mov.b32 	%f1, %r247;
	rcp.approx.f32 	%f2, %f1;
	mov.b32 	%r248, %f2;
	shl.b32 	%r249, %r248, 9;
	add.s32 	%r202, %r249, -512;
	mul.hi.u32 	%r250, %r202, %r828;
	cvt.u64.u32 	%rd18, %r250;
	mul.wide.u32 	%rd19, %r202, -2147483648;
	add.s64 	%rd20, %rd19, %rd18;
	neg.s64 	%rd21, %rd20;
	sub.s64 	%rd22, -9223372036854775808, %rd20;
	cvt.u32.u64 	%r218, %rd21;
	{ .reg .b32 tmp; mov.b64 {tmp, %r221}, %rd22; }
	shr.s64 	%rd23, %rd21, 63;
	cvt.u32.u64 	%r251, %rd23;
	and.b32  	%r227, %r251, %r202;
	shr.u64 	%rd24, %rd22, 63;
	cvt.u32.u64 	%r252, %rd24;
	xor.b32  	%r230, %r252, 1;
	// begin inline asm
	mad.hi.cc.u32 %r201,%r202,%r218,%r236;
	// end inline asm
	// begin inline asm
	addc.u32 %r205,%r828,%r828;
	// end inline asm
	// begin inline asm
	mad.lo.cc.u32 %r208,%r202,%r221,%r201;
	// end inline asm
	// begin inline asm
	madc.hi.u32 %r212,%r202,%r221,%r205;
	// end inline asm
	// begin inline asm
	add.cc.u32 %r216,%r208,%r218;
	// end inline asm
	// begin inline asm
	addc.cc.u32 %r219,%r212,%r221;
	// end inline asm
	// begin inline asm
	addc.u32 %r222,%r828,%r828;
	// end inline asm
	// begin inline asm
	add.cc.u32 %r225,%r219,%r227;
	// end inline asm
	// begin inline asm
	addc.u32 %r228,%r222,%r230;
	// end inline asm
	setp.eq.s32 	%p9, %r228, 2;
	selp.b32 	%r253, -1, %r225, %p9;
	mul.hi.u32 	%r254, %r253, %r828;
	cvt.u64.u32 	%rd25, %r254;
	mul.wide.u32 	%rd26, %r253, -2147483648;
	add.s64 	%rd27, %rd26, %rd25;
	cvt.u32.u64 	%r232, %rd27;
	{ .reg .b32 tmp; mov.b64 {tmp, %r235}, %rd27; }
	// begin inline asm
	add.cc.u32 %r231,%r232,%r828;
	// end inline asm
	// begin inline asm
	addc.cc.u32 %r234,%r235,%r236;
	// end inline asm
	// begin inline asm
	addc.u32 %r237,%r828,%r828;
	// end inline asm
	setp.eq.s32 	%p10, %r237, 0;
	min.u32 	%r255, %r253, -2;
	add.s32 	%r256, %r255, 1;
	selp.b32 	%r6, %r256, %r253, %p10;
	mov.u32 	%r841, %r828;
	mov.u32 	%r851, %r828;
	mov.u32 	%r852, %r828;
$L__BB0_2:
	.pragma "nounroll";
	mov.u32 	%r853, %r852;
	mov.u32 	%r852, %r851;
	mov.u32 	%r851, %r841;
	mov.b32 	%r297, 0;
	// begin inline asm
	sub.cc.u32 %r257,%r832,%r297;
	// end inline asm
	mov.b32 	%r284, -2147483648;
	// begin inline asm
	subc.cc.u32 %r260,%r831,%r284;
	// end inline asm
	mov.b32 	%r265, -2;
	// begin inline asm
	subc.u32 %r263,%r830,%r265;
	// end inline asm
	// begin inline asm
	mad.hi.u32 %r266,%r830,%r6,%r263;
	// end inline asm
	setp.lt.u32 	%p12, %r266, %r830;
	selp.b32 	%r841, -1, %r266, %p12;
	// begin inline asm
	mad.lo.cc.u32 %r270,%r841,%r297,%r297;
	// end inline asm
	// begin inline asm
	madc.hi.u32 %r274,%r841,%r297,%r297;
	// end inline asm
	// begin inline asm
	mad.lo.cc.u32 %r278,%r841,%r284,%r274;
	// end inline asm
	// begin inline asm
	madc.hi.u32 %r282,%r841,%r284,%r297;
	// end inline asm
	// begin inline asm
	sub.cc.u32 %r842,%r832,%r270;
	// end inline asm
	// begin inline asm
	subc.cc.u32 %r843,%r831,%r278;
	// end inline asm
	// begin inline asm
	subc.cc.u32 %r844,%r830,%r282;
	// end inline asm
	// begin inline asm
	addc.u32 %r295,%r297,%r297;
	// end inline asm
	setp.ne.s32 	%p13, %r295, 0;
	mov.pred 	%p52, 0;
	@%p13 bra 	$L__BB0_4;
	mov.b32 	%r309, 0;
	// begin inline asm
	add.cc.u32 %r842,%r842,%r309;
	// end inline asm
	mov.b32 	%r303, -2147483648;
	// begin inline asm
	addc.cc.u32 %r843,%r843,%r303;
	// end inline asm
	// begin inline asm
	addc.cc.u32 %r844,%r844,%r309;
	// end inline asm
	// begin inline asm
	addc.u32 %r307,%r309,%r309;
	// end inline asm
	add.s32 	%r841, %r841, -1;
	setp.eq.s32 	%p52, %r307, 0;
$L__BB0_4:
	not.pred 	%p14, %p52;
	@%p14 bra 	$L__BB0_6;
	mov.b32 	%r318, 0;
	// begin inline asm
	add.cc.u32 %r842,%r842,%r318;
	// end inline asm
	mov.b32 	%r315, -2147483648;
	// begin inline asm
	addc.cc.u32 %r843,%r843,%r315;
	// end inline asm
	// begin inline asm
	addc.u32 %r844,%r844,%r318;
	// end inline asm
	add.s32 	%r841, %r841, -1;
$L__BB0_6:
	mov.b32 	%r352, 0;
	// begin inline asm
	mad.lo.cc.u32 %r319,%r841,%r352,%r352;
	// end inline asm
	// begin inline asm
	madc.hi.u32 %r323,%r841,%r352,%r352;
	// end inline asm
	// begin inline asm
	mad.lo.cc.u32 %r327,%r841,%r352,%r323;
	// end inline asm
	// begin inline asm
	madc.hi.u32 %r331,%r841,%r352,%r352;
	// end inline asm
	// begin inline asm
	sub.cc.u32 %r845,%r834,%r319;
	// end inline asm
	// begin inline asm
	subc.cc.u32 %r832,%r833,%r327;
	// end inline asm
	// begin inline asm
	subc.cc.u32 %r831,%r842,%r331;
	// end inline asm
	// begin inline asm
	subc.cc.u32 %r830,%r843,%r352;
	// end inline asm
	// begin inline asm
	subc.cc.u32 %r347,%r844,%r352;
	// end inline asm
	// begin inline asm
	subc.u32 %r350,%r352,%r352;
	// end inline asm
	setp.ne.s32 	%p15, %r350, -1;
	@%p15 bra 	$L__BB0_8;
	add.s32 	%r841, %r841, -1;
	mov.b32 	%r361, 0;
	// begin inline asm
	add.cc.u32 %r845,%r845,%r361;
	// end inline asm
	// begin inline asm
	addc.cc.u32 %r832,%r832,%r361;
	// end inline asm
	// begin inline asm
	addc.cc.u32 %r831,%r831,%r361;
	// end inline asm
	mov.b32 	%r364, -2147483648;
	// begin inline asm
	addc.u32 %r830,%r830,%r364;
	// end inline asm
$L__BB0_8:
	add.s32 	%r50, %r828, 32;
	setp.lt.u32 	%p16, %r828, 95;
	mov.b32 	%r834, 0;
	mov.u32 	%r828, %r50;
	mov.u32 	%r833, %r845;
	@%p16 bra 	$L__BB0_2;
	setp.gt.s64 	%p17, %rd12, -1;
	@%p17 bra 	$L__BB0_11;
	mov.b32 	%r376, 0;
	// begin inline asm
	sub.cc.u32 %r841,%r376,%r841;
	// end inline asm
	// begin inline asm
	subc.cc.u32 %r851,%r376,%r851;
	// end inline asm
	// begin inline asm
	subc.cc.u32 %r852,%r376,%r852;
	// end inline asm
	// begin inline asm
	subc.u32 %r853,%r376,%r853;
	// end inline asm
$L__BB0_11:
	cvt.u64.u32 	%rd28, %r853;
	shl.b64 	%rd29, %rd28, 32;
	cvt.u64.u32 	%rd30, %r852;
	or.b64  	%rd31, %rd29, %rd30;
	cvt.u64.u32 	%rd32, %r851;
	shl.b64 	%rd33, %rd32, 32;
	cvt.u64.u32 	%rd34, %r841;
	or.b64  	%rd35, %rd33, %rd34;
	{ // callseq 0, 0
	.param .align 16 .b8 param0[16];
	st.param.v2.b64 	[param0], {%rd9, %rd10};
	.param .align 16 .b8 param1[16];
	st.param.v2.b64 	[param1], {%rd35, %rd31};
	.param .align 16 .b8 param2[16];
	st.param.v2.b64 	[param2], {%rd13, %rd14};
	.param .align 16 .b8 retval0[16];
	call.uni (retval0), 
	_Z8fastExponnn, 
	(
	param0, 
	param1, 
	param2
	);
	ld.param.v2.b64 	{%rd36, %rd37}, [retval0];
	} // callseq 0
	mul.lo.s64 	%rd40, %rd36, %rd37;
	mul.hi.u64 	%rd41, %rd36, %rd36;
	add.s64 	%rd42, %rd41, %rd40;
	add.s64 	%rd43, %rd42, %rd40;
	mul.lo.s64 	%rd44, %rd36, %rd36;
	cvt.u32.u64 	%r380, %rd44;
	{ .reg .b32 tmp; mov.b64 {tmp, %r383}, %rd44; }
	cvt.u32.u64 	%r386, %rd43;
	{ .reg .b32 tmp; mov.b64 {tmp, %r389}, %rd43; }
	cvt.u32.u64 	%r59, %rd13;
	{ .reg .b32 tmp; mov.b64 {tmp, %r60}, %rd13; }
	cvt.u32.u64 	%r61, %rd14;
	{ .reg .b32 tmp; mov.b64 {tmp, %r62}, %rd14; }
	mov.b32 	%r854, 0;
	// begin inline asm
	sub.cc.u32 %r378,%r854,%r380;
	// end inline asm
	// begin inline asm
	subc.cc.u32 %r381,%r854,%r383;
	// end inline asm
	// begin inline asm
	subc.cc.u32 %r384,%r854,%r386;
	// end inline asm
	// begin inline asm
	subc.u32 %r387,%r854,%r389;
	// end inline asm
	// begin inline asm
	sub.cc.u32 %r390,%r854,%r59;
	// end inline asm
	// begin inline asm
	subc.cc.u32 %r393,%r854,%r60;
	// end inline asm
	// begin inline asm
	subc.cc.u32 %r396,%r854,%r61;
	// end inline asm
	// begin inline asm
	subc.u32 %r399,%r854,%r62;
	// end inline asm
	setp.lt.s64 	%p18, %rd14, 0;
	selp.b32 	%r442, %r390, %r59, %p18;
	selp.b32 	%r443, %r393, %r60, %p18;
	selp.b32 	%r444, %r396, %r61, %p18;
	selp.b32 	%r445, %r399, %r62, %p18;
	or.b32  	%r446, %r445, %r444;
	setp.eq.s32 	%p19, %r446, 0;
	selp.b32 	%r447, %r443, %r445, %p19;
	selp.b32 	%r448, %r442, %r444, %p19;
	selp.b32 	%r449, 0, %r443, %p19;
	selp.b32 	%r450, 0, %r442, %p19;
	selp.b32 	%r451, 64, 0, %p19;
	setp.eq.s32 	%p20, %r447, 0;
	selp.b32 	%r452, %r448, %r447, %p20;
	selp.b32 	%r453, %r449, %r448, %p20;
	selp.b32 	%r454, %r450, %r449, %p20;
	selp.b32 	%r455, 0, %r450, %p20;
	selp.b32 	%r456, 32, 0, %p20;
	or.b32  	%r457, %r456, %r451;
	clz.b32 	%r63, %r452;
	add.s32 	%r64, %r457, %r63;
	shf.l.wrap.b32 	%r437, %r453, %r452, %r63;
	shf.l.wrap.b32 	%r434, %r454, %r453, %r63;
	shf.l.wrap.b32 	%r67, %r455, %r454, %r63;
	and.b32  	%r458, %r63, 31;
	shl.b32 	%r68, %r455, %r458;
	shl.b32 	%r859, %r380, %r458;
	shf.l.wrap.b32 	%r858, %r380, %r383, %r63;
	shf.l.wrap.b32 	%r857, %r383, %r386, %r63;
	shf.l.wrap.b32 	%r856, %r386, %r389, %r63;
	shf.l.wrap.b32 	%r855, %r389, %r854, %r63;
	neg.s32 	%r459, %r437;
	cvt.u64.u32 	%rd45, %r459;
	shl.b64 	%rd46, %rd45, 32;
	cvt.u64.u32 	%rd47, %r434;
	mov.b32 	%r460, 17185;
	mov.b32 	%r461, 63;
	prmt.b32 	%r462, %r437, %r461, %r460;
	mov.b32 	%f3, %r462;
	rcp.approx.f32 	%f4, %f3;
	mov.b32 	%r463, %f4;
	shl.b32 	%r464, %r463, 9;
	add.s32 	%r403, %r464, -512;
	mul.hi.u32 	%r465, %r403, %r434;
	cvt.u64.u32 	%rd48, %r465;
	mul.wide.u32 	%rd49, %r437, %r403;
	add.s64 	%rd50, %rd48, %rd47;
	add.s64 	%rd51, %rd50, %rd49;
	sub.s64 	%rd52, %rd46, %rd51;
	cvt.u32.u64 	%r419, %rd52;
	{ .reg .b32 tmp; mov.b64 {tmp, %r422}, %rd52; }
	setp.gt.s64 	%p21, %rd52, -1;
	selp.b32 	%r428, %r403, 0, %p21;
	shr.u64 	%rd53, %rd52, 63;
	cvt.u32.u64 	%r466, %rd53;
	xor.b32  	%r431, %r466, 1;
	mov.b32 	%r405, -2147483648;
	// begin inline asm
	mad.hi.cc.u32 %r402,%r403,%r419,%r405;
	// end inline asm
	// begin inline asm
	addc.u32 %r406,%r854,%r854;
	// end inline asm
	// begin inline asm
	mad.lo.cc.u32 %r409,%r403,%r422,%r402;
	// end inline asm
	// begin inline asm
	madc.hi.u32 %r413,%r403,%r422,%r406;
	// end inline asm
	// begin inline asm
	add.cc.u32 %r417,%r409,%r419;
	// end inline asm
	// begin inline asm
	addc.cc.u32 %r420,%r413,%r422;
	// end inline asm
	// begin inline asm
	addc.u32 %r423,%r854,%r854;
	// end inline asm
	// begin inline asm
	add.cc.u32 %r426,%r420,%r428;
	// end inline asm
	// begin inline asm
	addc.u32 %r429,%r423,%r431;
	// end inline asm
	setp.eq.s32 	%p22, %r429, 2;
	selp.b32 	%r467, -1, %r426, %p22;
	mul.hi.u32 	%r468, %r467, %r434;
	cvt.u64.u32 	%rd54, %r468;
	mul.wide.u32 	%rd55, %r467, %r437;
	add.s64 	%rd56, %rd55, %rd54;
	cvt.u32.u64 	%r433, %rd56;
	{ .reg .b32 tmp; mov.b64 {tmp, %r436}, %rd56; }
	// begin inline asm
	add.cc.u32 %r432,%r433,%r434;
	// end inline asm
	// begin inline asm
	addc.cc.u32 %r435,%r436,%r437;
	// end inline asm
	// begin inline asm
	addc.u32 %r438,%r854,%r854;
	// end inline asm
	setp.eq.s32 	%p23, %r438, 0;
	min.u32 	%r469, %r467, -2;
	add.s32 	%r470, %r469, 1;
	selp.b32 	%r74, %r470, %r467, %p23;
$L__BB0_12:
	.pragma "nounroll";
	// begin inline asm
	sub.cc.u32 %r471,%r857,%r434;
	// end inline asm
	// begin inline asm
	subc.cc.u32 %r474,%r856,%r437;
	// end inline asm
	mov.b32 	%r479, -2;
	// begin inline asm
	subc.u32 %r477,%r855,%r479;
	// end inline asm
	// begin inline asm
	mad.hi.u32 %r480,%r855,%r74,%r477;
	// end inline asm
	setp.lt.u32 	%p25, %r480, %r855;
	selp.b32 	%r864, -1, %r480, %p25;
	mov.b32 	%r511, 0;
	// begin inline asm
	mad.lo.cc.u32 %r484,%r864,%r434,%r511;
	// end inline asm
	// begin inline asm
	madc.hi.u32 %r488,%r864,%r434,%r511;
	// end inline asm
	// begin inline asm
	mad.lo.cc.u32 %r492,%r864,%r437,%r488;
	// end inline asm
	// begin inline asm
	madc.hi.u32 %r496,%r864,%r437,%r511;
	// end inline asm
	// begin inline asm
	sub.cc.u32 %r865,%r857,%r484;
	// end inline asm
	// begin inline asm
	subc.cc.u32 %r866,%r856,%r492;
	// end inline asm
	// begin inline asm
	subc.cc.u32 %r867,%r855,%r496;
	// end inline asm
	// begin inline asm
	addc.u32 %r509,%r511,%r511;
	// end inline asm
	setp.ne.s32 	%p26, %r509, 0;
	mov.pred 	%p53, 0;
	@%p26 bra 	$L__BB0_14;
	// begin inline asm
	add.cc.u32 %r865,%r865,%r434;
	// end inline asm
	// begin inline asm
	addc.cc.u32 %r866,%r866,%r437;
	// end inline asm
	mov.b32 	%r523, 0;
	// begin inline asm
	addc.cc.u32 %r867,%r867,%r523;
	// end inline asm
	// begin inline asm
	addc.u32 %r521,%r523,%r523;
	// end inline asm
	add.s32 	%r864, %r864, -1;
	setp.eq.s32 	%p53, %r521, 0;
$L__BB0_14:
	not.pred 	%p27, %p53;
	@%p27 bra 	$L__BB0_16;
	// begin inline asm
	add.cc.u32 %r865,%r865,%r434;
	// end inline asm
	// begin inline asm
	addc.cc.u32 %r866,%r866,%r437;
	// end inline asm
	mov.b32 	%r532, 0;
	// begin inline asm
	addc.u32 %r867,%r867,%r532;
	// end inline asm
	add.s32 	%r864, %r864, -1;
$L__BB0_16:
	mov.b32 	%r566, 0;
	// begin inline asm
	mad.lo.cc.u32 %r533,%r864,%r68,%r566;
	// end inline asm
	// begin inline asm
	madc.hi.u32 %r537,%r864,%r68,%r566;
	// end inline asm
	// begin inline asm
	mad.lo.cc.u32 %r541,%r864,%r67,%r537;
	// end inline asm
	// begin inline asm
	madc.hi.u32 %r545,%r864,%r67,%r566;
	// end inline asm
	// begin inline asm
	sub.cc.u32 %r868,%r859,%r533;
	// end inline asm
	// begin inline asm
	subc.cc.u32 %r857,%r858,%r541;
	// end inline asm
	// begin inline asm
	subc.cc.u32 %r856,%r865,%r545;
	// end inline asm
	// begin inline asm
	subc.cc.u32 %r855,%r866,%r566;
	// end inline asm
	// begin inline asm
	subc.cc.u32 %r561,%r867,%r566;
	// end inline asm
	// begin inline asm
	subc.u32 %r564,%r566,%r566;
	// end inline asm
	setp.ne.s32 	%p28, %r564, -1;
	@%p28 bra 	$L__BB0_18;
	// begin inline asm
	add.cc.u32 %r868,%r868,%r68;
	// end inline asm
	// begin inline asm
	addc.cc.u32 %r857,%r857,%r67;
	// end inline asm
	// begin inline asm
	addc.cc.u32 %r856,%r856,%r434;
	// end inline asm
	// begin inline asm
	addc.u32 %r855,%r855,%r437;
	// end inline asm
$L__BB0_18:
	add.s32 	%r854, %r854, 32;
	setp.le.u32 	%p29, %r854, %r64;
	mov.b32 	%r859, 0;
	mov.u32 	%r858, %r868;
	@%p29 bra 	$L__BB0_12;
	shf.r.wrap.b32 	%r580, %r868, %r857, %r63;
	shf.r.wrap.b32 	%r581, %r857, %r856, %r63;
	shf.r.wrap.b32 	%r582, %r856, %r855, %r63;
	mov.b32 	%r583, 0;
	shf.r.wrap.b32 	%r584, %r855, %r583, %r63;
	cvt.u16.u32 	%rs1, %r64;
	and.b16  	%rs2, %rs1, 32;
	setp.eq.s16 	%p30, %rs2, 0;
	selp.b32 	%r585, %r580, %r581, %p30;
	selp.b32 	%r586, %r581, %r582, %p30;
	selp.b32 	%r587, %r582, %r584, %p30;
	selp.b32 	%r588, %r584, 0, %p30;
	and.b16  	%rs3, %rs1, 64;
	setp.eq.s16 	%p31, %rs3, 0;
	selp.b32 	%r589, %r585, %r587, %p31;
	selp.b32 	%r590, %r586, %r588, %p31;
	selp.b32 	%r591, %r587, 0, %p31;
	selp.b32 	%r592, %r588, 0, %p31;
	setp.eq.s32 	%p32, %r64, 128;
	selp.b32 	%r593, -1, %r592, %p32;
	selp.b32 	%r594, -1, %r591, %p32;
	selp.b32 	%r595, -1, %r590, %p32;
	selp.b32 	%r596, -1, %r589, %p32;
	cvt.u64.u32 	%rd57, %r593;
	shl.b64 	%rd58, %rd57, 32;
	cvt.u64.u32 	%rd59, %r594;
	or.b64  	%rd85, %rd58, %rd59;
	cvt.u64.u32 	%rd60, %r595;
	shl.b64 	%rd61, %rd60, 32;
	cvt.u64.u32 	%rd62, %r596;
	or.b64  	%rd84, %rd61, %rd62;
	and.b64  	%rd63, %rd11, 1;
	setp.eq.b64 	%p33, %rd63, 1;
	not.pred 	%p34, %p33;
	@%p34 bra 	$L__BB0_31;
	setp.lt.s64 	%p35, %rd14, 0;
	mul.hi.u64 	%rd64, %rd84, %rd9;
	mad.lo.s64 	%rd65, %rd84, %rd10, %rd64;
	mad.lo.s64 	%rd4, %rd85, %rd9, %rd65;
	mul.lo.s64 	%rd3, %rd84, %rd9;
	cvt.u32.u64 	%r599, %rd3;
	{ .reg .b32 tmp; mov.b64 {tmp, %r602}, %rd3; }
	cvt.u32.u64 	%r605, %rd4;
	{ .reg .b32 tmp; mov.b64 {tmp, %r608}, %rd4; }
	mov.b32 	%r872, 0;
	// begin inline asm
	sub.cc.u32 %r597,%r872,%r599;
	// end inline asm
	// begin inline asm
	subc.cc.u32 %r600,%r872,%r602;
	// end inline asm
	// begin inline asm
	subc.cc.u32 %r603,%r872,%r605;
	// end inline asm
	// begin inline asm
	subc.u32 %r606,%r872,%r608;
	// end inline asm
	setp.lt.s64 	%p36, %rd4, 0;
	selp.b32 	%r661, %r597, %r599, %p36;
	selp.b32 	%r662, %r600, %r602, %p36;
	selp.b32 	%r663, %r603, %r605, %p36;
	selp.b32 	%r664, %r606, %r608, %p36;
	// begin inline asm
	sub.cc.u32 %r609,%r872,%r59;
	// end inline asm
	// begin inline asm
	subc.cc.u32 %r612,%r872,%r60;
	// end inline asm
	// begin inline asm
	subc.cc.u32 %r615,%r872,%r61;
	// end inline asm
	// begin inline asm
	subc.u32 %r618,%r872,%r62;
	// end inline asm
	selp.b32 	%r665, %r609, %r59, %p35;
	selp.b32 	%r666, %r612, %r60, %p35;
	selp.b32 	%r667, %r615, %r61, %p35;
	selp.b32 	%r668, %r618, %r62, %p35;
	or.b32  	%r669, %r668, %r667;
	setp.eq.s32 	%p37, %r669, 0;
	selp.b32 	%r670, %r666, %r668, %p37;
	selp.b32 	%r671, %r665, %r667, %p37;
	selp.b32 	%r672, 0, %r666, %p37;
	selp.b32 	%r673, 0, %r665, %p37;
	selp.b32 	%r674, 64, 0, %p37;
	setp.eq.s32 	%p38, %r670, 0;
	selp.b32 	%r675, %r671, %r670, %p38;
	selp.b32 	%r676, %r672, %r671, %p38;
	selp.b32 	%r677, %r673, %r672, %p38;
	selp.b32 	%r678, 0, %r673, %p38;
	selp.b32 	%r679, 32, 0, %p38;
	or.b32  	%r680, %r679, %r674;
	clz.b32 	%r114, %r675;
	add.s32 	%r115, %r680, %r114;
	shf.l.wrap.b32 	%r656, %r676, %r675, %r114;
	shf.l.wrap.b32 	%r653, %r677, %r676, %r114;
	shf.l.wrap.b32 	%r118, %r678, %r677, %r114;
	and.b32  	%r681, %r114, 31;
	shl.b32 	%r119, %r678, %r681;
	shl.b32 	%r877, %r661, %r681;
	shf.l.wrap.b32 	%r876, %r661, %r662, %r114;
	shf.l.wrap.b32 	%r875, %r662, %r663, %r114;
	shf.l.wrap.b32 	%r874, %r663, %r664, %r114;
	shf.l.wrap.b32 	%r873, %r664, %r872, %r114;
	neg.s32 	%r682, %r656;
	cvt.u64.u32 	%rd66, %r682;
	shl.b64 	%rd67, %rd66, 32;
	cvt.u64.u32 	%rd68, %r653;
	mov.b32 	%r683, 17185;
	mov.b32 	%r684, 63;
	prmt.b32 	%r685, %r656, %r684, %r683;
	mov.b32 	%f5, %r685;
	rcp.approx.f32 	%f6, %f5;
	mov.b32 	%r686, %f6;
	shl.b32 	%r687, %r686, 9;
	add.s32 	%r622, %r687, -512;
	mul.hi.u32 	%r688, %r622, %r653;
	cvt.u64.u32 	%rd69, %r688;
	mul.wide.u32 	%rd70, %r656, %r622;
	add.s64 	%rd71, %rd69, %rd68;
	add.s64 	%rd72, %rd71, %rd70;
	sub.s64 	%rd73, %rd67, %rd72;
	cvt.u32.u64 	%r638, %rd73;
	{ .reg .b32 tmp; mov.b64 {tmp, %r641}, %rd73; }
	setp.gt.s64 	%p39, %rd73, -1;
	selp.b32 	%r647, %r622, 0, %p39;
	shr.u64 	%rd74, %rd73, 63;
	cvt.u32.u64 	%r689, %rd74;
	xor.b32  	%r650, %r689, 1;
	mov.b32 	%r624, -2147483648;
	// begin inline asm
	mad.hi.cc.u32 %r621,%r622,%r638,%r624;
	// end inline asm
	// begin inline asm
	addc.u32 %r625,%r872,%r872;
	// end inline asm
	// begin inline asm
	mad.lo.cc.u32 %r628,%r622,%r641,%r621;
	// end inline asm
	// begin inline asm
	madc.hi.u32 %r632,%r622,%r641,%r625;
	// end inline asm
	// begin inline asm
	add.cc.u32 %r636,%r628,%r638;
	// end inline asm
	// begin inline asm
	addc.cc.u32 %r639,%r632,%r641;
	// end inline asm
	// begin inline asm
	addc.u32 %r642,%r872,%r872;
	// end inline asm
	// begin inline asm
	add.cc.u32 %r645,%r639,%r647;
	// end inline asm
	// begin inline asm
	addc.u32 %r648,%r642,%r650;
	// end inline asm
	setp.eq.s32 	%p40, %r648, 2;
	selp.b32 	%r690, -1, %r645, %p40;
	mul.hi.u32 	%r691, %r690, %r653;
	cvt.u64.u32 	%rd75, %r691;
	mul.wide.u32 	%rd76, %r690, %r656;
	add.s64 	%rd77, %rd76, %rd75;
	cvt.u32.u64 	%r652, %rd77;
	{ .reg .b32 tmp; mov.b64 {tmp, %r655}, %rd77; }
	// begin inline asm
	add.cc.u32 %r651,%r652,%r653;
	// end inline asm
	// begin inline asm
	addc.cc.u32 %r654,%r655,%r656;
	// end inline asm
	// begin inline asm
	addc.u32 %r657,%r872,%r872;
	// end inline asm
	setp.eq.s32 	%p41, %r657, 0;
	min.u32 	%r692, %r690, -2;
	add.s32 	%r693, %r692, 1;
	selp.b32 	%r125, %r693, %r690, %p41;
$L__BB0_21:
	.pragma "nounroll";
	// begin inline asm
	sub.cc.u32 %r694,%r875,%r653;
	// end inline asm
	// begin inline asm
	subc.cc.u32 %r697,%r874,%r656;
	// end inline asm
	mov.b32 	%r702, -2;
	// begin inline asm
	subc.u32 %r700,%r873,%r702;
	// end inline asm
	// begin inline asm
	mad.hi.u32 %r703,%r873,%r125,%r700;
	// end inline asm
	setp.lt.u32 	%p43, %r703, %r873;
	selp.b32 	%r882, -1, %r703, %p43;
	mov.b32 	%r734, 0;
	// begin inline asm
	mad.lo.cc.u32 %r707,%r882,%r653,%r734;
	// end inline asm
	// begin inline asm
	madc.hi.u32 %r711,%r882,%r653,%r734;
	// end inline asm
	// begin inline asm
	mad.lo.cc.u32 %r715,%r882,%r656,%r711;
	// end inline asm
	// begin inline asm
	madc.hi.u32 %r719,%r882,%r656,%r734;
	// end inline asm
	// begin inline asm
	sub.cc.u32 %r883,%r875,%r707;
	// end inline asm
	// begin inline asm
	subc.cc.u32 %r884,%r874,%r715;
	// end inline asm
	// begin inline asm
	subc.cc.u32 %r885,%r873,%r719;
	// end inline asm
	// begin inline asm
	addc.u32 %r732,%r734,%r734;
	// end inline asm
	setp.ne.s32 	%p44, %r732, 0;
	mov.pred 	%p54, 0;
	@%p44 bra 	$L__BB0_23;
	// begin inline asm
	add.cc.u32 %r883,%r883,%r653;
	// end inline asm
	// begin inline asm
	addc.cc.u32 %r884,%r884,%r656;
	// end inline asm
	mov.b32 	%r746, 0;
	// begin inline asm
	addc.cc.u32 %r885,%r885,%r746;
	// end inline asm
	// begin inline asm
	addc.u32 %r744,%r746,%r746;
	// end inline asm
	add.s32 	%r882, %r882, -1;
	setp.eq.s32 	%p54, %r744, 0;
$L__BB0_23:
	not.pred 	%p45, %p54;
	@%p45 bra 	$L__BB0_25;
	// begin inline asm
	add.cc.u32 %r883,%r883,%r653;
	// end inline asm
	// begin inline asm
	addc.cc.u32 %r884,%r884,%r656;
	// end inline asm
	mov.b32 	%r755, 0;
	// begin inline asm
	addc.u32 %r885,%r885,%r755;
	// end inline asm
	add.s32 	%r882, %r882, -1;
$L__BB0_25:
	mov.b32 	%r789, 0;
	// begin inline asm
	mad.lo.cc.u32 %r756,%r882,%r119,%r789;
	// end inline asm
	// begin inline asm
	madc.hi.u32 %r760,%r882,%r119,%r789;
	// end inline asm
	// begin inline asm
	mad.lo.cc.u32 %r764,%r882,%r118,%r760;
	// end inline asm
	// begin inline asm
	madc.hi.u32 %r768,%r882,%r118,%r789;
	// end inline asm
	// begin inline asm
	sub.cc.u32 %r886,%r877,%r756;
	// end inline asm
	// begin inline asm
	subc.cc.u32 %r875,%r876,%r764;
	// end inline asm
	// begin inline asm
	subc.cc.u32 %r874,%r883,%r768;
	// end inline asm
	// begin inline asm
	subc.cc.u32 %r873,%r884,%r789;
	// end inline asm
	// begin inline asm
	subc.cc.u32 %r784,%r885,%r789;
	// end inline asm
	// begin inline asm
	subc.u32 %r787,%r789,%r789;
	// end inline asm
	setp.ne.s32 	%p46, %r787, -1;
	@%p46 bra 	$L__BB0_27;
	// begin inline asm
	add.cc.u32 %r886,%r886,%r119;
	// end inline asm
	// begin inline asm
	addc.cc.u32 %r875,%r875,%r118;
	// end inline asm
	// begin inline asm
	addc.cc.u32 %r874,%r874,%r653;
	// end inline asm
	// begin inline asm
	addc.u32 %r873,%r873,%r656;
	// end inline asm
$L__BB0_27:
	add.s32 	%r872, %r872, 32;
	setp.le.u32 	%p47, %r872, %r115;
	mov.b32 	%r877, 0;
	mov.u32 	%r876, %r886;
	@%p47 bra 	$L__BB0_21;
	shf.r.wrap.b32 	%r803, %r886, %r875, %r114;
	shf.r.wrap.b32 	%r804, %r875, %r874, %r114;
	shf.r.wrap.b32 	%r805, %r874, %r873, %r114;
	mov.b32 	%r806, 0;
	shf.r.wrap.b32 	%r807, %r873, %r806, %r114;
	cvt.u16.u32 	%rs4, %r115;
	and.b16  	%rs5, %rs4, 32;
	setp.eq.s16 	%p48, %rs5, 0;
	selp.b32 	%r808, %r803, %r804, %p48;
	selp.b32 	%r809, %r804, %r805, %p48;
	selp.b32 	%r810, %r805, %r807, %p48;
	selp.b32 	%r811, %r807, 0, %p48;
	and.b16  	%rs6, %rs4, 64;
	setp.eq.s16 	%p49, %rs6, 0;
	selp.b32 	%r890, %r808, %r810, %p49;
	selp.b32 	%r891, %r809, %r811, %p49;
	selp.b32 	%r892, %r810, 0, %p49;
	selp.b32 	%r893, %r811, 0, %p49;
	setp.gt.s64 	%p50, %rd4, -1;
	@%p50 bra 	$L__BB0_30;
	mov.b32 	%r822, 0;
	// begin inline asm
	sub.cc.u32 %r890,%r822,%r890;
	// end inline asm
	// begin inline asm
	subc.cc.u32 %r891,%r822,%r891;
	// end inline asm
	// begin inline asm
	subc.cc.u32 %r892,%r822,%r892;
	// end inline asm
	// begin inline asm
	subc.u32 %r893,%r822,%r893;
	// end inline asm
$L__BB0_30:
	setp.eq.s32 	%p51, %r115, 128;
	selp.b32 	%r824, -1, %r893, %p51;
	selp.b32 	%r825, -1, %r892, %p51;
	selp.b32 	%r826, -1, %r891, %p51;
	selp.b32 	%r827, -1, %r890, %p51;
	cvt.u64.u32 	%rd78, %r824;
	shl.b64 	%rd79, %rd78, 32;
	cvt.u64.u32 	%rd80, %r825;
	or.b64  	%rd85, %rd79, %rd80;
	cvt.u64.u32 	%rd81, %r826;
	shl.b64 	%rd82, %rd81, 32;
	cvt.u64.u32 	%rd83, %r827;
	or.b64  	%rd84, %rd82, %rd83;
$L__BB0_31:
	st.param.v2.b64 	[func_retval0], {%rd84, %rd85};
	ret;

}
	// .globl	_Z18calculateFunction1PxS_S_S_S_S_S_
.visible .entry _Z18calculateFunction1PxS_S_S_S_S_S_(
	.param .u64 .ptr .align 1 _Z18calculateFunction1PxS_S_S_S_S_S__param_0,
	.param .u64 .ptr .align 1 _Z18calculateFunction1PxS_S_S_S_S_S__param_1,
	.param .u64 .ptr .align 1 _Z18calculateFunction1PxS_S_S_S_S_S__param_2,
	.param .u64 .ptr .align 1 _Z18calculateFunction1PxS_S_S_S_S_S__param_3,
	.param .u64 .ptr .align 1 _Z18calculateFunction1PxS_S_S_S_S_S__param_4,
	.param .u64 .ptr .align 1 _Z18calculateFunction1PxS_S_S_S_S_S__param_5,
	.param .u64 .ptr .align 1 _Z18calculateFunction1PxS_S_S_S_S_S__param_6
)
{
	.reg .pred 	%p<30>;
	.reg .b16 	%rs<4>;
	.reg .b32 	%r<332>;
	.reg .b32 	%f<3>;
	.reg .b64 	%rd<80>;

	ld.param.u64 	%rd25, [_Z18calculateFunction1PxS_S_S_S_S_S__param_2];
	ld.param.u64 	%rd26, [_Z18calculateFunction1PxS_S_S_S_S_S__param_3];
	ld.param.u64 	%rd29, [_Z18calculateFunction1PxS_S_S_S_S_S__param_4];
	ld.param.u64 	%rd27, [_Z18calculateFunction1PxS_S_S_S_S_S__param_5];
	ld.param.u64 	%rd28, [_Z18calculateFunction1PxS_S_S_S_S_S__param_6];
	cvta.to.global.u64 	%rd30, %rd29;
	mov.u32 	%r64, %ctaid.x;
	mov.u32 	%r65, %ntid.x;
	mov.u32 	%r66, %tid.x;
	mad.lo.s32 	%r67, %r64, %r65, %r66;
	mov.u32 	%r68, %nctaid.x;
	mul.lo.s32 	%r69, %r68, %r65;
	ld.global.u64 	%rd31, [%rd30];
	cvt.s64.s32 	%rd32, %r67;
	mul.lo.s64 	%rd77, %rd31, %rd32;
	shr.s64 	%rd78, %rd77, 63;
	shr.s64 	%rd34, %rd31, 63;
	add.cc.s64 	%rd75, %rd77, %rd31;
	addc.cc.s64 	%rd76, %rd78, %rd34;
	add.s32 	%r70, %r67, 1;
	setp.ne.s32 	%p3, %r70, %r69;
	@%p3 bra 	$L__BB1_2;
	cvta.to.global.u64 	%rd35, %rd26;
	ld.global.u64 	%rd75, [%rd35];
	shr.s64 	%rd76, %rd75, 63;
$L__BB1_2:
	setp.eq.s64 	%p4, %rd76, %rd78;
	setp.le.u64 	%p5, %rd75, %rd77;
	selp.u32 	%r71, -1, 0, %p5;
	setp.le.s64 	%p6, %rd76, %rd78;
	selp.u32 	%r72, -1, 0, %p6;
	selp.b32 	%r73, %r71, %r72, %p4;
	and.b32  	%r74, %r73, 1;
	setp.eq.b32 	%p7, %r74, 1;
	@%p7 bra 	$L__BB1_15;
	cvta.to.global.u64 	%rd10, %rd25;
	cvta.to.global.u64 	%rd11, %rd27;
	cvta.to.global.u64 	%rd12, %rd28;
	mov.u64 	%rd79, %rd77;
$L__BB1_4:
	ld.param.u64 	%rd74, [_Z18calculateFunction1PxS_S_S_S_S_S__param_1];
	ld.param.u64 	%rd73, [_Z18calculateFunction1PxS_S_S_S_S_S__param_0];
	add.cc.s64 	%rd77, %rd77, 1;
	addc.cc.s64 	%rd78, %rd78, 0;
	cvta.to.global.u64 	%rd37, %rd73;
	ld.global.u64 	%rd18, [%rd37];
	ld.global.u64 	%rd38, [%rd10];
	shr.s64 	%rd39, %rd38, 63;
	cvta.to.global.u64 	%rd40, %rd74;
	ld.global.u64 	%rd19, [%rd40];
	mul.hi.u64 	%rd41, %rd77, %rd38;
	mad.lo.s64 	%rd42, %rd77, %rd39, %rd41;
	mad.lo.s64 	%rd21, %rd78, %rd38, %rd42;
	mul.lo.s64 	%rd20, %rd77, %rd38;
	cvt.u32.u64 	%r77, %rd20;
	{ .reg .b32 tmp; mov.b64 {tmp, %r80}, %rd20; }
	cvt.u32.u64 	%r83, %rd21;
	{ .reg .b32 tmp; mov.b64 {tmp, %r86}, %rd21; }
	cvt.u32.u64 	%r89, %rd19;
	{ .reg .b32 tmp; mov.b64 {tmp, %r92}, %rd19; }
	shr.s64 	%rd43, %rd19, 63;
	cvt.u32.u64 	%r98, %rd43;
	mov.b32 	%r310, 0;
	// begin inline asm
	sub.cc.u32 %r75,%r310,%r77;
	// end inline asm
	// begin inline asm
	subc.cc.u32 %r78,%r310,%r80;
	// end inline asm
	// begin inline asm
	subc.cc.u32 %r81,%r310,%r83;
	// end inline asm
	// begin inline asm
	subc.u32 %r84,%r310,%r86;
	// end inline asm
	setp.lt.s64 	%p8, %rd21, 0;
	selp.b32 	%r139, %r75, %r77, %p8;
	selp.b32 	%r140, %r78, %r80, %p8;
	selp.b32 	%r141, %r81, %r83, %p8;
	selp.b32 	%r142, %r84, %r86, %p8;
	// begin inline asm
	sub.cc.u32 %r87,%r310,%r89;
	// end inline asm
	// begin inline asm
	subc.cc.u32 %r90,%r310,%r92;
	// end inline asm
	// begin inline asm
	subc.cc.u32 %r93,%r310,%r98;
	// end inline asm
	// begin inline asm
	subc.u32 %r96,%r310,%r98;
	// end inline asm
	setp.lt.s64 	%p9, %rd19, 0;
	selp.b32 	%r143, %r87, %r89, %p9;
	selp.b32 	%r144, %r90, %r92, %p9;
	and.b32  	%r145, %r98, %r93;
	and.b32  	%r146, %r98, %r96;
	or.b32  	%r147, %r146, %r145;
	setp.eq.s32 	%p10, %r147, 0;
	selp.b32 	%r148, %r144, %r146, %p10;
	selp.b32 	%r149, %r143, %r145, %p10;
	selp.b32 	%r150, 0, %r144, %p10;
	selp.b32 	%r151, 0, %r143, %p10;
	selp.b32 	%r152, 64, 0, %p10;
	setp.eq.s32 	%p11, %r148, 0;
	selp.b32 	%r153, %r149, %r148, %p11;
	selp.b32 	%r154, %r150, %r149, %p11;
	selp.b32 	%r155, %r151, %r150, %p11;
	selp.b32 	%r156, 0, %r151, %p11;
	selp.b32 	%r157, 32, 0, %p11;
	or.b32  	%r158, %r157, %r152;
	clz.b32 	%r1, %r153;
	add.s32 	%r2, %r158, %r1;
	shf.l.wrap.b32 	%r134, %r154, %r153, %r1;
	shf.l.wrap.b32 	%r131, %r155, %r154, %r1;
	shf.l.wrap.b32 	%r5, %r156, %r155, %r1;
	and.b32  	%r159, %r1, 31;
	shl.b32 	%r6, %r156, %r159;
	shl.b32 	%r315, %r139, %r159;
	shf.l.wrap.b32 	%r314, %r139, %r140, %r1;
	shf.l.wrap.b32 	%r313, %r140, %r141, %r1;
	shf.l.wrap.b32 	%r312, %r141, %r142, %r1;
	shf.l.wrap.b32 	%r311, %r142, %r310, %r1;
	neg.s32 	%r160, %r134;
	cvt.u64.u32 	%rd44, %r160;
	shl.b64 	%rd45, %rd44, 32;
	cvt.u64.u32 	%rd46, %r131;
	mov.b32 	%r161, 17185;
	mov.b32 	%r162, 63;
	prmt.b32 	%r163, %r134, %r162, %r161;
	mov.b32 	%f1, %r163;
	rcp.approx.f32 	%f2, %f1;
	mov.b32 	%r164, %f2;
	shl.b32 	%r165, %r164, 9;
	add.s32 	%r100, %r165, -512;
	mul.hi.u32 	%r166, %r100, %r131;
	cvt.u64.u32 	%rd47, %r166;
	mul.wide.u32 	%rd48, %r134, %r100;
	add.s64 	%rd49, %rd47, %rd46;
	add.s64 	%rd50, %rd49, %rd48;
	sub.s64 	%rd51, %rd45, %rd50;
	cvt.u32.u64 	%r116, %rd51;
	{ .reg .b32 tmp; mov.b64 {tmp, %r119}, %rd51; }
	setp.gt.s64 	%p12, %rd51, -1;
	selp.b32 	%r125, %r100, 0, %p12;
	shr.u64 	%rd52, %rd51, 63;
	cvt.u32.u64 	%r167, %rd52;
	xor.b32  	%r128, %r167, 1;
	mov.b32 	%r102, -2147483648;
	// begin inline asm
	mad.hi.cc.u32 %r99,%r100,%r116,%r102;
	// end inline asm
	// begin inline asm
	addc.u32 %r103,%r310,%r310;
	// end inline asm
	// begin inline asm
	mad.lo.cc.u32 %r106,%r100,%r119,%r99;
	// end inline asm
	// begin inline asm
	madc.hi.u32 %r110,%r100,%r119,%r103;
	// end inline asm
	// begin inline asm
	add.cc.u32 %r114,%r106,%r116;
	// end inline asm
	// begin inline asm
	addc.cc.u32 %r117,%r110,%r119;
	// end inline asm
	// begin inline asm
	addc.u32 %r120,%r310,%r310;
	// end inline asm
	// begin inline asm
	add.cc.u32 %r123,%r117,%r125;
	// end inline asm
	// begin inline asm
	addc.u32 %r126,%r120,%r128;
	// end inline asm
	setp.eq.s32 	%p13, %r126, 2;
	selp.b32 	%r168, -1, %r123, %p13;
	mul.hi.u32 	%r169, %r168, %r131;
	cvt.u64.u32 	%rd53, %r169;
	mul.wide.u32 	%rd54, %r168, %r134;
	add.s64 	%rd55, %rd54, %rd53;
	cvt.u32.u64 	%r130, %rd55;
	{ .reg .b32 tmp; mov.b64 {tmp, %r133}, %rd55; }
	// begin inline asm
	add.cc.u32 %r129,%r130,%r131;
	// end inline asm
	// begin inline asm
	addc.cc.u32 %r132,%r133,%r134;
	// end inline asm
	// begin inline asm
	addc.u32 %r135,%r310,%r310;
	// end inline asm
	setp.eq.s32 	%p14, %r135, 0;
	min.u32 	%r170, %r168, -2;
	add.s32 	%r171, %r170, 1;
	selp.b32 	%r12, %r171, %r168, %p14;
$L__BB1_5:
	.pragma "nounroll";
	// begin inline asm
	sub.cc.u32 %r172,%r313,%r131;
	// end inline asm
	// begin inline asm
	subc.cc.u32 %r175,%r312,%r134;
	// end inline asm
	mov.b32 	%r180, -2;
	// begin inline asm
	subc.u32 %r178,%r311,%r180;
	// end inline asm
	// begin inline asm
	mad.hi.u32 %r181,%r311,%r12,%r178;
	// end inline asm
	setp.lt.u32 	%p16, %r181, %r311;
	selp.b32 	%r320, -1, %r181, %p16;
	mov.b32 	%r212, 0;
	// begin inline asm
	mad.lo.cc.u32 %r185,%r320,%r131,%r212;
	// end inline asm
	// begin inline asm
	madc.hi.u32 %r189,%r320,%r131,%r212;
	// end inline asm
	// begin inline asm
	mad.lo.cc.u32 %r193,%r320,%r134,%r189;
	// end inline asm
	// begin inline asm
	madc.hi.u32 %r197,%r320,%r134,%r212;
	// end inline asm
	// begin inline asm
	sub.cc.u32 %r321,%r313,%r185;
	// end inline asm
	// begin inline asm
	subc.cc.u32 %r322,%r312,%r193;
	// end inline asm
	// begin inline asm
	subc.cc.u32 %r323,%r311,%r197;
	// end inline asm
	// begin inline asm
	addc.u32 %r210,%r212,%r212;
	// end inline asm
	setp.ne.s32 	%p17, %r210, 0;
	mov.pred 	%p29, 0;
	@%p17 bra 	$L__BB1_7;
	// begin inline asm
	add.cc.u32 %r321,%r321,%r131;
	// end inline asm
	// begin inline asm
	addc.cc.u32 %r322,%r322,%r134;
	// end inline asm
	mov.b32 	%r224, 0;
	// begin inline asm
	addc.cc.u32 %r323,%r323,%r224;
	// end inline asm
	// begin inline asm
	addc.u32 %r222,%r224,%r224;
	// end inline asm
	add.s32 	%r320, %r320, -1;
	setp.eq.s32 	%p29, %r222, 0;
$L__BB1_7:
	not.pred 	%p18, %p29;
	@%p18 bra 	$L__BB1_9;
	// begin inline asm
	add.cc.u32 %r321,%r321,%r131;
	// end inline asm
	// begin inline asm
	addc.cc.u32 %r322,%r322,%r134;
	// end inline asm
	mov.b32 	%r233, 0;
	// begin inline asm
	addc.u32 %r323,%r323,%r233;
	// end inline asm
	add.s32 	%r320, %r320, -1;
$L__BB1_9:
	mov.b32 	%r267, 0;
	// begin inline asm
	mad.lo.cc.u32 %r234,%r320,%r6,%r267;
	// end inline asm
	// begin inline asm
	madc.hi.u32 %r238,%r320,%r6,%r267;
	// end inline asm
	// begin inline asm
	mad.lo.cc.u32 %r242,%r320,%r5,%r238;
	// end inline asm
	// begin inline asm
	madc.hi.u32 %r246,%r320,%r5,%r267;
	// end inline asm
	// begin inline asm
	sub.cc.u32 %r324,%r315,%r234;
	// end inline asm
	// begin inline asm
	subc.cc.u32 %r313,%r314,%r242;
	// end inline asm
	// begin inline asm
	subc.cc.u32 %r312,%r321,%r246;
	// end inline asm
	// begin inline asm
	subc.cc.u32 %r311,%r322,%r267;
	// end inline asm
	// begin inline asm
	subc.cc.u32 %r262,%r323,%r267;
	// end inline asm
	// begin inline asm
	subc.u32 %r265,%r267,%r267;
	// end inline asm
	setp.ne.s32 	%p19, %r265, -1;
	@%p19 bra 	$L__BB1_11;
	// begin inline asm
	add.cc.u32 %r324,%r324,%r6;
	// end inline asm
	// begin inline asm
	addc.cc.u32 %r313,%r313,%r5;
	// end inline asm
	// begin inline asm
	addc.cc.u32 %r312,%r312,%r131;
	// end inline asm
	// begin inline asm
	addc.u32 %r311,%r311,%r134;
	// end inline asm
$L__BB1_11:
	add.s32 	%r310, %r310, 32;
	setp.le.u32 	%p20, %r310, %r2;
	mov.b32 	%r315, 0;
	mov.u32 	%r314, %r324;
	@%p20 bra 	$L__BB1_5;
	shf.r.wrap.b32 	%r281, %r324, %r313, %r1;
	shf.r.wrap.b32 	%r282, %r313, %r312, %r1;
	shf.r.wrap.b32 	%r283, %r312, %r311, %r1;
	mov.b32 	%r284, 0;
	shf.r.wrap.b32 	%r285, %r311, %r284, %r1;
	cvt.u16.u32 	%rs1, %r2;
	and.b16  	%rs2, %rs1, 32;
	setp.eq.s16 	%p21, %rs2, 0;
	selp.b32 	%r286, %r281, %r282, %p21;
	selp.b32 	%r287, %r282, %r283, %p21;
	selp.b32 	%r288, %r283, %r285, %p21;
	selp.b32 	%r289, %r285, 0, %p21;
	and.b16  	%rs3, %rs1, 64;
	setp.eq.s16 	%p22, %rs3, 0;
	selp.b32 	%r328, %r286, %r288, %p22;
	selp.b32 	%r329, %r287, %r289, %p22;
	selp.b32 	%r330, %r288, 0, %p22;
	selp.b32 	%r331, %r289, 0, %p22;
	setp.gt.s64 	%p23, %rd21, -1;
	@%p23 bra 	$L__BB1_14;
	mov.b32 	%r300, 0;
	// begin inline asm
	sub.cc.u32 %r328,%r300,%r328;
	// end inline asm
	// begin inline asm
	subc.cc.u32 %r329,%r300,%r329;
	// end inline asm
	// begin inline asm
	subc.cc.u32 %r330,%r300,%r330;
	// end inline asm
	// begin inline asm
	subc.u32 %r331,%r300,%r331;
	// end inline asm
$L__BB1_14:
	shr.s64 	%rd56, %rd19, 63;
	shr.s64 	%rd57, %rd18, 63;
	setp.eq.s32 	%p24, %r2, 128;
	selp.b32 	%r302, -1, %r331, %p24;
	selp.b32 	%r303, -1, %r330, %p24;
	selp.b32 	%r304, -1, %r329, %p24;
	selp.b32 	%r305, -1, %r328, %p24;
	cvt.u64.u32 	%rd58, %r302;
	shl.b64 	%rd59, %rd58, 32;
	cvt.u64.u32 	%rd60, %r303;
	or.b64  	%rd61, %rd59, %rd60;
	cvt.u64.u32 	%rd62, %r304;
	shl.b64 	%rd63, %rd62, 32;
	cvt.u64.u32 	%rd64, %r305;
	or.b64  	%rd65, %rd63, %rd64;
	{ // callseq 1, 0
	.param .align 16 .b8 param0[16];
	st.param.v2.b64 	[param0], {%rd18, %rd57};
	.param .align 16 .b8 param1[16];
	st.param.v2.b64 	[param1], {%rd65, %rd61};
	.param .align 16 .b8 param2[16];
	st.param.v2.b64 	[param2], {%rd19, %rd56};
	.param .align 16 .b8 retval0[16];
	call.uni (retval0), 
	_Z8fastExponnn, 
	(
	param0, 
	param1, 
	param2
	);
	ld.param.v2.b64 	{%rd66, %rd67}, [retval0];
	} // callseq 1
	shl.b64 	%rd70, %rd79, 3;
	add.s64 	%rd71, %rd11, %rd70;
	st.global.u64 	[%rd71], %rd77;
	add.s64 	%rd72, %rd12, %rd70;
	st.global.u64 	[%rd72], %rd66;
	add.s64 	%rd79, %rd79, 1;
	setp.eq.s64 	%p25, %rd78, %rd76;
	setp.lt.u64 	%p26, %rd77, %rd75;
	selp.u32 	%r306, -1, 0, %p26;
	setp.lt.s64 	%p27, %rd78, %rd76;
	selp.u32 	%r307, -1, 0, %p27;
	selp.b32 	%r308, %r306, %r307, %p25;
	and.b32  	%r309, %r308, 1;
	setp.eq.b32 	%p28, %r309, 1;
	@%p28 bra 	$L__BB1_4;
$L__BB1_15:
	ret;

}
	// .globl	_Z18calculateFunction2PxS_S_S_S_S_S_S_S_S_
.visible .entry _Z18calculateFunction2PxS_S_S_S_S_S_S_S_S_(
	.param .u64 .ptr .align 1 _Z18calculateFunction2PxS_S_S_S_S_S_S_S_S__param_0,
	.param .u64 .ptr .align 1 _Z18calculateFunction2PxS_S_S_S_S_S_S_S_S__param_1,
	.param .u64 .ptr .align 1 _Z18calculateFunction2PxS_S_S_S_S_S_S_S_S__param_2,
	.param .u64 .ptr .align 1 _Z18calculateFunction2PxS_S_S_S_S_S_S_S_S__param_3,
	.param .u64 .ptr .align 1 _Z18calculateFunction2PxS_S_S_S_S_S_S_S_S__param_4,
	.param .u64 .ptr .align 1 _Z18calculateFunction2PxS_S_S_S_S_S_S_S_S__param_5,
	.param .u64 .ptr .align 1 _Z18calculateFunction2PxS_S_S_S_S_S_S_S_S__param_6,
	.param .u64 .ptr .align 1 _Z18calculateFunction2PxS_S_S_S_S_S_S_S_S__param_7,
	.param .u64 .ptr .align 1 _Z18calculateFunction2PxS_S_S_S_S_S_S_S_S__param_8,
	.param .u64 .ptr .align 1 _Z18calculateFunction2PxS_S_S_S_S_S_S_S_S__param_9
)
{
	.reg .pred 	%p<75>;
	.reg .b16 	%rs<10>;
	.reg .b32 	%r<966>;
	.reg .b32 	%f<7>;
	.reg .b64 	%rd<141>;

	ld.param.u64 	%rd35, [_Z18calculateFunction2PxS_S_S_S_S_S_S_S_S__param_2];
	ld.param.u64 	%rd31, [_Z18calculateFunction2PxS_S_S_S_S_S_S_S_S__param_4];
	ld.param.u64 	%rd36, [_Z18calculateFunction2PxS_S_S_S_S_S_S_S_S__param_6];
	ld.param.u64 	%rd37, [_Z18calculateFunction2PxS_S_S_S_S_S_S_S_S__param_8];
	ld.param.u64 	%rd34, [_Z18calculateFunction2PxS_S_S_S_S_S_S_S_S__param_9];
	cvta.to.global.u64 	%rd1, %rd37;
	cvta.to.global.u64 	%rd2, %rd35;
	cvta.to.global.u64 	%rd38, %rd36;
	mov.u32 	%r191, %ctaid.x;
	mov.u32 	%r192, %ntid.x;
	mov.u32 	%r193, %tid.x;
	mad.lo.s32 	%r194, %r191, %r192, %r193;
	mov.u32 	%r195, %nctaid.x;
	mul.lo.s32 	%r196, %r195, %r192;
	ld.global.u64 	%rd39, [%rd38];
	cvt.s64.s32 	%rd40, %r194;
	mul.lo.s64 	%rd138, %rd39, %rd40;
	shr.s64 	%rd139, %rd138, 63;
	shr.s64 	%rd42, %rd39, 63;
	add.cc.s64 	%rd43, %rd39, %rd138;
	addc.cc.s64 	%rd44, %rd42, %rd139;
	add.cc.s64 	%rd136, %rd43, -1;
	addc.cc.s64 	%rd137, %rd44, -1;
	add.s32 	%r197, %r194, 1;
	setp.ne.s32 	%p7, %r197, %r196;
	@%p7 bra 	$L__BB2_2;
	cvta.to.global.u64 	%rd45, %rd31;
	ld.global.u64 	%rd136, [%rd45];
	shr.s64 	%rd137, %rd136, 63;
$L__BB2_2:
	setp.eq.s64 	%p8, %rd137, %rd139;
	setp.lt.u64 	%p9, %rd136, %rd138;
	selp.u32 	%r198, -1, 0, %p9;
	setp.lt.s64 	%p10, %rd137, %rd139;
	selp.u32 	%r199, -1, 0, %p10;
	selp.b32 	%r200, %r198, %r199, %p8;
	and.b32  	%r201, %r200, 1;
	setp.eq.b32 	%p11, %r201, 1;
	@%p11 bra 	$L__BB2_42;
	cvta.to.global.u64 	%rd12, %rd34;
$L__BB2_4:
	mov.u64 	%rd14, %rd139;
	mov.u64 	%rd13, %rd138;
	ld.param.u64 	%rd132, [_Z18calculateFunction2PxS_S_S_S_S_S_S_S_S__param_1];
	ld.param.u64 	%rd131, [_Z18calculateFunction2PxS_S_S_S_S_S_S_S_S__param_0];
	cvta.to.global.u64 	%rd47, %rd131;
	ld.global.u64 	%rd48, [%rd47];
	shr.s64 	%rd49, %rd48, 63;
	cvta.to.global.u64 	%rd50, %rd132;
	ld.global.u64 	%rd51, [%rd50];
	shr.s64 	%rd52, %rd51, 63;
	ld.global.u64 	%rd53, [%rd2];
	shr.s64 	%rd54, %rd53, 63;
	{ // callseq 2, 0
	.param .align 16 .b8 param0[16];
	st.param.v2.b64 	[param0], {%rd48, %rd49};
	.param .align 16 .b8 param1[16];
	st.param.v2.b64 	[param1], {%rd13, %rd14};
	.param .align 16 .b8 param2[16];
	st.param.v2.b64 	[param2], {%rd53, %rd54};
	.param .align 16 .b8 retval0[16];
	call.uni (retval0), 
	_Z8fastExponnn, 
	(
	param0, 
	param1, 
	param2
	);
	ld.param.v2.b64 	{%rd55, %rd56}, [retval0];
	} // callseq 2
	mul.hi.u64 	%rd59, %rd55, %rd51;
	mad.lo.s64 	%rd60, %rd55, %rd52, %rd59;
	mad.lo.s64 	%rd16, %rd56, %rd51, %rd60;
	mul.lo.s64 	%rd15, %rd55, %rd51;
	cvt.u32.u64 	%r204, %rd15;
	{ .reg .b32 tmp; mov.b64 {tmp, %r207}, %rd15; }
	cvt.u32.u64 	%r210, %rd16;
	{ .reg .b32 tmp; mov.b64 {tmp, %r213}, %rd16; }
	cvt.u32.u64 	%r216, %rd53;
	{ .reg .b32 tmp; mov.b64 {tmp, %r219}, %rd53; }
	cvt.u32.u64 	%r225, %rd54;
	mov.b32 	%r902, 0;
	// begin inline asm
	sub.cc.u32 %r202,%r902,%r204;
	// end inline asm
	// begin inline asm
	subc.cc.u32 %r205,%r902,%r207;
	// end inline asm
	// begin inline asm
	subc.cc.u32 %r208,%r902,%r210;
	// end inline asm
	// begin inline asm
	subc.u32 %r211,%r902,%r213;
	// end inline asm
	setp.lt.s64 	%p12, %rd16, 0;
	selp.b32 	%r266, %r202, %r204, %p12;
	selp.b32 	%r267, %r205, %r207, %p12;
	selp.b32 	%r268, %r208, %r210, %p12;
	selp.b32 	%r269, %r211, %r213, %p12;
	// begin inline asm
	sub.cc.u32 %r214,%r902,%r216;
	// end inline asm
	// begin inline asm
	subc.cc.u32 %r217,%r902,%r219;
	// end inline asm
	// begin inline asm
	subc.cc.u32 %r220,%r902,%r225;
	// end inline asm
	// begin inline asm
	subc.u32 %r223,%r902,%r225;
	// end inline asm
	setp.lt.s64 	%p13, %rd53, 0;
	selp.b32 	%r270, %r214, %r216, %p13;
	selp.b32 	%r271, %r217, %r219, %p13;
	and.b32  	%r272, %r225, %r220;
	and.b32  	%r273, %r225, %r223;
	or.b32  	%r274, %r273, %r272;
	setp.eq.s32 	%p14, %r274, 0;
	selp.b32 	%r275, %r271, %r273, %p14;
	selp.b32 	%r276, %r270, %r272, %p14;
	selp.b32 	%r277, 0, %r271, %p14;
	selp.b32 	%r278, 0, %r270, %p14;
	selp.b32 	%r279, 64, 0, %p14;
	setp.eq.s32 	%p15, %r275, 0;
	selp.b32 	%r280, %r276, %r275, %p15;
	selp.b32 	%r281, %r277, %r276, %p15;
	selp.b32 	%r282, %r278, %r277, %p15;
	selp.b32 	%r283, 0, %r278, %p15;
	selp.b32 	%r284, 32, 0, %p15;
	or.b32  	%r285, %r284, %r279;
	clz.b32 	%r1, %r280;
	add.s32 	%r2, %r285, %r1;
	shf.l.wrap.b32 	%r261, %r281, %r280, %r1;
	shf.l.wrap.b32 	%r258, %r282, %r281, %r1;
	shf.l.wrap.b32 	%r5, %r283, %r282, %r1;
	and.b32  	%r286, %r1, 31;
	shl.b32 	%r6, %r283, %r286;
	shl.b32 	%r907, %r266, %r286;
	shf.l.wrap.b32 	%r906, %r266, %r267, %r1;
	shf.l.wrap.b32 	%r905, %r267, %r268, %r1;
	shf.l.wrap.b32 	%r904, %r268, %r269, %r1;
	shf.l.wrap.b32 	%r903, %r269, %r902, %r1;
	neg.s32 	%r287, %r261;
	cvt.u64.u32 	%rd61, %r287;
	shl.b64 	%rd62, %rd61, 32;
	cvt.u64.u32 	%rd63, %r258;
	mov.b32 	%r288, 17185;
	mov.b32 	%r289, 63;
	prmt.b32 	%r290, %r261, %r289, %r288;
	mov.b32 	%f1, %r290;
	rcp.approx.f32 	%f2, %f1;
	mov.b32 	%r291, %f2;
	shl.b32 	%r292, %r291, 9;
	add.s32 	%r227, %r292, -512;
	mul.hi.u32 	%r293, %r227, %r258;
	cvt.u64.u32 	%rd64, %r293;
	mul.wide.u32 	%rd65, %r261, %r227;
	add.s64 	%rd66, %rd64, %rd63;
	add.s64 	%rd67, %rd66, %rd65;
	sub.s64 	%rd68, %rd62, %rd67;
	cvt.u32.u64 	%r243, %rd68;
	{ .reg .b32 tmp; mov.b64 {tmp, %r246}, %rd68; }
	setp.gt.s64 	%p16, %rd68, -1;
	selp.b32 	%r252, %r227, 0, %p16;
	shr.u64 	%rd69, %rd68, 63;
	cvt.u32.u64 	%r294, %rd69;
	xor.b32  	%r255, %r294, 1;
	mov.b32 	%r229, -2147483648;
	// begin inline asm
	mad.hi.cc.u32 %r226,%r227,%r243,%r229;
	// end inline asm
	// begin inline asm
	addc.u32 %r230,%r902,%r902;
	// end inline asm
	// begin inline asm
	mad.lo.cc.u32 %r233,%r227,%r246,%r226;
	// end inline asm
	// begin inline asm
	madc.hi.u32 %r237,%r227,%r246,%r230;
	// end inline asm
	// begin inline asm
	add.cc.u32 %r241,%r233,%r243;
	// end inline asm
	// begin inline asm
	addc.cc.u32 %r244,%r237,%r246;
	// end inline asm
	// begin inline asm
	addc.u32 %r247,%r902,%r902;
	// end inline asm
	// begin inline asm
	add.cc.u32 %r250,%r244,%r252;
	// end inline asm
	// begin inline asm
	addc.u32 %r253,%r247,%r255;
	// end inline asm
	setp.eq.s32 	%p17, %r253, 2;
	selp.b32 	%r295, -1, %r250, %p17;
	mul.hi.u32 	%r296, %r295, %r258;
	cvt.u64.u32 	%rd70, %r296;
	mul.wide.u32 	%rd71, %r295, %r261;
	add.s64 	%rd72, %rd71, %rd70;
	cvt.u32.u64 	%r257, %rd72;
	{ .reg .b32 tmp; mov.b64 {tmp, %r260}, %rd72; }
	// begin inline asm
	add.cc.u32 %r256,%r257,%r258;
	// end inline asm
	// begin inline asm
	addc.cc.u32 %r259,%r260,%r261;
	// end inline asm
	// begin inline asm
	addc.u32 %r262,%r902,%r902;
	// end inline asm
	setp.eq.s32 	%p18, %r262, 0;
	min.u32 	%r297, %r295, -2;
	add.s32 	%r298, %r297, 1;
	selp.b32 	%r12, %r298, %r295, %p18;
$L__BB2_5:
	.pragma "nounroll";
	// begin inline asm
	sub.cc.u32 %r299,%r905,%r258;
	// end inline asm
	// begin inline asm
	subc.cc.u32 %r302,%r904,%r261;
	// end inline asm
	mov.b32 	%r307, -2;
	// begin inline asm
	subc.u32 %r305,%r903,%r307;
	// end inline asm
	// begin inline asm
	mad.hi.u32 %r308,%r903,%r12,%r305;
	// end inline asm
	setp.lt.u32 	%p20, %r308, %r903;
	selp.b32 	%r912, -1, %r308, %p20;
	mov.b32 	%r339, 0;
	// begin inline asm
	mad.lo.cc.u32 %r312,%r912,%r258,%r339;
	// end inline asm
	// begin inline asm
	madc.hi.u32 %r316,%r912,%r258,%r339;
	// end inline asm
	// begin inline asm
	mad.lo.cc.u32 %r320,%r912,%r261,%r316;
	// end inline asm
	// begin inline asm
	madc.hi.u32 %r324,%r912,%r261,%r339;
	// end inline asm
	// begin inline asm
	sub.cc.u32 %r913,%r905,%r312;
	// end inline asm
	// begin inline asm
	subc.cc.u32 %r914,%r904,%r320;
	// end inline asm
	// begin inline asm
	subc.cc.u32 %r915,%r903,%r324;
	// end inline asm
	// begin inline asm
	addc.u32 %r337,%r339,%r339;
	// end inline asm
	setp.ne.s32 	%p21, %r337, 0;
	mov.pred 	%p72, 0;
	@%p21 bra 	$L__BB2_7;
	// begin inline asm
	add.cc.u32 %r913,%r913,%r258;
	// end inline asm
	// begin inline asm
	addc.cc.u32 %r914,%r914,%r261;
	// end inline asm
	mov.b32 	%r351, 0;
	// begin inline asm
	addc.cc.u32 %r915,%r915,%r351;
	// end inline asm
	// begin inline asm
	addc.u32 %r349,%r351,%r351;
	// end inline asm
	add.s32 	%r912, %r912, -1;
	setp.eq.s32 	%p72, %r349, 0;
$L__BB2_7:
	not.pred 	%p22, %p72;
	@%p22 bra 	$L__BB2_9;
	// begin inline asm
	add.cc.u32 %r913,%r913,%r258;
	// end inline asm
	// begin inline asm
	addc.cc.u32 %r914,%r914,%r261;
	// end inline asm
	mov.b32 	%r360, 0;
	// begin inline asm
	addc.u32 %r915,%r915,%r360;
	// end inline asm
	add.s32 	%r912, %r912, -1;
$L__BB2_9:
	mov.b32 	%r394, 0;
	// begin inline asm
	mad.lo.cc.u32 %r361,%r912,%r6,%r394;
	// end inline asm
	// begin inline asm
	madc.hi.u32 %r365,%r912,%r6,%r394;
	// end inline asm
	// begin inline asm
	mad.lo.cc.u32 %r369,%r912,%r5,%r365;
	// end inline asm
	// begin inline asm
	madc.hi.u32 %r373,%r912,%r5,%r394;
	// end inline asm
	// begin inline asm
	sub.cc.u32 %r916,%r907,%r361;
	// end inline asm
	// begin inline asm
	subc.cc.u32 %r905,%r906,%r369;
	// end inline asm
	// begin inline asm
	subc.cc.u32 %r904,%r913,%r373;
	// end inline asm
	// begin inline asm
	subc.cc.u32 %r903,%r914,%r394;
	// end inline asm
	// begin inline asm
	subc.cc.u32 %r389,%r915,%r394;
	// end inline asm
	// begin inline asm
	subc.u32 %r392,%r394,%r394;
	// end inline asm
	setp.ne.s32 	%p23, %r392, -1;
	@%p23 bra 	$L__BB2_11;
	// begin inline asm
	add.cc.u32 %r916,%r916,%r6;
	// end inline asm
	// begin inline asm
	addc.cc.u32 %r905,%r905,%r5;
	// end inline asm
	// begin inline asm
	addc.cc.u32 %r904,%r904,%r258;
	// end inline asm
	// begin inline asm
	addc.u32 %r903,%r903,%r261;
	// end inline asm
$L__BB2_11:
	add.s32 	%r902, %r902, 32;
	setp.le.u32 	%p24, %r902, %r2;
	mov.b32 	%r907, 0;
	mov.u32 	%r906, %r916;
	@%p24 bra 	$L__BB2_5;
	shf.r.wrap.b32 	%r408, %r916, %r905, %r1;
	shf.r.wrap.b32 	%r409, %r905, %r904, %r1;
	shf.r.wrap.b32 	%r410, %r904, %r903, %r1;
	mov.b32 	%r411, 0;
	shf.r.wrap.b32 	%r412, %r903, %r411, %r1;
	cvt.u16.u32 	%rs1, %r2;
	and.b16  	%rs2, %rs1, 32;
	setp.eq.s16 	%p25, %rs2, 0;
	selp.b32 	%r413, %r408, %r409, %p25;
	selp.b32 	%r414, %r409, %r410, %p25;
	selp.b32 	%r415, %r410, %r412, %p25;
	selp.b32 	%r416, %r412, 0, %p25;
	and.b16  	%rs3, %rs1, 64;
	setp.eq.s16 	%p26, %rs3, 0;
	selp.b32 	%r920, %r413, %r415, %p26;
	selp.b32 	%r921, %r414, %r416, %p26;
	selp.b32 	%r54, %r415, 0, %p26;
	selp.b32 	%r55, %r416, 0, %p26;
	setp.gt.s64 	%p27, %rd16, -1;
	@%p27 bra 	$L__BB2_14;
	mov.b32 	%r427, 0;
	// begin inline asm
	sub.cc.u32 %r920,%r427,%r920;
	// end inline asm
	// begin inline asm
	subc.cc.u32 %r921,%r427,%r921;
	// end inline asm
	// begin inline asm
	subc.cc.u32 %r423,%r427,%r54;
	// end inline asm
	// begin inline asm
	subc.u32 %r426,%r427,%r55;
	// end inline asm
$L__BB2_14:
	ld.param.u64 	%rd134, [_Z18calculateFunction2PxS_S_S_S_S_S_S_S_S__param_5];
	setp.eq.s32 	%p28, %r2, 128;
	selp.b32 	%r429, -1, %r921, %p28;
	selp.b32 	%r430, -1, %r920, %p28;
	cvt.u64.u32 	%rd74, %r429;
	shl.b64 	%rd75, %rd74, 32;
	cvt.u64.u32 	%rd76, %r430;
	or.b64  	%rd17, %rd75, %rd76;
	cvta.to.global.u64 	%rd77, %rd134;
	ld.global.u32 	%r431, [%rd77];
	add.s32 	%r922, %r431, -1;
	setp.lt.s32 	%p29, %r922, 1;
	mov.b64 	%rd140, 0;
	@%p29 bra 	$L__BB2_18;
	mov.b32 	%r923, 0;
$L__BB2_16:
	add.s32 	%r433, %r923, %r922;
	add.s32 	%r434, %r433, 1;
	shr.u32 	%r435, %r434, 1;
	mul.wide.u32 	%rd78, %r435, 8;
	add.s64 	%rd79, %rd1, %rd78;
	ld.global.u64 	%rd80, [%rd79];
	setp.gt.s64 	%p30, %rd80, %rd17;
	add.s32 	%r436, %r435, -1;
	selp.b32 	%r923, %r923, %r435, %p30;
	selp.b32 	%r922, %r436, %r922, %p30;
	setp.lt.s32 	%p31, %r923, %r922;
	@%p31 bra 	$L__BB2_16;
	cvt.u64.u32 	%rd140, %r923;
$L__BB2_18:
	shl.b64 	%rd81, %rd140, 3;
	add.s64 	%rd82, %rd1, %rd81;
	ld.global.u64 	%rd83, [%rd82];
	setp.ne.s64 	%p32, %rd83, %rd17;
	@%p32 bra 	$L__BB2_41;
	ld.param.u64 	%rd135, [_Z18calculateFunction2PxS_S_S_S_S_S_S_S_S__param_7];
	cvta.to.global.u64 	%rd84, %rd135;
	add.s64 	%rd86, %rd84, %rd81;
	ld.global.u64 	%rd20, [%rd86];
	setp.eq.s64 	%p33, %rd20, -1;
	@%p33 bra 	$L__BB2_41;
	ld.param.u64 	%rd133, [_Z18calculateFunction2PxS_S_S_S_S_S_S_S_S__param_3];
	cvta.to.global.u64 	%rd87, %rd133;
	ld.global.u64 	%rd88, [%rd87];
	mul.lo.s64 	%rd21, %rd88, %rd20;
	mul.hi.s64 	%rd22, %rd88, %rd20;
	ld.global.u64 	%rd23, [%rd2];
	cvt.u32.u64 	%r439, %rd21;
	{ .reg .b32 tmp; mov.b64 {tmp, %r442}, %rd21; }
	cvt.u32.u64 	%r445, %rd22;
	{ .reg .b32 tmp; mov.b64 {tmp, %r448}, %rd22; }
	cvt.u32.u64 	%r451, %rd23;
	{ .reg .b32 tmp; mov.b64 {tmp, %r454}, %rd23; }
	shr.s64 	%rd89, %rd23, 63;
	cvt.u32.u64 	%r460, %rd89;
	mov.b32 	%r924, 0;
	// begin inline asm
	sub.cc.u32 %r437,%r924,%r439;
	// end inline asm
	// begin inline asm
	subc.cc.u32 %r440,%r924,%r442;
	// end inline asm
	// begin inline asm
	subc.cc.u32 %r443,%r924,%r445;
	// end inline asm
	// begin inline asm
	subc.u32 %r446,%r924,%r448;
	// end inline asm
	setp.lt.s64 	%p34, %rd22, 0;
	selp.b32 	%r501, %r437, %r439, %p34;
	selp.b32 	%r502, %r440, %r442, %p34;
	selp.b32 	%r503, %r443, %r445, %p34;
	selp.b32 	%r504, %r446, %r448, %p34;
	// begin inline asm
	sub.cc.u32 %r449,%r924,%r451;
	// end inline asm
	// begin inline asm
	subc.cc.u32 %r452,%r924,%r454;
	// end inline asm
	// begin inline asm
	subc.cc.u32 %r455,%r924,%r460;
	// end inline asm
	// begin inline asm
	subc.u32 %r458,%r924,%r460;
	// end inline asm
	setp.lt.s64 	%p35, %rd23, 0;
	selp.b32 	%r505, %r449, %r451, %p35;
	selp.b32 	%r506, %r452, %r454, %p35;
	and.b32  	%r507, %r460, %r455;
	and.b32  	%r508, %r460, %r458;
	or.b32  	%r509, %r508, %r507;
	setp.eq.s32 	%p36, %r509, 0;
	selp.b32 	%r510, %r506, %r508, %p36;
	selp.b32 	%r511, %r505, %r507, %p36;
	selp.b32 	%r512, 0, %r506, %p36;
	selp.b32 	%r513, 0, %r505, %p36;
	selp.b32 	%r514, 64, 0, %p36;
	setp.eq.s32 	%p37, %r510, 0;
	selp.b32 	%r515, %r511, %r510, %p37;
	selp.b32 	%r516, %r512, %r511, %p37;
	selp.b32 	%r517, %r513, %r512, %p37;
	selp.b32 	%r518, 0, %r513, %p37;
	selp.b32 	%r519, 32, 0, %p37;
	or.b32  	%r520, %r519, %r514;
	clz.b32 	%r69, %r515;
	add.s32 	%r70, %r520, %r69;
	shf.l.wrap.b32 	%r496, %r516, %r515, %r69;
	shf.l.wrap.b32 	%r493, %r517, %r516, %r69;
	shf.l.wrap.b32 	%r73, %r518, %r517, %r69;
	and.b32  	%r521, %r69, 31;
	shl.b32 	%r74, %r518, %r521;
	shl.b32 	%r929, %r501, %r521;
	shf.l.wrap.b32 	%r928, %r501, %r502, %r69;
	shf.l.wrap.b32 	%r927, %r502, %r503, %r69;
	shf.l.wrap.b32 	%r926, %r503, %r504, %r69;
	shf.l.wrap.b32 	%r925, %r504, %r924, %r69;
	neg.s32 	%r522, %r496;
	cvt.u64.u32 	%rd90, %r522;
	shl.b64 	%rd91, %rd90, 32;
	cvt.u64.u32 	%rd92, %r493;
	mov.b32 	%r523, 17185;
	mov.b32 	%r524, 63;
	prmt.b32 	%r525, %r496, %r524, %r523;
	mov.b32 	%f3, %r525;
	rcp.approx.f32 	%f4, %f3;
	mov.b32 	%r526, %f4;
	shl.b32 	%r527, %r526, 9;
	add.s32 	%r462, %r527, -512;
	mul.hi.u32 	%r528, %r462, %r493;
	cvt.u64.u32 	%rd93, %r528;
	mul.wide.u32 	%rd94, %r496, %r462;
	add.s64 	%rd95, %rd93, %rd92;
	add.s64 	%rd96, %rd95, %rd94;
	sub.s64 	%rd97, %rd91, %rd96;
	cvt.u32.u64 	%r478, %rd97;
	{ .reg .b32 tmp; mov.b64 {tmp, %r481}, %rd97; }
	setp.gt.s64 	%p38, %rd97, -1;
	selp.b32 	%r487, %r462, 0, %p38;
	shr.u64 	%rd98, %rd97, 63;
	cvt.u32.u64 	%r529, %rd98;
	xor.b32  	%r490, %r529, 1;
	mov.b32 	%r464, -2147483648;
	// begin inline asm
	mad.hi.cc.u32 %r461,%r462,%r478,%r464;
	// end inline asm
	// begin inline asm
	addc.u32 %r465,%r924,%r924;
	// end inline asm
	// begin inline asm
	mad.lo.cc.u32 %r468,%r462,%r481,%r461;
	// end inline asm
	// begin inline asm
	madc.hi.u32 %r472,%r462,%r481,%r465;
	// end inline asm
	// begin inline asm
	add.cc.u32 %r476,%r468,%r478;
	// end inline asm
	// begin inline asm
	addc.cc.u32 %r479,%r472,%r481;
	// end inline asm
	// begin inline asm
	addc.u32 %r482,%r924,%r924;
	// end inline asm
	// begin inline asm
	add.cc.u32 %r485,%r479,%r487;
	// end inline asm
	// begin inline asm
	addc.u32 %r488,%r482,%r490;
	// end inline asm
	setp.eq.s32 	%p39, %r488, 2;
	selp.b32 	%r530, -1, %r485, %p39;
	mul.hi.u32 	%r531, %r530, %r493;
	cvt.u64.u32 	%rd99, %r531;
	mul.wide.u32 	%rd100, %r530, %r496;
	add.s64 	%rd101, %rd100, %rd99;
	cvt.u32.u64 	%r492, %rd101;
	{ .reg .b32 tmp; mov.b64 {tmp, %r495}, %rd101; }
	// begin inline asm
	add.cc.u32 %r491,%r492,%r493;
	// end inline asm
	// begin inline asm
	addc.cc.u32 %r494,%r495,%r496;
	// end inline asm
	// begin inline asm
	addc.u32 %r497,%r924,%r924;
	// end inline asm
	setp.eq.s32 	%p40, %r497, 0;
	min.u32 	%r532, %r530, -2;
	add.s32 	%r533, %r532, 1;
	selp.b32 	%r80, %r533, %r530, %p40;
$L__BB2_21:
	.pragma "nounroll";
	// begin inline asm
	sub.cc.u32 %r534,%r927,%r493;
	// end inline asm
	// begin inline asm
	subc.cc.u32 %r537,%r926,%r496;
	// end inline asm
	mov.b32 	%r542, -2;
	// begin inline asm
	subc.u32 %r540,%r925,%r542;
	// end inline asm
	// begin inline asm
	mad.hi.u32 %r543,%r925,%r80,%r540;
	// end inline asm
	setp.lt.u32 	%p42, %r543, %r925;
	selp.b32 	%r934, -1, %r543, %p42;
	mov.b32 	%r574, 0;
	// begin inline asm
	mad.lo.cc.u32 %r547,%r934,%r493,%r574;
	// end inline asm
	// begin inline asm
	madc.hi.u32 %r551,%r934,%r493,%r574;
	// end inline asm
	// begin inline asm
	mad.lo.cc.u32 %r555,%r934,%r496,%r551;
	// end inline asm
	// begin inline asm
	madc.hi.u32 %r559,%r934,%r496,%r574;
	// end inline asm
	// begin inline asm
	sub.cc.u32 %r935,%r927,%r547;
	// end inline asm
	// begin inline asm
	subc.cc.u32 %r936,%r926,%r555;
	// end inline asm
	// begin inline asm
	subc.cc.u32 %r937,%r925,%r559;
	// end inline asm
	// begin inline asm
	addc.u32 %r572,%r574,%r574;
	// end inline asm
	setp.ne.s32 	%p43, %r572, 0;
	mov.pred 	%p73, 0;
	@%p43 bra 	$L__BB2_23;
	// begin inline asm
	add.cc.u32 %r935,%r935,%r493;
	// end inline asm
	// begin inline asm
	addc.cc.u32 %r936,%r936,%r496;
	// end inline asm
	mov.b32 	%r586, 0;
	// begin inline asm
	addc.cc.u32 %r937,%r937,%r586;
	// end inline asm
	// begin inline asm
	addc.u32 %r584,%r586,%r586;
	// end inline asm
	add.s32 	%r934, %r934, -1;
	setp.eq.s32 	%p73, %r584, 0;
$L__BB2_23:
	not.pred 	%p44, %p73;
	@%p44 bra 	$L__BB2_25;
	// begin inline asm
	add.cc.u32 %r935,%r935,%r493;
	// end inline asm
	// begin inline asm
	addc.cc.u32 %r936,%r936,%r496;
	// end inline asm
	mov.b32 	%r595, 0;
	// begin inline asm
	addc.u32 %r937,%r937,%r595;
	// end inline asm
	add.s32 	%r934, %r934, -1;
$L__BB2_25:
	mov.b32 	%r629, 0;
	// begin inline asm
	mad.lo.cc.u32 %r596,%r934,%r74,%r629;
	// end inline asm
	// begin inline asm
	madc.hi.u32 %r600,%r934,%r74,%r629;
	// end inline asm
	// begin inline asm
	mad.lo.cc.u32 %r604,%r934,%r73,%r600;
	// end inline asm
	// begin inline asm
	madc.hi.u32 %r608,%r934,%r73,%r629;
	// end inline asm
	// begin inline asm
	sub.cc.u32 %r938,%r929,%r596;
	// end inline asm
	// begin inline asm
	subc.cc.u32 %r927,%r928,%r604;
	// end inline asm
	// begin inline asm
	subc.cc.u32 %r926,%r935,%r608;
	// end inline asm
	// begin inline asm
	subc.cc.u32 %r925,%r936,%r629;
	// end inline asm
	// begin inline asm
	subc.cc.u32 %r624,%r937,%r629;
	// end inline asm
	// begin inline asm
	subc.u32 %r627,%r629,%r629;
	// end inline asm
	setp.ne.s32 	%p45, %r627, -1;
	@%p45 bra 	$L__BB2_27;
	// begin inline asm
	add.cc.u32 %r938,%r938,%r74;
	// end inline asm
	// begin inline asm
	addc.cc.u32 %r927,%r927,%r73;
	// end inline asm
	// begin inline asm
	addc.cc.u32 %r926,%r926,%r493;
	// end inline asm
	// begin inline asm
	addc.u32 %r925,%r925,%r496;
	// end inline asm
$L__BB2_27:
	add.s32 	%r924, %r924, 32;
	setp.le.u32 	%p46, %r924, %r70;
	mov.b32 	%r929, 0;
	mov.u32 	%r928, %r938;
	@%p46 bra 	$L__BB2_21;
	shf.r.wrap.b32 	%r643, %r938, %r927, %r69;
	shf.r.wrap.b32 	%r644, %r927, %r926, %r69;
	shf.r.wrap.b32 	%r645, %r926, %r925, %r69;
	mov.b32 	%r646, 0;
	shf.r.wrap.b32 	%r647, %r925, %r646, %r69;
	cvt.u16.u32 	%rs4, %r70;
	and.b16  	%rs5, %rs4, 32;
	setp.eq.s16 	%p47, %rs5, 0;
	selp.b32 	%r648, %r643, %r644, %p47;
	selp.b32 	%r649, %r644, %r645, %p47;
	selp.b32 	%r650, %r645, %r647, %p47;
	selp.b32 	%r651, %r647, 0, %p47;
	and.b16  	%rs6, %rs4, 64;
	setp.eq.s16 	%p48, %rs6, 0;
	selp.b32 	%r942, %r648, %r650, %p48;
	selp.b32 	%r943, %r649, %r651, %p48;
	selp.b32 	%r944, %r650, 0, %p48;
	selp.b32 	%r945, %r651, 0, %p48;
	setp.gt.s64 	%p49, %rd22, -1;
	@%p49 bra 	$L__BB2_30;
	mov.b32 	%r662, 0;
	// begin inline asm
	sub.cc.u32 %r942,%r662,%r942;
	// end inline asm
	// begin inline asm
	subc.cc.u32 %r943,%r662,%r943;
	// end inline asm
	// begin inline asm
	subc.cc.u32 %r944,%r662,%r944;
	// end inline asm
	// begin inline asm
	subc.u32 %r945,%r662,%r945;
	// end inline asm
$L__BB2_30:
	setp.lt.s64 	%p50, %rd23, 0;
	setp.eq.s32 	%p51, %r70, 128;
	selp.b32 	%r728, -1, %r945, %p51;
	selp.b32 	%r729, -1, %r944, %p51;
	selp.b32 	%r730, -1, %r943, %p51;
	selp.b32 	%r731, -1, %r942, %p51;
	cvt.u64.u32 	%rd102, %r728;
	shl.b64 	%rd103, %rd102, 32;
	cvt.u64.u32 	%rd104, %r729;
	cvt.u64.u32 	%rd105, %r730;
	shl.b64 	%rd106, %rd105, 32;
	cvt.u64.u32 	%rd107, %r731;
	shr.s64 	%rd108, %rd23, 63;
	sub.cc.s64 	%rd109, %rd23, %rd13;
	subc.cc.s64 	%rd110, %rd108, %rd14;
	add.cc.s64 	%rd111, %rd109, %rd107;
	addc.cc.s64 	%rd112, %rd110, 0;
	add.cc.s64 	%rd24, %rd111, %rd106;
	addc.cc.s64 	%rd113, %rd112, 0;
	add.s64 	%rd114, %rd113, %rd104;
	add.s64 	%rd25, %rd114, %rd103;
	cvt.u32.u64 	%r666, %rd111;
	{ .reg .b32 tmp; mov.b64 {tmp, %r669}, %rd24; }
	cvt.u32.u64 	%r672, %rd114;
	{ .reg .b32 tmp; mov.b64 {tmp, %r675}, %rd25; }
	mov.b32 	%r946, 0;
	// begin inline asm
	sub.cc.u32 %r664,%r946,%r666;
	// end inline asm
	// begin inline asm
	subc.cc.u32 %r667,%r946,%r669;
	// end inline asm
	// begin inline asm
	subc.cc.u32 %r670,%r946,%r672;
	// end inline asm
	// begin inline asm
	subc.u32 %r673,%r946,%r675;
	// end inline asm
	setp.lt.s64 	%p52, %rd25, 0;
	selp.b32 	%r732, %r664, %r666, %p52;
	selp.b32 	%r733, %r667, %r669, %p52;
	selp.b32 	%r734, %r670, %r672, %p52;
	selp.b32 	%r735, %r673, %r675, %p52;
	// begin inline asm
	sub.cc.u32 %r676,%r946,%r451;
	// end inline asm
	// begin inline asm
	subc.cc.u32 %r679,%r946,%r454;
	// end inline asm
	// begin inline asm
	subc.cc.u32 %r682,%r946,%r460;
	// end inline asm
	// begin inline asm
	subc.u32 %r685,%r946,%r460;
	// end inline asm
	selp.b32 	%r736, %r676, %r451, %p50;
	selp.b32 	%r737, %r679, %r454, %p50;
	cvt.u32.u64 	%r738, %rd108;
	and.b32  	%r739, %r738, %r682;
	and.b32  	%r740, %r738, %r685;
	or.b32  	%r741, %r740, %r739;
	setp.eq.s32 	%p53, %r741, 0;
	selp.b32 	%r742, %r737, %r740, %p53;
	selp.b32 	%r743, %r736, %r739, %p53;
	selp.b32 	%r744, 0, %r737, %p53;
	selp.b32 	%r745, 0, %r736, %p53;
	selp.b32 	%r746, 64, 0, %p53;
	setp.eq.s32 	%p54, %r742, 0;
	selp.b32 	%r747, %r743, %r742, %p54;
	selp.b32 	%r748, %r744, %r743, %p54;
	selp.b32 	%r749, %r745, %r744, %p54;
	selp.b32 	%r750, 0, %r745, %p54;
	selp.b32 	%r751, 32, 0, %p54;
	or.b32  	%r752, %r751, %r746;
	clz.b32 	%r132, %r747;
	add.s32 	%r133, %r752, %r132;
	shf.l.wrap.b32 	%r723, %r748, %r747, %r132;
	shf.l.wrap.b32 	%r720, %r749, %r748, %r132;
	shf.l.wrap.b32 	%r136, %r750, %r749, %r132;
	and.b32  	%r753, %r132, 31;
	shl.b32 	%r137, %r750, %r753;
	shl.b32 	%r951, %r732, %r753;
	shf.l.wrap.b32 	%r950, %r732, %r733, %r132;
	shf.l.wrap.b32 	%r949, %r733, %r734, %r132;
	shf.l.wrap.b32 	%r948, %r734, %r735, %r132;
	shf.l.wrap.b32 	%r947, %r735, %r946, %r132;
	neg.s32 	%r754, %r723;
	cvt.u64.u32 	%rd115, %r754;
	shl.b64 	%rd116, %rd115, 32;
	cvt.u64.u32 	%rd117, %r720;
	mov.b32 	%r755, 17185;
	mov.b32 	%r756, 63;
	prmt.b32 	%r757, %r723, %r756, %r755;
	mov.b32 	%f5, %r757;
	rcp.approx.f32 	%f6, %f5;
	mov.b32 	%r758, %f6;
	shl.b32 	%r759, %r758, 9;
	add.s32 	%r689, %r759, -512;
	mul.hi.u32 	%r760, %r689, %r720;
	cvt.u64.u32 	%rd118, %r760;
	mul.wide.u32 	%rd119, %r723, %r689;
	add.s64 	%rd120, %rd118, %rd117;
	add.s64 	%rd121, %rd120, %rd119;
	sub.s64 	%rd122, %rd116, %rd121;
	cvt.u32.u64 	%r705, %rd122;
	{ .reg .b32 tmp; mov.b64 {tmp, %r708}, %rd122; }
	setp.gt.s64 	%p55, %rd122, -1;
	selp.b32 	%r714, %r689, 0, %p55;
	shr.u64 	%rd123, %rd122, 63;
	cvt.u32.u64 	%r761, %rd123;
	xor.b32  	%r717, %r761, 1;
	mov.b32 	%r691, -2147483648;
	// begin inline asm
	mad.hi.cc.u32 %r688,%r689,%r705,%r691;
	// end inline asm
	// begin inline asm
	addc.u32 %r692,%r946,%r946;
	// end inline asm
	// begin inline asm
	mad.lo.cc.u32 %r695,%r689,%r708,%r688;
	// end inline asm
	// begin inline asm
	madc.hi.u32 %r699,%r689,%r708,%r692;
	// end inline asm
	// begin inline asm
	add.cc.u32 %r703,%r695,%r705;
	// end inline asm
	// begin inline asm
	addc.cc.u32 %r706,%r699,%r708;
	// end inline asm
	// begin inline asm
	addc.u32 %r709,%r946,%r946;
	// end inline asm
	// begin inline asm
	add.cc.u32 %r712,%r706,%r714;
	// end inline asm
	// begin inline asm
	addc.u32 %r715,%r709,%r717;
	// end inline asm
	setp.eq.s32 	%p56, %r715, 2;
	selp.b32 	%r762, -1, %r712, %p56;
	mul.hi.u32 	%r763, %r762, %r720;
	cvt.u64.u32 	%rd124, %r763;
	mul.wide.u32 	%rd125, %r762, %r723;
	add.s64 	%rd126, %rd125, %rd124;
	cvt.u32.u64 	%r719, %rd126;
	{ .reg .b32 tmp; mov.b64 {tmp, %r722}, %rd126; }
	// begin inline asm
	add.cc.u32 %r718,%r719,%r720;
	// end inline asm
	// begin inline asm
	addc.cc.u32 %r721,%r722,%r723;
	// end inline asm
	// begin inline asm
	addc.u32 %r724,%r946,%r946;
	// end inline asm
	setp.eq.s32 	%p57, %r724, 0;
	min.u32 	%r764, %r762, -2;
	add.s32 	%r765, %r764, 1;
	selp.b32 	%r143, %r765, %r762, %p57;
$L__BB2_31:
	.pragma "nounroll";
	// begin inline asm
	sub.cc.u32 %r766,%r949,%r720;
	// end inline asm
	// begin inline asm
	subc.cc.u32 %r769,%r948,%r723;
	// end inline asm
	mov.b32 	%r774, -2;
	// begin inline asm
	subc.u32 %r772,%r947,%r774;
	// end inline asm
	// begin inline asm
	mad.hi.u32 %r775,%r947,%r143,%r772;
	// end inline asm
	setp.lt.u32 	%p59, %r775, %r947;
	selp.b32 	%r956, -1, %r775, %p59;
	mov.b32 	%r806, 0;
	// begin inline asm
	mad.lo.cc.u32 %r779,%r956,%r720,%r806;
	// end inline asm
	// begin inline asm
	madc.hi.u32 %r783,%r956,%r720,%r806;
	// end inline asm
	// begin inline asm
	mad.lo.cc.u32 %r787,%r956,%r723,%r783;
	// end inline asm
	// begin inline asm
	madc.hi.u32 %r791,%r956,%r723,%r806;
	// end inline asm
	// begin inline asm
	sub.cc.u32 %r957,%r949,%r779;
	// end inline asm
	// begin inline asm
	subc.cc.u32 %r958,%r948,%r787;
	// end inline asm
	// begin inline asm
	subc.cc.u32 %r959,%r947,%r791;
	// end inline asm
	// begin inline asm
	addc.u32 %r804,%r806,%r806;
	// end inline asm
	setp.ne.s32 	%p60, %r804, 0;
	mov.pred 	%p74, 0;
	@%p60 bra 	$L__BB2_33;
	// begin inline asm
	add.cc.u32 %r957,%r957,%r720;
	// end inline asm
	// begin inline asm
	addc.cc.u32 %r958,%r958,%r723;
	// end inline asm
	mov.b32 	%r818, 0;
	// begin inline asm
	addc.cc.u32 %r959,%r959,%r818;
	// end inline asm
	// begin inline asm
	addc.u32 %r816,%r818,%r818;
	// end inline asm
	add.s32 	%r956, %r956, -1;
	setp.eq.s32 	%p74, %r816, 0;
$L__BB2_33:
	not.pred 	%p61, %p74;
	@%p61 bra 	$L__BB2_35;
	// begin inline asm
	add.cc.u32 %r957,%r957,%r720;
	// end inline asm
	// begin inline asm
	addc.cc.u32 %r958,%r958,%r723;
	// end inline asm
	mov.b32 	%r827, 0;
	// begin inline asm
	addc.u32 %r959,%r959,%r827;
	// end inline asm
	add.s32 	%r956, %r956, -1;
$L__BB2_35:
	mov.b32 	%r861, 0;
	// begin inline asm
	mad.lo.cc.u32 %r828,%r956,%r137,%r861;
	// end inline asm
	// begin inline asm
	madc.hi.u32 %r832,%r956,%r137,%r861;
	// end inline asm
	// begin inline asm
	mad.lo.cc.u32 %r836,%r956,%r136,%r832;
	// end inline asm
	// begin inline asm
	madc.hi.u32 %r840,%r956,%r136,%r861;
	// end inline asm
	// begin inline asm
	sub.cc.u32 %r960,%r951,%r828;
	// end inline asm
	// begin inline asm
	subc.cc.u32 %r949,%r950,%r836;
	// end inline asm
	// begin inline asm
	subc.cc.u32 %r948,%r957,%r840;
	// end inline asm
	// begin inline asm
	subc.cc.u32 %r947,%r958,%r861;
	// end inline asm
	// begin inline asm
	subc.cc.u32 %r856,%r959,%r861;
	// end inline asm
	// begin inline asm
	subc.u32 %r859,%r861,%r861;
	// end inline asm
	setp.ne.s32 	%p62, %r859, -1;
	@%p62 bra 	$L__BB2_37;
	// begin inline asm
	add.cc.u32 %r960,%r960,%r137;
	// end inline asm
	// begin inline asm
	addc.cc.u32 %r949,%r949,%r136;
	// end inline asm
	// begin inline asm
	addc.cc.u32 %r948,%r948,%r720;
	// end inline asm
	// begin inline asm
	addc.u32 %r947,%r947,%r723;
	// end inline asm
$L__BB2_37:
	add.s32 	%r946, %r946, 32;
	setp.le.u32 	%p63, %r946, %r133;
	mov.b32 	%r951, 0;
	mov.u32 	%r950, %r960;
	@%p63 bra 	$L__BB2_31;
	shf.r.wrap.b32 	%r875, %r960, %r949, %r132;
	shf.r.wrap.b32 	%r876, %r949, %r948, %r132;
	shf.r.wrap.b32 	%r877, %r948, %r947, %r132;
	mov.b32 	%r878, 0;
	shf.r.wrap.b32 	%r879, %r947, %r878, %r132;
	cvt.u16.u32 	%rs7, %r133;
	and.b16  	%rs8, %rs7, 32;
	setp.eq.s16 	%p64, %rs8, 0;
	selp.b32 	%r880, %r875, %r876, %p64;
	selp.b32 	%r881, %r876, %r877, %p64;
	selp.b32 	%r882, %r877, %r879, %p64;
	selp.b32 	%r883, %r879, 0, %p64;
	and.b16  	%rs9, %rs7, 64;
	setp.eq.s16 	%p65, %rs9, 0;
	selp.b32 	%r964, %r880, %r882, %p65;
	selp.b32 	%r965, %r881, %r883, %p65;
	selp.b32 	%r185, %r882, 0, %p65;
	selp.b32 	%r186, %r883, 0, %p65;
	setp.gt.s64 	%p66, %rd25, -1;
	@%p66 bra 	$L__BB2_40;
	mov.b32 	%r894, 0;
	// begin inline asm
	sub.cc.u32 %r964,%r894,%r964;
	// end inline asm
	// begin inline asm
	subc.cc.u32 %r965,%r894,%r965;
	// end inline asm
	// begin inline asm
	subc.cc.u32 %r890,%r894,%r185;
	// end inline asm
	// begin inline asm
	subc.u32 %r893,%r894,%r186;
	// end inline asm
$L__BB2_40:
	setp.eq.s32 	%p67, %r133, 128;
	selp.b32 	%r896, -1, %r965, %p67;
	selp.b32 	%r897, -1, %r964, %p67;
	cvt.u64.u32 	%rd127, %r896;
	shl.b64 	%rd128, %rd127, 32;
	cvt.u64.u32 	%rd129, %r897;
	or.b64  	%rd130, %rd128, %rd129;
	st.global.u64 	[%rd12], %rd130;
$L__BB2_41:
	add.cc.s64 	%rd138, %rd13, 1;
	addc.cc.s64 	%rd139, %rd14, 0;
	setp.eq.s64 	%p68, %rd14, %rd137;
	setp.lt.u64 	%p69, %rd13, %rd136;
	selp.u32 	%r898, -1, 0, %p69;
	setp.lt.s64 	%p70, %rd14, %rd137;
	selp.u32 	%r899, -1, 0, %p70;
	selp.b32 	%r900, %r898, %r899, %p68;
	and.b32  	%r901, %r900, 1;
	setp.eq.b32 	%p71, %r901, 1;
	@%p71 bra 	$L__BB2_4;
$L__BB2_42:
	ret;

}
	// .globl	_Z12print_arraysPxS_S_
.visible .entry _Z12print_arraysPxS_S_(
	.param .u64 .ptr .align 1 _Z12print_arraysPxS_S__param_0,
	.param .u64 .ptr .align 1 _Z12print_arraysPxS_S__param_1,
	.param .u64 .ptr .align 1 _Z12print_arraysPxS_S__param_2
)
{
	.local .align 8 .b8 	__local_depot3[16];
	.reg .b64 	%SP;
	.reg .b64 	%SPL;
	.reg .pred 	%p<3>;
	.reg .b32 	%r<13>;
	.reg .b64 	%rd<27>;

	mov.u64 	%SPL, __local_depot3;
	cvta.local.u64 	%SP, %SPL;
	ld.param.u64 	%rd9, [_Z12print_arraysPxS_S__param_0];
	ld.param.u64 	%rd7, [_Z12print_arraysPxS_S__param_1];
	ld.param.u64 	%rd8, [_Z12print_arraysPxS_S__param_2];
	cvta.to.global.u64 	%rd1, %rd9;
	add.u64 	%rd10, %SP, 0;
	add.u64 	%rd2, %SPL, 0;
	mov.u32 	%r2, %ctaid.x;
	mov.u32 	%r3, %ntid.x;
	mov.u32 	%r4, %tid.x;
	mad.lo.s32 	%r1, %r2, %r3, %r4;
	st.local.u32 	[%rd2], %r1;
	mov.u64 	%rd11, $str;
	cvta.global.u64 	%rd12, %rd11;
	{ // callseq 3, 0
	.param .b64 param0;
	st.param.b64 	[param0], %rd12;
	.param .b64 param1;
	st.param.b64 	[param1], %rd10;
	.param .b32 retval0;
	call.uni (retval0), 
	vprintf, 
	(
	param0, 
	param1
	);
	ld.param.b32 	%r5, [retval0];
	} // callseq 3
	ld.global.u64 	%rd13, [%rd1];
	setp.lt.s64 	%p1, %rd13, 1;
	@%p1 bra 	$L__BB3_3;
	cvta.to.global.u64 	%rd3, %rd8;
	cvta.to.global.u64 	%rd4, %rd7;
	mov.b64 	%rd26, 0;
$L__BB3_2:
	cvt.u32.u64 	%r7, %rd26;
	shl.b64 	%rd15, %rd26, 3;
	add.s64 	%rd16, %rd3, %rd15;
	ld.global.u32 	%r8, [%rd16];
	add.s64 	%rd17, %rd4, %rd15;
	ld.global.u64 	%rd18, [%rd17];
	st.local.v2.u32 	[%rd2], {%r7, %r8};
	st.local.u32 	[%rd2+8], %rd18;
	mov.u64 	%rd19, $str$1;
	cvta.global.u64 	%rd20, %rd19;
	{ // callseq 4, 0
	.param .b64 param0;
	st.param.b64 	[param0], %rd20;
	.param .b64 param1;
	st.param.b64 	[param1], %rd10;
	.param .b32 retval0;
	call.uni (retval0), 
	vprintf, 
	(
	param0, 
	param1
	);
	ld.param.b32 	%r9, [retval0];
	} // callseq 4
	add.s64 	%rd26, %rd26, 1;
	ld.global.u64 	%rd22, [%rd1];
	setp.gt.s64 	%p2, %rd22, %rd26;
	@%p2 bra 	$L__BB3_2;
$L__BB3_3:
	st.local.u32 	[%rd2], %r1;
	mov.u64 	%rd23, $str$2;
	cvta.global.u64 	%rd24, %rd23;
	{ // callseq 5, 0
	.param .b64 param0;
	st.param.b64 	[param0], %rd24;
	.param .b64 param1;
	st.param.b64 	[param1], %rd10;
	.param .b32 retval0;
	call.uni (retval0), 
	vprintf, 
	(
	param0, 
	param1
	);
	ld.param.b32 	%r11, [retval0];
	} // callseq 5
	ret;

}
	// .globl	_ZN3cub18CUB_300001_SM_10006detail11EmptyKernelIvEEvv
.visible .entry _ZN3cub18CUB_300001_SM_10006detail11EmptyKernelIvEEvv()
{


	ret;

}
	// .globl	_ZN3cub18CUB_300001_SM_10006detail10radix_sort31DeviceRadixSortSingleTileKernelINS1_5radix10policy_hubIxxyE10Policy1000ELNS0_9SortOrderE0ExxyNS1_21identity_decomposer_tEEEvPKT1_PSA_PKT2_PSE_T3_iiT4_
.visible .entry _ZN3cub18CUB_300001_SM_10006detail10radix_sort31DeviceRadixSortSingleTileKernelINS1_5radix10policy_hubIxxyE10Policy1000ELNS0_9SortOrderE0ExxyNS1_21identity_decomposer_tEEEvPKT1_PSA_PKT2_PSE_T3_iiT4_(
	.param .u64 .ptr .align 1 _ZN3cub18CUB_300001_SM_10006detail10radix_sort31DeviceRadixSortSingleTileKernelINS1_5radix10policy_hubIxxyE10Policy1000ELNS0_9SortOrderE0ExxyNS1_21identity_decomposer_tEEEvPKT1_PSA_PKT2_PSE_T3_iiT4__param_0,
	.param .u64 .ptr .align 1 _ZN3cub18CUB_300001_SM_10006detail10radix_sort31DeviceRadixSortSingleTileKernelINS1_5radix10policy_hubIxxyE10Policy1000ELNS0_9SortOrderE0ExxyNS1_21identity_decomposer_tEEEvPKT1_PSA_PKT2_PSE_T3_iiT4__param_1,
	.param .u64 .ptr .align 1 _ZN3cub18CUB_300001_SM_10006detail10radix_sort31DeviceRadixSortSingleTileKernelINS1_5radix10policy_hubIxxyE10Policy1000ELNS0_9SortOrderE0ExxyNS1_21identity_decomposer_tEEEvPKT1_PSA_PKT2_PSE_T3_iiT4__param_2,
	.param .u64 .ptr .align 1 _ZN3cub18CUB_300001_SM_10006detail10radix_sort31DeviceRadixSortSingleTileKernelINS1_5radix10policy_hubIxxyE10Policy1000ELNS0_9SortOrderE0ExxyNS1_21identity_decomposer_tEEEvPKT1_PSA_PKT2_PSE_T3_iiT4__param_3,
	.param .u64 _ZN3cub18CUB_300001_SM_10006detail10radix_sort31DeviceRadixSortSingleTileKernelINS1_5radix10policy_hubIxxyE10Policy1000ELNS0_9SortOrderE0ExxyNS1_21identity_decomposer_tEEEvPKT1_PSA_PKT2_PSE_T3_iiT4__param_4,
	.param .u32 _ZN3cub18CUB_300001_SM_10006detail10radix_sort31DeviceRadixSortSingleTileKernelINS1_5radix10policy_hubIxxyE10Policy1000ELNS0_9SortOrderE0ExxyNS1_21identity_decomposer_tEEEvPKT1_PSA_PKT2_PSE_T3_iiT4__param_5,
	.param .u32 _ZN3cub18CUB_300001_SM_10006detail10radix_sort31DeviceRadixSortSingleTileKernelINS1_5radix10policy_hubIxxyE10Policy1000ELNS0_9SortOrderE0ExxyNS1_21identity_decomposer_tEEEvPKT1_PSA_PKT2_PSE_T3_iiT4__param_6,
	.param .align 1 .b8 _ZN3cub18CUB_300001_SM_10006detail10radix_sort31DeviceRadixSortSingleTileKernelINS1_5radix10policy_hubIxxyE10Policy1000ELNS0_9SortOrderE0ExxyNS1_21identity_decomposer_tEEEvPKT1_PSA_PKT2_PSE_T3_iiT4__param_7[1]
)
.maxntid 256
.minnctapersm 1
{
	.reg .pred 	%p<43>;
	.reg .b16 	%rs<19>;
	.reg .b32 	%r<360>;
	.reg .b64 	%rd<211>;
	// demoted variable
	.shared .align 16 .b8 _ZZN3cub18CUB_300001_SM_10006detail10radix_sort31DeviceRadixSortSingleTileKernelINS1_5radix10policy_hubIxxyE10Policy1000ELNS0_9SortOrderE0ExxyNS1_21identity_decomposer_tEEEvPKT1_PSA_PKT2_PSE_T3_iiT4_E12temp_storage[33856];
	ld.param.u64 	%rd100, [_ZN3cub18CUB_300001_SM_10006detail10radix_sort31DeviceRadixSortSingleTileKernelINS1_5radix10policy_hubIxxyE10Policy1000ELNS0_9SortOrderE0ExxyNS1_21identity_decomposer_tEEEvPKT1_PSA_PKT2_PSE_T3_iiT4__param_0];
	ld.param.u64 	%rd95, [_ZN3cub18CUB_300001_SM_10006detail10radix_sort31DeviceRadixSortSingleTileKernelINS1_5radix10policy_hubIxxyE10Policy1000ELNS0_9SortOrderE0ExxyNS1_21identity_decomposer_tEEEvPKT1_PSA_PKT2_PSE_T3_iiT4__param_1];
	ld.param.u64 	%rd96, [_ZN3cub18CUB_300001_SM_10006detail10radix_sort31DeviceRadixSortSingleTileKernelINS1_5radix10policy_hubIxxyE10Policy1000ELNS0_9SortOrderE0ExxyNS1_21identity_decomposer_tEEEvPKT1_PSA_PKT2_PSE_T3_iiT4__param_2];
	ld.param.u64 	%rd97, [_ZN3cub18CUB_300001_SM_10006detail10radix_sort31DeviceRadixSortSingleTileKernelINS1_5radix10policy_hubIxxyE10Policy1000ELNS0_9SortOrderE0ExxyNS1_21identity_decomposer_tEEEvPKT1_PSA_PKT2_PSE_T3_iiT4__param_3];
	ld.param.u64 	%rd98, [_ZN3cub18CUB_300001_SM_10006detail10radix_sort31DeviceRadixSortSingleTileKernelINS1_5radix10policy_hubIxxyE10Policy1000ELNS0_9SortOrderE0ExxyNS1_21identity_decomposer_tEEEvPKT1_PSA_PKT2_PSE_T3_iiT4__param_4];
	ld.param.u32 	%r84, [_ZN3cub18CUB_300001_SM_10006detail10radix_sort31DeviceRadixSortSingleTileKernelINS1_5radix10policy_hubIxxyE10Policy1000ELNS0_9SortOrderE0ExxyNS1_21identity_decomposer_tEEEvPKT1_PSA_PKT2_PSE_T3_iiT4__param_5];
	ld.param.u32 	%r85, [_ZN3cub18CUB_300001_SM_10006detail10radix_sort31DeviceRadixSortSingleTileKernelINS1_5radix10policy_hubIxxyE10Policy1000ELNS0_9SortOrderE0ExxyNS1_21identity_decomposer_tEEEvPKT1_PSA_PKT2_PSE_T3_iiT4__param_6];
	cvta.to.global.u64 	%rd101, %rd100;
	cvt.u32.u64 	%r1, %rd98;
	mov.u32 	%r2, %tid.x;
	mul.lo.s32 	%r3, %r2, 9;
	setp.ge.s32 	%p1, %r3, %r1;
	mul.wide.u32 	%rd102, %r3, 8;
	add.s64 	%rd1, %rd101, %rd102;
	mov.b64 	%rd201, -1;
	@%p1 bra 	$L__BB5_2;
	ld.global.u64 	%rd103, [%rd1];
	xor.b64  	%rd201, %rd103, -9223372036854775808;
$L__BB5_2:
	add.s32 	%r4, %r3, 1;
	setp.ge.s32 	%p2, %r4, %r1;
	mov.b64 	%rd200, -1;
	@%p2 bra 	$L__BB5_4;
	ld.global.u64 	%rd105, [%rd1+8];
	xor.b64  	%rd200, %rd105, -9223372036854775808;
$L__BB5_4:
	add.s32 	%r5, %r3, 2;
	setp.ge.s32 	%p3, %r5, %r1;
	mov.b64 	%rd199, -1;
	@%p3 bra 	$L__BB5_6;
	ld.global.u64 	%rd107, [%rd1+16];
	xor.b64  	%rd199, %rd107, -9223372036854775808;
$L__BB5_6:
	add.s32 	%r6, %r3, 3;
	setp.ge.s32 	%p4, %r6, %r1;
	mov.b64 	%rd198, -1;
	@%p4 bra 	$L__BB5_8;
	ld.global.u64 	%rd109, [%rd1+24];
	xor.b64  	%rd198, %rd109, -9223372036854775808;
$L__BB5_8:
	add.s32 	%r7, %r3, 4;
	setp.ge.s32 	%p5, %r7, %r1;
	mov.b64 	%rd197, -1;
	@%p5 bra 	$L__BB5_10;
	ld.global.u64 	%rd111, [%rd1+32];
	xor.b64  	%rd197, %rd111, -9223372036854775808;
$L__BB5_10:
	add.s32 	%r8, %r3, 5;
	setp.ge.s32 	%p6, %r8, %r1;
	mov.b64 	%rd196, -1;
	@%p6 bra 	$L__BB5_12;
	ld.global.u64 	%rd113, [%rd1+40];
	xor.b64  	%rd196, %rd113, -9223372036854775808;
$L__BB5_12:
	add.s32 	%r9, %r3, 6;
	setp.ge.s32 	%p7, %r9, %r1;
	mov.b64 	%rd195, -1;
	@%p7 bra 	$L__BB5_14;
	ld.global.u64 	%rd115, [%rd1+48];
	xor.b64  	%rd195, %rd115, -9223372036854775808;
$L__BB5_14:
	add.s32 	%r10, %r3, 7;
	setp.ge.s32 	%p8, %r10, %r1;
	mov.b64 	%rd194, -1;
	@%p8 bra 	$L__BB5_16;
	ld.global.u64 	%rd117, [%rd1+56];
	xor.b64  	%rd194, %rd117, -9223372036854775808;
$L__BB5_16:
	add.s32 	%r11, %r3, 8;
	setp.ge.s32 	%p9, %r11, %r1;
	mov.b64 	%rd193, -1;
	@%p9 bra 	$L__BB5_18;
	ld.global.u64 	%rd119, [%rd1+64];
	xor.b64  	%rd193, %rd119, -9223372036854775808;
$L__BB5_18:
	bar.sync 	0;
	mov.b64 	{%r86, %r87}, %rd98;
	shfl.sync.idx.b32	%r12|%p10, %r86, 0, 31, -1;
	shfl.sync.idx.b32	%r88|%p11, %r87, 0, 31, -1;
	mov.b64 	%rd20, {%r12, %r88};
	setp.ge.s32 	%p12, %r3, %r12;
	cvta.to.global.u64 	%rd121, %rd96;
	add.s64 	%rd21, %rd121, %rd102;
	@%p12 bra 	$L__BB5_20;
	ld.global.u64 	%rd210, [%rd21];
$L__BB5_20:
	setp.ge.s32 	%p13, %r4, %r12;
	@%p13 bra 	$L__BB5_22;
	ld.global.u64 	%rd209, [%rd21+8];
$L__BB5_22:
	setp.ge.s32 	%p14, %r5, %r12;
	@%p14 bra 	$L__BB5_24;
	ld.global.u64 	%rd208, [%rd21+16];
$L__BB5_24:
	setp.ge.s32 	%p15, %r6, %r12;
	@%p15 bra 	$L__BB5_26;
	ld.global.u64 	%rd207, [%rd21+24];
$L__BB5_26:
	setp.ge.s32 	%p16, %r7, %r12;
	@%p16 bra 	$L__BB5_28;
	ld.global.u64 	%rd206, [%rd21+32];
$L__BB5_28:
	setp.ge.s32 	%p17, %r8, %r12;
	@%p17 bra 	$L__BB5_30;
	ld.global.u64 	%rd205, [%rd21+40];
$L__BB5_30:
	setp.ge.s32 	%p18, %r9, %r12;
	@%p18 bra 	$L__BB5_32;
	ld.global.u64 	%rd204, [%rd21+48];
$L__BB5_32:
	setp.ge.s32 	%p19, %r10, %r12;
	@%p19 bra 	$L__BB5_34;
	ld.global.u64 	%rd203, [%rd21+56];
$L__BB5_34:
	setp.ge.s32 	%p20, %r11, %r12;
	@%p20 bra 	$L__BB5_36;
	ld.global.u64 	%rd202, [%rd21+64];
$L__BB5_36:
	bar.sync 	0;
	shr.u32 	%r13, %r2, 5;
	shl.b32 	%r90, %r2, 2;
	mov.u32 	%r91, _ZZN3cub18CUB_300001_SM_10006detail10radix_sort31DeviceRadixSortSingleTileKernelINS1_5radix10policy_hubIxxyE10Policy1000ELNS0_9SortOrderE0ExxyNS1_21identity_decomposer_tEEEvPKT1_PSA_PKT2_PSE_T3_iiT4_E12temp_storage;
	add.s32 	%r14, %r91, %r90;
	shl.b32 	%r92, %r2, 7;
	add.s32 	%r15, %r14, %r92;
	shl.b32 	%r93, %r13, 2;
	add.s32 	%r94, %r91, %r93;
	add.s32 	%r16, %r94, 33792;
	mad.lo.s32 	%r17, %r2, -60, %r15;
	add.s32 	%r357, %r84, 6;
	sub.s32 	%r356, %r85, %r84;
$L__BB5_37:
	add.s32 	%r105, %r357, -6;
	min.s32 	%r95, %r356, 6;
	mov.b32 	%r134, 0;
	st.shared.u32 	[%r14], %r134;
	st.shared.u32 	[%r14+1024], %r134;
	st.shared.u32 	[%r14+2048], %r134;
	st.shared.u32 	[%r14+3072], %r134;
	st.shared.u32 	[%r14+4096], %r134;
	st.shared.u32 	[%r14+5120], %r134;
	st.shared.u32 	[%r14+6144], %r134;
	st.shared.u32 	[%r14+7168], %r134;
	st.shared.u32 	[%r14+8192], %r134;
	st.shared.u32 	[%r14+9216], %r134;
	st.shared.u32 	[%r14+10240], %r134;
	st.shared.u32 	[%r14+11264], %r134;
	st.shared.u32 	[%r14+12288], %r134;
	st.shared.u32 	[%r14+13312], %r134;
	st.shared.u32 	[%r14+14336], %r134;
	st.shared.u32 	[%r14+15360], %r134;
	st.shared.u32 	[%r14+16384], %r134;
	st.shared.u32 	[%r14+17408], %r134;
	st.shared.u32 	[%r14+18432], %r134;
	st.shared.u32 	[%r14+19456], %r134;
	st.shared.u32 	[%r14+20480], %r134;
	st.shared.u32 	[%r14+21504], %r134;
	st.shared.u32 	[%r14+22528], %r134;
	st.shared.u32 	[%r14+23552], %r134;
	st.shared.u32 	[%r14+24576], %r134;
	st.shared.u32 	[%r14+25600], %r134;
	st.shared.u32 	[%r14+26624], %r134;
	st.shared.u32 	[%r14+27648], %r134;
	st.shared.u32 	[%r14+28672], %r134;
	st.shared.u32 	[%r14+29696], %r134;
	st.shared.u32 	[%r14+30720], %r134;
	st.shared.u32 	[%r14+31744], %r134;
	st.shared.u32 	[%r14+32768], %r134;
	mov.b64 	%rd132, 1;
	// begin inline asm
	shl.b64 %rd131, %rd132, %r95;
	// end inline asm
	add.s64 	%rd134, %rd131, -1;
	// begin inline asm
	shl.b64 %rd133, %rd134, %r134;
	// end inline asm
	// begin inline asm
	shr.b64 %rd135, %rd201, %r105;
	// end inline asm
	cvt.u32.u64 	%r137, %rd135;
	cvt.u32.u64 	%r138, %rd133;
	and.b32  	%r139, %r138, %r137;
	shl.b32 	%r140, %r139, 10;
	and.b32  	%r141, %r140, 31744;
	add.s32 	%r142, %r14, %r141;
	shr.u32 	%r143, %r139, 4;
	and.b32  	%r144, %r143, 268435454;
	add.s32 	%r23, %r142, %r144;
	ld.shared.u16 	%rs1, [%r23];
	add.s16 	%rs10, %rs1, 1;
	st.shared.u16 	[%r23], %rs10;
	// begin inline asm
	shr.b64 %rd137, %rd200, %r105;
	// end inline asm
	cvt.u32.u64 	%r145, %rd137;
	and.b32  	%r146, %r138, %r145;
	shl.b32 	%r147, %r146, 10;
	and.b32  	%r148, %r147, 31744;
	add.s32 	%r149, %r14, %r148;
	shr.u32 	%r150, %r146, 4;
	and.b32  	%r151, %r150, 268435454;
	add.s32 	%r24, %r149, %r151;
	ld.shared.u16 	%rs2, [%r24];
	add.s16 	%rs11, %rs2, 1;
	st.shared.u16 	[%r24], %rs11;
	// begin inline asm
	shr.b64 %rd139, %rd199, %r105;
	// end inline asm
	cvt.u32.u64 	%r152, %rd139;
	and.b32  	%r153, %r138, %r152;
	shl.b32 	%r154, %r153, 10;
	and.b32  	%r155, %r154, 31744;
	add.s32 	%r156, %r14, %r155;
	shr.u32 	%r157, %r153, 4;
	and.b32  	%r158, %r157, 268435454;
	add.s32 	%r25, %r156, %r158;
	ld.shared.u16 	%rs3, [%r25];
	add.s16 	%rs12, %rs3, 1;
	st.shared.u16 	[%r25], %rs12;
	// begin inline asm
	shr.b64 %rd141, %rd198, %r105;
	// end inline asm
	cvt.u32.u64 	%r159, %rd141;
	and.b32  	%r160, %r138, %r159;
	shl.b32 	%r161, %r160, 10;
	and.b32  	%r162, %r161, 31744;
	add.s32 	%r163, %r14, %r162;
	shr.u32 	%r164, %r160, 4;
	and.b32  	%r165, %r164, 268435454;
	add.s32 	%r26, %r163, %r165;
	ld.shared.u16 	%rs4, [%r26];
	add.s16 	%rs13, %rs4, 1;
	st.shared.u16 	[%r26], %rs13;
	// begin inline asm
	shr.b64 %rd143, %rd197, %r105;
	// end inline asm
	cvt.u32.u64 	%r166, %rd143;
	and.b32  	%r167, %r138, %r166;
	shl.b32 	%r168, %r167, 10;
	and.b32  	%r169, %r168, 31744;
	add.s32 	%r170, %r14, %r169;
	shr.u32 	%r171, %r167, 4;
	and.b32  	%r172, %r171, 268435454;
	add.s32 	%r27, %r170, %r172;
	ld.shared.u16 	%rs5, [%r27];
	add.s16 	%rs14, %rs5, 1;
	st.shared.u16 	[%r27], %rs14;
	// begin inline asm
	shr.b64 %rd145, %rd196, %r105;
	// end inline asm
	cvt.u32.u64 	%r173, %rd145;
	and.b32  	%r174, %r138, %r173;
	shl.b32 	%r175, %r174, 10;
	and.b32  	%r176, %r175, 31744;
	add.s32 	%r177, %r14, %r176;
	shr.u32 	%r178, %r174, 4;
	and.b32  	%r179, %r178, 268435454;
	add.s32 	%r28, %r177, %r179;
	ld.shared.u16 	%rs6, [%r28];
	add.s16 	%rs15, %rs6, 1;
	st.shared.u16 	[%r28], %rs15;
	// begin inline asm
	shr.b64 %rd147, %rd195, %r105;
	// end inline asm
	cvt.u32.u64 	%r180, %rd147;
	and.b32  	%r181, %r138, %r180;
	shl.b32 	%r182, %r181, 10;
	and.b32  	%r183, %r182, 31744;
	add.s32 	%r184, %r14, %r183;
	shr.u32 	%r185, %r181, 4;
	and.b32  	%r186, %r185, 268435454;
	add.s32 	%r29, %r184, %r186;
	ld.shared.u16 	%rs7, [%r29];
	add.s16 	%rs16, %rs7, 1;
	st.shared.u16 	[%r29], %rs16;
	// begin inline asm
	shr.b64 %rd149, %rd194, %r105;
	// end inline asm
	cvt.u32.u64 	%r187, %rd149;
	and.b32  	%r188, %r138, %r187;
	shl.b32 	%r189, %r188, 10;
	and.b32  	%r190, %r189, 31744;
	add.s32 	%r191, %r14, %r190;
	shr.u32 	%r192, %r188, 4;
	and.b32  	%r193, %r192, 268435454;
	add.s32 	%r30, %r191, %r193;
	ld.shared.u16 	%rs8, [%r30];
	add.s16 	%rs17, %rs8, 1;
	st.shared.u16 	[%r30], %rs17;
	// begin inline asm
	shr.b64 %rd151, %rd193, %r105;
	// end inline asm
	cvt.u32.u64 	%r194, %rd151;
	and.b32  	%r195, %r138, %r194;
	shl.b32 	%r196, %r195, 10;
	and.b32  	%r197, %r196, 31744;
	add.s32 	%r198, %r14, %r197;
	shr.u32 	%r199, %r195, 4;
	and.b32  	%r200, %r199, 268435454;
	add.s32 	%r31, %r198, %r200;
	ld.shared.u16 	%rs9, [%r31];
	add.s16 	%rs18, %rs9, 1;
	st.shared.u16 	[%r31], %rs18;
	bar.sync 	0;
	ld.shared.u32 	%r32, [%r15];
	ld.shared.u32 	%r201, [%r15+4];
	ld.shared.u32 	%r202, [%r15+8];
	ld.shared.u32 	%r203, [%r15+12];
	ld.shared.u32 	%r204, [%r15+16];
	ld.shared.u32 	%r205, [%r15+20];
	ld.shared.u32 	%r206, [%r15+24];
	ld.shared.u32 	%r207, [%r15+28];
	ld.shared.u32 	%r208, [%r15+32];
	ld.shared.u32 	%r209, [%r15+36];
	ld.shared.u32 	%r210, [%r15+40];
	ld.shared.u32 	%r211, [%r15+44];
	ld.shared.u32 	%r212, [%r15+48];
	ld.shared.u32 	%r213, [%r15+52];
	ld.shared.u32 	%r214, [%r15+56];
	ld.shared.u32 	%r215, [%r15+60];
	ld.shared.u32 	%r216, [%r15+64];
	ld.shared.u32 	%r217, [%r15+68];
	ld.shared.u32 	%r218, [%r15+72];
	ld.shared.u32 	%r219, [%r15+76];
	ld.shared.u32 	%r220, [%r15+80];
	ld.shared.u32 	%r221, [%r15+84];
	ld.shared.u32 	%r222, [%r15+88];
	ld.shared.u32 	%r223, [%r15+92];
	ld.shared.u32 	%r224, [%r15+96];
	ld.shared.u32 	%r225, [%r15+100];
	ld.shared.u32 	%r226, [%r15+104];
	ld.shared.u32 	%r227, [%r15+108];
	ld.shared.u32 	%r228, [%r15+112];
	ld.shared.u32 	%r229, [%r15+116];
	ld.shared.u32 	%r230, [%r15+120];
	ld.shared.u32 	%r231, [%r15+124];
	ld.shared.u32 	%r232, [%r15+128];
	add.s32 	%r33, %r201, %r32;
	add.s32 	%r34, %r202, %r33;
	add.s32 	%r35, %r203, %r34;
	add.s32 	%r36, %r204, %r35;
	add.s32 	%r37, %r205, %r36;
	add.s32 	%r38, %r206, %r37;
	add.s32 	%r39, %r207, %r38;
	add.s32 	%r40, %r208, %r39;
	add.s32 	%r41, %r209, %r40;
	add.s32 	%r42, %r210, %r41;
	add.s32 	%r43, %r211, %r42;
	add.s32 	%r44, %r212, %r43;
	add.s32 	%r45, %r213, %r44;
	add.s32 	%r46, %r214, %r45;
	add.s32 	%r47, %r215, %r46;
	add.s32 	%r48, %r216, %r47;
	add.s32 	%r49, %r217, %r48;
	add.s32 	%r50, %r218, %r49;
	add.s32 	%r51, %r219, %r50;
	add.s32 	%r52, %r220, %r51;
	add.s32 	%r53, %r221, %r52;
	add.s32 	%r54, %r222, %r53;
	add.s32 	%r55, %r223, %r54;
	add.s32 	%r56, %r224, %r55;
	add.s32 	%r57, %r225, %r56;
	add.s32 	%r58, %r226, %r57;
	add.s32 	%r59, %r227, %r58;
	add.s32 	%r60, %r228, %r59;
	add.s32 	%r61, %r229, %r60;
	add.s32 	%r62, %r230, %r61;
	add.s32 	%r63, %r231, %r62;
	add.s32 	%r111, %r232, %r63;
	// begin inline asm
	mov.u32 %r106, %laneid;
	// end inline asm
	mov.b32 	%r109, 1;
	mov.b32 	%r136, -1;
	// begin inline asm
	{  .reg .u32 r0;  .reg .pred p;  shfl.sync.up.b32 r0|p, %r111, %r109, %r134, %r136;  @p add.u32 r0, r0, %r111;  mov.u32 %r107, r0;}
	// end inline asm
	mov.b32 	%r115, 2;
	// begin inline asm
	{  .reg .u32 r0;  .reg .pred p;  shfl.sync.up.b32 r0|p, %r107, %r115, %r134, %r136;  @p add.u32 r0, r0, %r107;  mov.u32 %r113, r0;}
	// end inline asm
	mov.b32 	%r121, 4;
	// begin inline asm
	{  .reg .u32 r0;  .reg .pred p;  shfl.sync.up.b32 r0|p, %r113, %r121, %r134, %r136;  @p add.u32 r0, r0, %r113;  mov.u32 %r119, r0;}
	// end inline asm
	mov.b32 	%r127, 8;
	// begin inline asm
	{  .reg .u32 r0;  .reg .pred p;  shfl.sync.up.b32 r0|p, %r119, %r127, %r134, %r136;  @p add.u32 r0, r0, %r119;  mov.u32 %r125, r0;}
	// end inline asm
	mov.b32 	%r133, 16;
	// begin inline asm
	{  .reg .u32 r0;  .reg .pred p;  shfl.sync.up.b32 r0|p, %r125, %r133, %r134, %r136;  @p add.u32 r0, r0, %r125;  mov.u32 %r131, r0;}
	// end inline asm
	setp.ne.s32 	%p21, %r106, 31;
	@%p21 bra 	$L__BB5_39;
	st.shared.u32 	[%r16], %r131;
$L__BB5_39:
	sub.s32 	%r233, %r131, %r111;
	setp.gt.u32 	%p22, %r2, 31;
	setp.eq.s32 	%p23, %r13, 7;
	setp.eq.s32 	%p24, %r13, 6;
	setp.eq.s32 	%p25, %r13, 5;
	setp.eq.s32 	%p26, %r13, 4;
	setp.eq.s32 	%p27, %r13, 3;
	setp.eq.s32 	%p28, %r13, 2;
	setp.eq.s32 	%p29, %r13, 1;
	bar.sync 	0;
	ld.shared.v4.u32 	{%r234, %r235, %r236, %r237}, [_ZZN3cub18CUB_300001_SM_10006detail10radix_sort31DeviceRadixSortSingleTileKernelINS1_5radix10policy_hubIxxyE10Policy1000ELNS0_9SortOrderE0ExxyNS1_21identity_decomposer_tEEEvPKT1_PSA_PKT2_PSE_T3_iiT4_E12temp_storage+33792];
	selp.b32 	%r238, %r234, %r358, %p29;
	add.s32 	%r239, %r235, %r234;
	selp.b32 	%r240, %r239, %r238, %p28;
	add.s32 	%r241, %r239, %r236;
	selp.b32 	%r242, %r241, %r240, %p27;
	add.s32 	%r243, %r241, %r237;
	selp.b32 	%r244, %r243, %r242, %p26;
	ld.shared.v4.u32 	{%r245, %r246, %r247, %r248}, [_ZZN3cub18CUB_300001_SM_10006detail10radix_sort31DeviceRadixSortSingleTileKernelINS1_5radix10policy_hubIxxyE10Policy1000ELNS0_9SortOrderE0ExxyNS1_21identity_decomposer_tEEEvPKT1_PSA_PKT2_PSE_T3_iiT4_E12temp_storage+33808];
	add.s32 	%r249, %r243, %r245;
	selp.b32 	%r250, %r249, %r244, %p25;
	add.s32 	%r251, %r249, %r246;
	selp.b32 	%r252, %r251, %r250, %p24;
	add.s32 	%r253, %r251, %r247;
	selp.b32 	%r358, %r253, %r252, %p23;
	add.s32 	%r68, %r253, %r248;
	setp.ne.s32 	%p30, %r106, 0;
	selp.b32 	%r254, %r233, 0, %p30;
	add.s32 	%r255, %r358, %r254;
	or.pred  	%p31, %p22, %p30;
	selp.b32 	%r359, %r255, %r233, %p22;
	@%p31 bra 	$L__BB5_41;
	shl.b32 	%r359, %r68, 16;
	st.shared.u32 	[_ZZN3cub18CUB_300001_SM_10006detail10radix_sort31DeviceRadixSortSingleTileKernelINS1_5radix10policy_hubIxxyE10Policy1000ELNS0_9SortOrderE0ExxyNS1_21identity_decomposer_tEEEvPKT1_PSA_PKT2_PSE_T3_iiT4_E12temp_storage+33832], %r359;
$L__BB5_41:
	setp.eq.s32 	%p32, %r2, 0;
	bar.sync 	0;
	ld.shared.u32 	%r256, [_ZZN3cub18CUB_300001_SM_10006detail10radix_sort31DeviceRadixSortSingleTileKernelINS1_5radix10policy_hubIxxyE10Policy1000ELNS0_9SortOrderE0ExxyNS1_21identity_decomposer_tEEEvPKT1_PSA_PKT2_PSE_T3_iiT4_E12temp_storage+33832];
	selp.b32 	%r257, 0, %r256, %p32;
	add.s32 	%r258, %r359, %r257;
	add.s32 	%r259, %r32, %r258;
	add.s32 	%r260, %r33, %r258;
	add.s32 	%r261, %r34, %r258;
	add.s32 	%r262, %r35, %r258;
	add.s32 	%r263, %r36, %r258;
	add.s32 	%r264, %r37, %r258;
	add.s32 	%r265, %r38, %r258;
	add.s32 	%r266, %r39, %r258;
	add.s32 	%r267, %r40, %r258;
	add.s32 	%r268, %r41, %r258;
	add.s32 	%r269, %r42, %r258;
	add.s32 	%r270, %r43, %r258;
	add.s32 	%r271, %r44, %r258;
	add.s32 	%r272, %r45, %r258;
	add.s32 	%r273, %r46, %r258;
	add.s32 	%r274, %r47, %r258;
	add.s32 	%r275, %r48, %r258;
	add.s32 	%r276, %r49, %r258;
	add.s32 	%r277, %r50, %r258;
	add.s32 	%r278, %r51, %r258;
	add.s32 	%r279, %r52, %r258;
	add.s32 	%r280, %r53, %r258;
	add.s32 	%r281, %r54, %r258;
	add.s32 	%r282, %r55, %r258;
	add.s32 	%r283, %r56, %r258;
	add.s32 	%r284, %r57, %r258;
	add.s32 	%r285, %r58, %r258;
	add.s32 	%r286, %r59, %r258;
	add.s32 	%r287, %r60, %r258;
	add.s32 	%r288, %r61, %r258;
	add.s32 	%r289, %r62, %r258;
	add.s32 	%r290, %r63, %r258;
	st.shared.u32 	[%r15], %r258;
	st.shared.u32 	[%r15+4], %r259;
	st.shared.u32 	[%r15+8], %r260;
	st.shared.u32 	[%r15+12], %r261;
	st.shared.u32 	[%r15+16], %r262;
	st.shared.u32 	[%r15+20], %r263;
	st.shared.u32 	[%r15+24], %r264;
	st.shared.u32 	[%r15+28], %r265;
	st.shared.u32 	[%r15+32], %r266;
	st.shared.u32 	[%r15+36], %r267;
	st.shared.u32 	[%r15+40], %r268;
	st.shared.u32 	[%r15+44], %r269;
	st.shared.u32 	[%r15+48], %r270;
	st.shared.u32 	[%r15+52], %r271;
	st.shared.u32 	[%r15+56], %r272;
	st.shared.u32 	[%r15+60], %r273;
	st.shared.u32 	[%r15+64], %r274;
	st.shared.u32 	[%r15+68], %r275;
	st.shared.u32 	[%r15+72], %r276;
	st.shared.u32 	[%r15+76], %r277;
	st.shared.u32 	[%r15+80], %r278;
	st.shared.u32 	[%r15+84], %r279;
	st.shared.u32 	[%r15+88], %r280;
	st.shared.u32 	[%r15+92], %r281;
	st.shared.u32 	[%r15+96], %r282;
	st.shared.u32 	[%r15+100], %r283;
	st.shared.u32 	[%r15+104], %r284;
	st.shared.u32 	[%r15+108], %r285;
	st.shared.u32 	[%r15+112], %r286;
	st.shared.u32 	[%r15+116], %r287;
	st.shared.u32 	[%r15+120], %r288;
	st.shared.u32 	[%r15+124], %r289;
	st.shared.u32 	[%r15+128], %r290;
	bar.sync 	0;
	cvt.u32.u16 	%r291, %rs1;
	ld.shared.u16 	%r292, [%r23];
	add.s32 	%r72, %r292, %r291;
	cvt.u32.u16 	%r293, %rs2;
	ld.shared.u16 	%r294, [%r24];
	add.s32 	%r73, %r294, %r293;
	cvt.u32.u16 	%r295, %rs3;
	ld.shared.u16 	%r296, [%r25];
	add.s32 	%r74, %r296, %r295;
	cvt.u32.u16 	%r297, %rs4;
	ld.shared.u16 	%r298, [%r26];
	add.s32 	%r75, %r298, %r297;
	cvt.u32.u16 	%r299, %rs5;
	ld.shared.u16 	%r300, [%r27];
	add.s32 	%r76, %r300, %r299;
	cvt.u32.u16 	%r301, %rs6;
	ld.shared.u16 	%r302, [%r28];
	add.s32 	%r77, %r302, %r301;
	cvt.u32.u16 	%r303, %rs7;
	ld.shared.u16 	%r304, [%r29];
	add.s32 	%r78, %r304, %r303;
	cvt.u32.u16 	%r305, %rs8;
	ld.shared.u16 	%r306, [%r30];
	add.s32 	%r79, %r306, %r305;
	cvt.u32.u16 	%r307, %rs9;
	ld.shared.u16 	%r308, [%r31];
	add.s32 	%r80, %r308, %r307;
	bar.sync 	0;
	setp.lt.s32 	%p33, %r357, %r85;
	@%p33 bra 	$L__BB5_61;
	cvt.u64.u32 	%rd153, %r2;
	shl.b32 	%r309, %r72, 3;
	mov.u32 	%r310, _ZZN3cub18CUB_300001_SM_10006detail10radix_sort31DeviceRadixSortSingleTileKernelINS1_5radix10policy_hubIxxyE10Policy1000ELNS0_9SortOrderE0ExxyNS1_21identity_decomposer_tEEEvPKT1_PSA_PKT2_PSE_T3_iiT4_E12temp_storage;
	add.s32 	%r311, %r310, %r309;
	st.shared.u64 	[%r311], %rd201;
	shl.b32 	%r312, %r73, 3;
	add.s32 	%r313, %r310, %r312;
	st.shared.u64 	[%r313], %rd200;
	shl.b32 	%r314, %r74, 3;
	add.s32 	%r315, %r310, %r314;
	st.shared.u64 	[%r315], %rd199;
	shl.b32 	%r316, %r75, 3;
	add.s32 	%r317, %r310, %r316;
	st.shared.u64 	[%r317], %rd198;
	shl.b32 	%r318, %r76, 3;
	add.s32 	%r319, %r310, %r318;
	st.shared.u64 	[%r319], %rd197;
	shl.b32 	%r320, %r77, 3;
	add.s32 	%r321, %r310, %r320;
	st.shared.u64 	[%r321], %rd196;
	shl.b32 	%r322, %r78, 3;
	add.s32 	%r323, %r310, %r322;
	st.shared.u64 	[%r323], %rd195;
	shl.b32 	%r324, %r79, 3;
	add.s32 	%r325, %r310, %r324;
	st.shared.u64 	[%r325], %rd194;
	shl.b32 	%r326, %r80, 3;
	add.s32 	%r327, %r310, %r326;
	st.shared.u64 	[%r327], %rd193;
	bar.sync 	0;
	shl.b32 	%r328, %r2, 6;
	sub.s32 	%r81, %r17, %r328;
	ld.shared.u64 	%rd58, [%r81];
	ld.shared.u64 	%rd59, [%r81+2048];
	ld.shared.u64 	%rd60, [%r81+4096];
	ld.shared.u64 	%rd61, [%r81+6144];
	ld.shared.u64 	%rd62, [%r81+8192];
	ld.shared.u64 	%rd63, [%r81+10240];
	ld.shared.u64 	%rd64, [%r81+12288];
	ld.shared.u64 	%rd65, [%r81+14336];
	ld.shared.u64 	%rd66, [%r81+16384];
	bar.sync 	0;
	st.shared.u64 	[%r311], %rd210;
	st.shared.u64 	[%r313], %rd209;
	st.shared.u64 	[%r315], %rd208;
	st.shared.u64 	[%r317], %rd207;
	st.shared.u64 	[%r319], %rd206;
	st.shared.u64 	[%r321], %rd205;
	st.shared.u64 	[%r323], %rd204;
	st.shared.u64 	[%r325], %rd203;
	st.shared.u64 	[%r327], %rd202;
	bar.sync 	0;
	ld.shared.u64 	%rd67, [%r81+2048];
	ld.shared.u64 	%rd68, [%r81+4096];
	ld.shared.u64 	%rd69, [%r81+6144];
	ld.shared.u64 	%rd70, [%r81+8192];
	ld.shared.u64 	%rd71, [%r81+10240];
	ld.shared.u64 	%rd72, [%r81+12288];
	ld.shared.u64 	%rd73, [%r81+14336];
	ld.shared.u64 	%rd74, [%r81+16384];
	setp.gt.u64 	%p34, %rd20, %rd153;
	cvta.to.global.u64 	%rd154, %rd95;
	mul.wide.u32 	%rd155, %r2, 8;
	add.s64 	%rd75, %rd154, %rd155;
	cvta.to.global.u64 	%rd156, %rd97;
	add.s64 	%rd76, %rd156, %rd155;
	@%p34 bra 	$L__BB5_43;
	bra.uni 	$L__BB5_44;
$L__BB5_43:
	xor.b64  	%rd157, %rd58, -9223372036854775808;
	ld.shared.u64 	%rd158, [%r81];
	st.global.u64 	[%rd75], %rd157;
	st.global.u64 	[%rd76], %rd158;
$L__BB5_44:
	add.s32 	%r329, %r2, 256;
	cvt.u64.u32 	%rd159, %r329;
	setp.le.u64 	%p35, %rd20, %rd159;
	@%p35 bra 	$L__BB5_46;
	xor.b64  	%rd160, %rd59, -9223372036854775808;
	st.global.u64 	[%rd75+2048], %rd160;
	st.global.u64 	[%rd76+2048], %rd67;
$L__BB5_46:
	add.s32 	%r330, %r2, 512;
	cvt.u64.u32 	%rd161, %r330;
	setp.le.u64 	%p36, %rd20, %rd161;
	@%p36 bra 	$L__BB5_48;
	xor.b64  	%rd162, %rd60, -9223372036854775808;
	st.global.u64 	[%rd75+4096], %rd162;
	st.global.u64 	[%rd76+4096], %rd68;
$L__BB5_48:
	add.s32 	%r331, %r2, 768;
	cvt.u64.u32 	%rd163, %r331;
	setp.le.u64 	%p37, %rd20, %rd163;
	@%p37 bra 	$L__BB5_50;
	xor.b64  	%rd164, %rd61, -9223372036854775808;
	st.global.u64 	[%rd75+6144], %rd164;
	st.global.u64 	[%rd76+6144], %rd69;
$L__BB5_50:
	or.b32  	%r332, %r2, 1024;
	cvt.u64.u32 	%rd165, %r332;
	setp.le.u64 	%p38, %rd20, %rd165;
	@%p38 bra 	$L__BB5_52;
	xor.b64  	%rd166, %rd62, -9223372036854775808;
	st.global.u64 	[%rd75+8192], %rd166;
	st.global.u64 	[%rd76+8192], %rd70;
$L__BB5_52:
	add.s32 	%r333, %r2, 1280;
	cvt.u64.u32 	%rd167, %r333;
	setp.le.u64 	%p39, %rd20, %rd167;
	@%p39 bra 	$L__BB5_54;
	xor.b64  	%rd168, %rd63, -9223372036854775808;
	st.global.u64 	[%rd75+10240], %rd168;
	st.global.u64 	[%rd76+10240], %rd71;
$L__BB5_54:
	add.s32 	%r334, %r2, 1536;
	cvt.u64.u32 	%rd169, %r334;
	setp.le.u64 	%p40, %rd20, %rd169;
	@%p40 bra 	$L__BB5_56;
	xor.b64  	%rd170, %rd64, -9223372036854775808;
	st.global.u64 	[%rd75+12288], %rd170;
	st.global.u64 	[%rd76+12288], %rd72;
$L__BB5_56:
	add.s32 	%r335, %r2, 1792;
	cvt.u64.u32 	%rd171, %r335;
	setp.le.u64 	%p41, %rd20, %rd171;
	@%p41 bra 	$L__BB5_58;
	xor.b64  	%rd172, %rd65, -9223372036854775808;
	st.global.u64 	[%rd75+14336], %rd172;
	st.global.u64 	[%rd76+14336], %rd73;
$L__BB5_58:
	or.b32  	%r336, %r2, 2048;
	cvt.u64.u32 	%rd173, %r336;
	setp.le.u64 	%p42, %rd20, %rd173;
	@%p42 bra 	$L__BB5_60;
	xor.b64  	%rd174, %rd66, -9223372036854775808;
	st.global.u64 	[%rd75+16384], %rd174;
	st.global.u64 	[%rd76+16384], %rd74;
$L__BB5_60:
	ret;
$L__BB5_61:
	shl.b32 	%r337, %r72, 3;
	mov.u32 	%r338, _ZZN3cub18CUB_300001_SM_10006detail10radix_sort31DeviceRadixSortSingleTileKernelINS1_5radix10policy_hubIxxyE10Policy1000ELNS0_9SortOrderE0ExxyNS1_21identity_decomposer_tEEEvPKT1_PSA_PKT2_PSE_T3_iiT4_E12temp_storage;
	add.s32 	%r339, %r338, %r337;
	st.shared.u64 	[%r339], %rd201;
	shl.b32 	%r340, %r73, 3;
	add.s32 	%r341, %r338, %r340;
	st.shared.u64 	[%r341], %rd200;
	shl.b32 	%r342, %r74, 3;
	add.s32 	%r343, %r338, %r342;
	st.shared.u64 	[%r343], %rd199;
	shl.b32 	%r344, %r75, 3;
	add.s32 	%r345, %r338, %r344;
	st.shared.u64 	[%r345], %rd198;
	shl.b32 	%r346, %r76, 3;
	add.s32 	%r347, %r338, %r346;
	st.shared.u64 	[%r347], %rd197;
	shl.b32 	%r348, %r77, 3;
	add.s32 	%r349, %r338, %r348;
	st.shared.u64 	[%r349], %rd196;
	shl.b32 	%r350, %r78, 3;
	add.s32 	%r351, %r338, %r350;
	st.shared.u64 	[%r351], %rd195;
	shl.b32 	%r352, %r79, 3;
	add.s32 	%r353, %r338, %r352;
	st.shared.u64 	[%r353], %rd194;
	shl.b32 	%r354, %r80, 3;
	add.s32 	%r355, %r338, %r354;
	st.shared.u64 	[%r355], %rd193;
	bar.sync 	0;
	ld.shared.u64 	%rd201, [%r17];
	ld.shared.u64 	%rd200, [%r17+8];
	ld.shared.u64 	%rd199, [%r17+16];
	ld.shared.u64 	%rd198, [%r17+24];
	ld.shared.u64 	%rd197, [%r17+32];
	ld.shared.u64 	%rd196, [%r17+40];
	ld.shared.u64 	%rd195, [%r17+48];
	ld.shared.u64 	%rd194, [%r17+56];
	ld.shared.u64 	%rd193, [%r17+64];
	bar.sync 	0;
	st.shared.u64 	[%r339], %rd210;
	st.shared.u64 	[%r341], %rd209;
	st.shared.u64 	[%r343], %rd208;
	st.shared.u64 	[%r345], %rd207;
	st.shared.u64 	[%r347], %rd206;
	st.shared.u64 	[%r349], %rd205;
	st.shared.u64 	[%r351], %rd204;
	st.shared.u64 	[%r353], %rd203;
	st.shared.u64 	[%r355], %rd202;
	bar.sync 	0;
	ld.shared.u64 	%rd210, [%r17];
	ld.shared.u64 	%rd209, [%r17+8];
	ld.shared.u64 	%rd208, [%r17+16];
	ld.shared.u64 	%rd207, [%r17+24];
	ld.shared.u64 	%rd206, [%r17+32];
	ld.shared.u64 	%rd205, [%r17+40];
	ld.shared.u64 	%rd204, [%r17+48];
	ld.shared.u64 	%rd203, [%r17+56];
	ld.shared.u64 	%rd202, [%r17+64];
	bar.sync 	0;
	add.s32 	%r357, %r357, 6;
	add.s32 	%r356, %r356, -6;
	bra.uni 	$L__BB5_37;

}
	// .globl	_ZN3cub18CUB_300001_SM_10006detail10radix_sort30DeviceRadixSortHistogramKernelINS1_5radix10policy_hubIxxyE10Policy1000ELNS0_9SortOrderE0ExyNS1_21identity_decomposer_tEEEvPT2_PKT1_SA_iiT3_
.visible .entry _ZN3cub18CUB_300001_SM_10006detail10radix_sort30DeviceRadixSortHistogramKernelINS1_5radix10policy_hubIxxyE10Policy1000ELNS0_9SortOrderE0ExyNS1_21identity_decomposer_tEEEvPT2_PKT1_SA_iiT3_(
	.param .u64 .ptr .align 1 _ZN3cub18CUB_300001_SM_10006detail10radix_sort30DeviceRadixSortHistogramKernelINS1_5radix10policy_hubIxxyE10Policy1000ELNS0_9SortOrderE0ExyNS1_21identity_decomposer_tEEEvPT2_PKT1_SA_iiT3__param_0,
	.param .u64 .ptr .align 1 _ZN3cub18CUB_300001_SM_10006detail10radix_sort30DeviceRadixSortHistogramKernelINS1_5radix10policy_hubIxxyE10Policy1000ELNS0_9SortOrderE0ExyNS1_21identity_decomposer_tEEEvPT2_PKT1_SA_iiT3__param_1,
	.param .u64 _ZN3cub18CUB_300001_SM_10006detail10radix_sort30DeviceRadixSortHistogramKernelINS1_5radix10policy_hubIxxyE10Policy1000ELNS0_9SortOrderE0ExyNS1_21identity_decomposer_tEEEvPT2_PKT1_SA_iiT3__param_2,
	.param .u32 _ZN3cub18CUB_300001_SM_10006detail10radix_sort30DeviceRadixSortHistogramKernelINS1_5radix10policy_hubIxxyE10Policy1000ELNS0_9SortOrderE0ExyNS1_21identity_decomposer_tEEEvPT2_PKT1_SA_iiT3__param_3,
	.param .u32 _ZN3cub18CUB_300001_SM_10006detail10radix_sort30DeviceRadixSortHistogramKernelINS1_5radix10policy_hubIxxyE10Policy1000ELNS0_9SortOrderE0ExyNS1_21identity_decomposer_tEEEvPT2_PKT1_SA_iiT3__param_4,
	.param .align 1 .b8 _ZN3cub18CUB_300001_SM_10006detail10radix_sort30DeviceRadixSortHistogramKernelINS1_5radix10policy_hubIxxyE10Policy1000ELNS0_9SortOrderE0ExyNS1_21identity_decomposer_tEEEvPT2_PKT1_SA_iiT3__param_5[1]
)
.maxntid 128
{
	.reg .pred 	%p<91>;
	.reg .b32 	%r<362>;
	.reg .b64 	%rd<279>;
	// demoted variable
	.shared .align 4 .b8 _ZZN3cub18CUB_300001_SM_10006detail10radix_sort30DeviceRadixSortHistogramKernelINS1_5radix10policy_hubIxxyE10Policy1000ELNS0_9SortOrderE0ExyNS1_21identity_decomposer_tEEEvPT2_PKT1_SA_iiT3_E12temp_storage[8192];
	ld.param.u64 	%rd97, [_ZN3cub18CUB_300001_SM_10006detail10radix_sort30DeviceRadixSortHistogramKernelINS1_5radix10policy_hubIxxyE10Policy1000ELNS0_9SortOrderE0ExyNS1_21identity_decomposer_tEEEvPT2_PKT1_SA_iiT3__param_0];
	ld.param.u64 	%rd98, [_ZN3cub18CUB_300001_SM_10006detail10radix_sort30DeviceRadixSortHistogramKernelINS1_5radix10policy_hubIxxyE10Policy1000ELNS0_9SortOrderE0ExyNS1_21identity_decomposer_tEEEvPT2_PKT1_SA_iiT3__param_1];
	ld.param.u64 	%rd96, [_ZN3cub18CUB_300001_SM_10006detail10radix_sort30DeviceRadixSortHistogramKernelINS1_5radix10policy_hubIxxyE10Policy1000ELNS0_9SortOrderE0ExyNS1_21identity_decomposer_tEEEvPT2_PKT1_SA_iiT3__param_2];
	ld.param.u32 	%r93, [_ZN3cub18CUB_300001_SM_10006detail10radix_sort30DeviceRadixSortHistogramKernelINS1_5radix10policy_hubIxxyE10Policy1000ELNS0_9SortOrderE0ExyNS1_21identity_decomposer_tEEEvPT2_PKT1_SA_iiT3__param_3];
	ld.param.u32 	%r94, [_ZN3cub18CUB_300001_SM_10006detail10radix_sort30DeviceRadixSortHistogramKernelINS1_5radix10policy_hubIxxyE10Policy1000ELNS0_9SortOrderE0ExyNS1_21identity_decomposer_tEEEvPT2_PKT1_SA_iiT3__param_4];
	cvta.to.global.u64 	%rd1, %rd98;
	cvta.to.global.u64 	%rd2, %rd97;
	setp.eq.s64 	%p2, %rd96, 0;
	@%p2 bra 	$L__BB6_153;
	sub.s32 	%r95, %r94, %r93;
	add.s32 	%r96, %r95, 7;
	shr.s32 	%r97, %r96, 31;
	shr.u32 	%r98, %r97, 29;
	add.s32 	%r99, %r96, %r98;
	shr.s32 	%r100, %r99, 3;
	mov.u32 	%r101, %tid.x;
	setp.gt.u32 	%p3, %r101, 255;
	setp.lt.s32 	%p4, %r96, 8;
	mov.u32 	%r102, %ctaid.x;
	shl.b32 	%r103, %r102, 11;
	cvt.u64.u32 	%rd3, %r103;
	mov.u32 	%r104, %nctaid.x;
	shl.b32 	%r105, %r104, 11;
	cvt.u64.u32 	%rd4, %r105;
	add.s32 	%r1, %r100, -1;
	and.b32  	%r2, %r100, 15;
	and.b32  	%r3, %r100, 7;
	add.s32 	%r4, %r3, -1;
	and.b32  	%r5, %r100, 3;
	or.pred  	%p1, %p3, %p4;
	shl.b32 	%r106, %r101, 2;
	mov.u32 	%r107, _ZZN3cub18CUB_300001_SM_10006detail10radix_sort30DeviceRadixSortHistogramKernelINS1_5radix10policy_hubIxxyE10Policy1000ELNS0_9SortOrderE0ExyNS1_21identity_decomposer_tEEEvPT2_PKT1_SA_iiT3_E12temp_storage;
	add.s32 	%r6, %r107, %r106;
	and.b32  	%r7, %r100, 268435440;
	cvt.u64.u32 	%rd5, %r101;
	add.s32 	%r8, %r101, 128;
	add.s32 	%r9, %r101, 256;
	add.s32 	%r10, %r101, 512;
	add.s32 	%r11, %r101, 640;
	add.s32 	%r12, %r101, 768;
	add.s32 	%r13, %r101, 1920;
	and.b32  	%r14, %r100, 268435448;
	and.b32  	%r15, %r100, 1;
	neg.s32 	%r16, %r7;
	add.s32 	%r17, %r6, 8192;
	add.s64 	%rd100, %rd96, -1;
	shr.u64 	%rd101, %rd100, 30;
	add.s64 	%rd102, %rd101, 1;
	min.u64 	%rd6, %rd102, %rd96;
	mov.b64 	%rd246, 0;
$L__BB6_2:
	@%p1 bra 	$L__BB6_30;
	setp.lt.u32 	%p5, %r1, 15;
	mov.b32 	%r346, 0;
	@%p5 bra 	$L__BB6_6;
	mov.u32 	%r343, %r17;
	mov.u32 	%r344, %r16;
$L__BB6_5:
	.pragma "nounroll";
	mov.b32 	%r109, 0;
	st.shared.u32 	[%r343+-8192], %r109;
	st.shared.u32 	[%r343+-7168], %r109;
	st.shared.u32 	[%r343+-6144], %r109;
	st.shared.u32 	[%r343+-5120], %r109;
	st.shared.u32 	[%r343+-4096], %r109;
	st.shared.u32 	[%r343+-3072], %r109;
	st.shared.u32 	[%r343+-2048], %r109;
	st.shared.u32 	[%r343+-1024], %r109;
	st.shared.u32 	[%r343], %r109;
	st.shared.u32 	[%r343+1024], %r109;
	st.shared.u32 	[%r343+2048], %r109;
	st.shared.u32 	[%r343+3072], %r109;
	st.shared.u32 	[%r343+4096], %r109;
	st.shared.u32 	[%r343+5120], %r109;
	st.shared.u32 	[%r343+6144], %r109;
	st.shared.u32 	[%r343+7168], %r109;
	add.s32 	%r344, %r344, 16;
	add.s32 	%r343, %r343, 16384;
	setp.ne.s32 	%p6, %r344, 0;
	mov.u32 	%r346, %r7;
	@%p6 bra 	$L__BB6_5;
$L__BB6_6:
	add.s32 	%r23, %r2, -1;
	setp.eq.s32 	%p7, %r2, 0;
	@%p7 bra 	$L__BB6_16;
	setp.lt.u32 	%p8, %r23, 7;
	@%p8 bra 	$L__BB6_9;
	shl.b32 	%r110, %r346, 10;
	add.s32 	%r111, %r6, %r110;
	mov.b32 	%r112, 0;
	st.shared.u32 	[%r111], %r112;
	st.shared.u32 	[%r111+1024], %r112;
	st.shared.u32 	[%r111+2048], %r112;
	st.shared.u32 	[%r111+3072], %r112;
	st.shared.u32 	[%r111+4096], %r112;
	st.shared.u32 	[%r111+5120], %r112;
	st.shared.u32 	[%r111+6144], %r112;
	st.shared.u32 	[%r111+7168], %r112;
	add.s32 	%r346, %r346, 8;
$L__BB6_9:
	setp.eq.s32 	%p9, %r3, 0;
	@%p9 bra 	$L__BB6_16;
	setp.lt.u32 	%p10, %r4, 3;
	@%p10 bra 	$L__BB6_12;
	shl.b32 	%r113, %r346, 10;
	add.s32 	%r114, %r6, %r113;
	mov.b32 	%r115, 0;
	st.shared.u32 	[%r114], %r115;
	st.shared.u32 	[%r114+1024], %r115;
	st.shared.u32 	[%r114+2048], %r115;
	st.shared.u32 	[%r114+3072], %r115;
	add.s32 	%r346, %r346, 4;
$L__BB6_12:
	setp.eq.s32 	%p11, %r5, 0;
	@%p11 bra 	$L__BB6_16;
	setp.eq.s32 	%p12, %r5, 1;
	shl.b32 	%r116, %r346, 10;
	add.s32 	%r28, %r6, %r116;
	mov.b32 	%r117, 0;
	st.shared.u32 	[%r28], %r117;
	@%p12 bra 	$L__BB6_16;
	setp.eq.s32 	%p13, %r5, 2;
	mov.b32 	%r118, 0;
	st.shared.u32 	[%r28+1024], %r118;
	@%p13 bra 	$L__BB6_16;
	mov.b32 	%r119, 0;
	st.shared.u32 	[%r28+2048], %r119;
$L__BB6_16:
	cvt.u32.u64 	%r120, %rd5;
	setp.gt.u32 	%p14, %r120, 127;
	@%p14 bra 	$L__BB6_30;
	setp.lt.u32 	%p15, %r1, 15;
	mov.b32 	%r350, 0;
	@%p15 bra 	$L__BB6_20;
	mov.b32 	%r348, 0;
$L__BB6_19:
	.pragma "nounroll";
	shl.b32 	%r123, %r348, 10;
	add.s32 	%r124, %r6, %r123;
	mov.b32 	%r125, 0;
	st.shared.u32 	[%r124+512], %r125;
	st.shared.u32 	[%r124+1536], %r125;
	st.shared.u32 	[%r124+2560], %r125;
	st.shared.u32 	[%r124+3584], %r125;
	st.shared.u32 	[%r124+4608], %r125;
	st.shared.u32 	[%r124+5632], %r125;
	st.shared.u32 	[%r124+6656], %r125;
	st.shared.u32 	[%r124+7680], %r125;
	st.shared.u32 	[%r124+8704], %r125;
	st.shared.u32 	[%r124+9728], %r125;
	st.shared.u32 	[%r124+10752], %r125;
	st.shared.u32 	[%r124+11776], %r125;
	st.shared.u32 	[%r124+12800], %r125;
	st.shared.u32 	[%r124+13824], %r125;
	st.shared.u32 	[%r124+14848], %r125;
	st.shared.u32 	[%r124+15872], %r125;
	add.s32 	%r348, %r348, 16;
	setp.ne.s32 	%p16, %r348, %r7;
	mov.u32 	%r350, %r7;
	@%p16 bra 	$L__BB6_19;
$L__BB6_20:
	setp.eq.s32 	%p17, %r2, 0;
	@%p17 bra 	$L__BB6_30;
	setp.lt.u32 	%p18, %r23, 7;
	@%p18 bra 	$L__BB6_23;
	shl.b32 	%r126, %r350, 10;
	add.s32 	%r127, %r6, %r126;
	mov.b32 	%r128, 0;
	st.shared.u32 	[%r127+512], %r128;
	st.shared.u32 	[%r127+1536], %r128;
	st.shared.u32 	[%r127+2560], %r128;
	st.shared.u32 	[%r127+3584], %r128;
	st.shared.u32 	[%r127+4608], %r128;
	st.shared.u32 	[%r127+5632], %r128;
	st.shared.u32 	[%r127+6656], %r128;
	st.shared.u32 	[%r127+7680], %r128;
	add.s32 	%r350, %r350, 8;
$L__BB6_23:
	setp.eq.s32 	%p19, %r3, 0;
	@%p19 bra 	$L__BB6_30;
	setp.lt.u32 	%p20, %r4, 3;
	@%p20 bra 	$L__BB6_26;
	shl.b32 	%r129, %r350, 10;
	add.s32 	%r130, %r6, %r129;
	mov.b32 	%r131, 0;
	st.shared.u32 	[%r130+512], %r131;
	st.shared.u32 	[%r130+1536], %r131;
	st.shared.u32 	[%r130+2560], %r131;
	st.shared.u32 	[%r130+3584], %r131;
	add.s32 	%r350, %r350, 4;
$L__BB6_26:
	setp.eq.s32 	%p21, %r5, 0;
	@%p21 bra 	$L__BB6_30;
	setp.eq.s32 	%p22, %r5, 1;
	shl.b32 	%r132, %r350, 10;
	add.s32 	%r36, %r6, %r132;
	mov.b32 	%r133, 0;
	st.shared.u32 	[%r36+512], %r133;
	@%p22 bra 	$L__BB6_30;
	setp.eq.s32 	%p23, %r5, 2;
	mov.b32 	%r134, 0;
	st.shared.u32 	[%r36+1536], %r134;
	@%p23 bra 	$L__BB6_30;
	mov.b32 	%r135, 0;
	st.shared.u32 	[%r36+2560], %r135;
$L__BB6_30:
	bar.sync 	0;
	bar.sync 	0;
	shl.b64 	%rd8, %rd246, 30;
	sub.s64 	%rd103, %rd96, %rd8;
	min.u64 	%rd9, %rd103, 1073741824;
	setp.le.u64 	%p24, %rd9, %rd3;
	@%p24 bra 	$L__BB6_70;
	mov.u64 	%rd247, %rd3;
$L__BB6_32:
	add.s64 	%rd11, %rd247, %rd8;
	sub.s64 	%rd12, %rd96, %rd11;
	setp.lt.u64 	%p25, %rd12, 2048;
	@%p25 bra 	$L__BB6_34;
	add.s64 	%rd122, %rd11, %rd5;
	shl.b64 	%rd123, %rd122, 3;
	add.s64 	%rd124, %rd1, %rd123;
	ld.global.u64 	%rd278, [%rd124];
	ld.global.u64 	%rd277, [%rd124+1024];
	ld.global.u64 	%rd276, [%rd124+2048];
	ld.global.u64 	%rd275, [%rd124+3072];
	ld.global.u64 	%rd274, [%rd124+4096];
	ld.global.u64 	%rd273, [%rd124+5120];
	ld.global.u64 	%rd272, [%rd124+6144];
	ld.global.u64 	%rd271, [%rd124+7168];
	ld.global.u64 	%rd270, [%rd124+8192];
	ld.global.u64 	%rd269, [%rd124+9216];
	ld.global.u64 	%rd268, [%rd124+10240];
	ld.global.u64 	%rd267, [%rd124+11264];
	ld.global.u64 	%rd266, [%rd124+12288];
	ld.global.u64 	%rd265, [%rd124+13312];
	ld.global.u64 	%rd264, [%rd124+14336];
	ld.global.u64 	%rd263, [%rd124+15360];
	bra.uni 	$L__BB6_66;
$L__BB6_34:
	cvt.u32.u64 	%r136, %rd5;
	cvt.u32.u64 	%r37, %rd12;
	setp.ge.s32 	%p26, %r136, %r37;
	add.s64 	%rd105, %rd11, %rd5;
	shl.b64 	%rd106, %rd105, 3;
	add.s64 	%rd29, %rd1, %rd106;
	mov.b64 	%rd278, 9223372036854775807;
	@%p26 bra 	$L__BB6_36;
	ld.global.u64 	%rd278, [%rd29];
$L__BB6_36:
	setp.ge.s32 	%p27, %r8, %r37;
	mov.b64 	%rd277, 9223372036854775807;
	@%p27 bra 	$L__BB6_38;
	ld.global.u64 	%rd277, [%rd29+1024];
$L__BB6_38:
	setp.ge.s32 	%p28, %r9, %r37;
	mov.b64 	%rd276, 9223372036854775807;
	@%p28 bra 	$L__BB6_40;
	ld.global.u64 	%rd276, [%rd29+2048];
$L__BB6_40:
	mov.u32 	%r137, %tid.x;
	add.s32 	%r138, %r137, 384;
	setp.ge.s32 	%p29, %r138, %r37;
	mov.b64 	%rd275, 9223372036854775807;
	@%p29 bra 	$L__BB6_42;
	ld.global.u64 	%rd275, [%rd29+3072];
$L__BB6_42:
	setp.ge.s32 	%p30, %r10, %r37;
	mov.b64 	%rd274, 9223372036854775807;
	@%p30 bra 	$L__BB6_44;
	ld.global.u64 	%rd274, [%rd29+4096];
$L__BB6_44:
	setp.ge.s32 	%p31, %r11, %r37;
	mov.b64 	%rd273, 9223372036854775807;
	@%p31 bra 	$L__BB6_46;
	ld.global.u64 	%rd273, [%rd29+5120];
$L__BB6_46:
	setp.ge.s32 	%p32, %r12, %r37;
	mov.b64 	%rd272, 9223372036854775807;
	@%p32 bra 	$L__BB6_48;
	ld.global.u64 	%rd272, [%rd29+6144];
$L__BB6_48:
	add.s32 	%r140, %r137, 896;
	setp.ge.s32 	%p33, %r140, %r37;
	mov.b64 	%rd271, 9223372036854775807;
	@%p33 bra 	$L__BB6_50;
	ld.global.u64 	%rd271, [%rd29+7168];
$L__BB6_50:
	or.b32  	%r142, %r137, 1024;
	setp.ge.s32 	%p34, %r142, %r37;
	mov.b64 	%rd270, 9223372036854775807;
	@%p34 bra 	$L__BB6_52;
	ld.global.u64 	%rd270, [%rd29+8192];
$L__BB6_52:
	add.s32 	%r144, %r137, 1152;
	setp.ge.s32 	%p35, %r144, %r37;
	mov.b64 	%rd269, 9223372036854775807;
	@%p35 bra 	$L__BB6_54;
	ld.global.u64 	%rd269, [%rd29+9216];
$L__BB6_54:
	add.s32 	%r146, %r137, 1280;
	setp.ge.s32 	%p36, %r146, %r37;
	mov.b64 	%rd268, 9223372036854775807;
	@%p36 bra 	$L__BB6_56;
	ld.global.u64 	%rd268, [%rd29+10240];
$L__BB6_56:
	add.s32 	%r148, %r137, 1408;
	setp.ge.s32 	%p37, %r148, %r37;
	mov.b64 	%rd267, 9223372036854775807;
	@%p37 bra 	$L__BB6_58;
	ld.global.u64 	%rd267, [%rd29+11264];
$L__BB6_58:
	add.s32 	%r150, %r137, 1536;
	setp.ge.s32 	%p38, %r150, %r37;
	mov.b64 	%rd266, 9223372036854775807;
	@%p38 bra 	$L__BB6_60;
	ld.global.u64 	%rd266, [%rd29+12288];
$L__BB6_60:
	add.s32 	%r152, %r137, 1664;
	setp.ge.s32 	%p39, %r152, %r37;
	mov.b64 	%rd265, 9223372036854775807;
	@%p39 bra 	$L__BB6_62;
	ld.global.u64 	%rd265, [%rd29+13312];
$L__BB6_62:
	add.s32 	%r154, %r137, 1792;
	setp.ge.s32 	%p40, %r154, %r37;
	mov.b64 	%rd264, 9223372036854775807;
	@%p40 bra 	$L__BB6_64;
	ld.global.u64 	%rd264, [%rd29+14336];
$L__BB6_64:
	setp.ge.s32 	%p41, %r13, %r37;
	mov.b64 	%rd263, 9223372036854775807;
	@%p41 bra 	$L__BB6_66;
	ld.global.u64 	%rd263, [%rd29+15360];
$L__BB6_66:
	setp.le.s32 	%p42, %r94, %r93;
	@%p42 bra 	$L__BB6_69;
	xor.b64  	%rd77, %rd263, -9223372036854775808;
	xor.b64  	%rd78, %rd264, -9223372036854775808;
	xor.b64  	%rd79, %rd265, -9223372036854775808;
	xor.b64  	%rd80, %rd266, -9223372036854775808;
	xor.b64  	%rd81, %rd267, -9223372036854775808;
	xor.b64  	%rd82, %rd268, -9223372036854775808;
	xor.b64  	%rd83, %rd269, -9223372036854775808;
	xor.b64  	%rd84, %rd270, -9223372036854775808;
	xor.b64  	%rd85, %rd271, -9223372036854775808;
	xor.b64  	%rd86, %rd272, -9223372036854775808;
	xor.b64  	%rd87, %rd273, -9223372036854775808;
	xor.b64  	%rd88, %rd274, -9223372036854775808;
	xor.b64  	%rd89, %rd275, -9223372036854775808;
	xor.b64  	%rd90, %rd276, -9223372036854775808;
	xor.b64  	%rd91, %rd277, -9223372036854775808;
	xor.b64  	%rd92, %rd278, -9223372036854775808;
	mov.b32 	%r352, 0;
	mov.u32 	%r353, %r93;
$L__BB6_68:
	sub.s32 	%r156, %r94, %r353;
	shl.b32 	%r157, %r352, 10;
	mov.u32 	%r158, _ZZN3cub18CUB_300001_SM_10006detail10radix_sort30DeviceRadixSortHistogramKernelINS1_5radix10policy_hubIxxyE10Policy1000ELNS0_9SortOrderE0ExyNS1_21identity_decomposer_tEEEvPT2_PKT1_SA_iiT3_E12temp_storage;
	add.s32 	%r159, %r158, %r157;
	min.s32 	%r160, %r156, 8;
	mov.b32 	%r161, -1;
	shl.b32 	%r162, %r161, %r160;
	not.b32 	%r163, %r162;
	shr.u64 	%rd125, %rd92, %r353;
	cvt.u32.u64 	%r164, %rd125;
	and.b32  	%r165, %r164, %r163;
	shl.b32 	%r166, %r165, 2;
	add.s32 	%r167, %r159, %r166;
	atom.shared.add.u32 	%r168, [%r167], 1;
	shr.u64 	%rd126, %rd91, %r353;
	cvt.u32.u64 	%r169, %rd126;
	and.b32  	%r170, %r169, %r163;
	shl.b32 	%r171, %r170, 2;
	add.s32 	%r172, %r159, %r171;
	atom.shared.add.u32 	%r173, [%r172], 1;
	shr.u64 	%rd127, %rd90, %r353;
	cvt.u32.u64 	%r174, %rd127;
	and.b32  	%r175, %r174, %r163;
	shl.b32 	%r176, %r175, 2;
	add.s32 	%r177, %r159, %r176;
	atom.shared.add.u32 	%r178, [%r177], 1;
	shr.u64 	%rd128, %rd89, %r353;
	cvt.u32.u64 	%r179, %rd128;
	and.b32  	%r180, %r179, %r163;
	shl.b32 	%r181, %r180, 2;
	add.s32 	%r182, %r159, %r181;
	atom.shared.add.u32 	%r183, [%r182], 1;
	shr.u64 	%rd129, %rd88, %r353;
	cvt.u32.u64 	%r184, %rd129;
	and.b32  	%r185, %r184, %r163;
	shl.b32 	%r186, %r185, 2;
	add.s32 	%r187, %r159, %r186;
	atom.shared.add.u32 	%r188, [%r187], 1;
	shr.u64 	%rd130, %rd87, %r353;
	cvt.u32.u64 	%r189, %rd130;
	and.b32  	%r190, %r189, %r163;
	shl.b32 	%r191, %r190, 2;
	add.s32 	%r192, %r159, %r191;
	atom.shared.add.u32 	%r193, [%r192], 1;
	shr.u64 	%rd131, %rd86, %r353;
	cvt.u32.u64 	%r194, %rd131;
	and.b32  	%r195, %r194, %r163;
	shl.b32 	%r196, %r195, 2;
	add.s32 	%r197, %r159, %r196;
	atom.shared.add.u32 	%r198, [%r197], 1;
	shr.u64 	%rd132, %rd85, %r353;
	cvt.u32.u64 	%r199, %rd132;
	and.b32  	%r200, %r199, %r163;
	shl.b32 	%r201, %r200, 2;
	add.s32 	%r202, %r159, %r201;
	atom.shared.add.u32 	%r203, [%r202], 1;
	shr.u64 	%rd133, %rd84, %r353;
	cvt.u32.u64 	%r204, %rd133;
	and.b32  	%r205, %r204, %r163;
	shl.b32 	%r206, %r205, 2;
	add.s32 	%r207, %r159, %r206;
	atom.shared.add.u32 	%r208, [%r207], 1;
	shr.u64 	%rd134, %rd83, %r353;
	cvt.u32.u64 	%r209, %rd134;
	and.b32  	%r210, %r209, %r163;
	shl.b32 	%r211, %r210, 2;
	add.s32 	%r212, %r159, %r211;
	atom.shared.add.u32 	%r213, [%r212], 1;
	shr.u64 	%rd135, %rd82, %r353;
	cvt.u32.u64 	%r214, %rd135;
	and.b32  	%r215, %r214, %r163;
	shl.b32 	%r216, %r215, 2;
	add.s32 	%r217, %r159, %r216;
	atom.shared.add.u32 	%r218, [%r217], 1;
	shr.u64 	%rd136, %rd81, %r353;
	cvt.u32.u64 	%r219, %rd136;
	and.b32  	%r220, %r219, %r163;
	shl.b32 	%r221, %r220, 2;
	add.s32 	%r222, %r159, %r221;
	atom.shared.add.u32 	%r223, [%r222], 1;
	shr.u64 	%rd137, %rd80, %r353;
	cvt.u32.u64 	%r224, %rd137;
	and.b32  	%r225, %r224, %r163;
	shl.b32 	%r226, %r225, 2;
	add.s32 	%r227, %r159, %r226;
	atom.shared.add.u32 	%r228, [%r227], 1;
	shr.u64 	%rd138, %rd79, %r353;
	cvt.u32.u64 	%r229, %rd138;
	and.b32  	%r230, %r229, %r163;
	shl.b32 	%r231, %r230, 2;
	add.s32 	%r232, %r159, %r231;
	atom.shared.add.u32 	%r233, [%r232], 1;
	shr.u64 	%rd139, %rd78, %r353;
	cvt.u32.u64 	%r234, %rd139;
	and.b32  	%r235, %r234, %r163;
	shl.b32 	%r236, %r235, 2;
	add.s32 	%r237, %r159, %r236;
	atom.shared.add.u32 	%r238, [%r237], 1;
	shr.u64 	%rd140, %rd77, %r353;
	cvt.u32.u64 	%r239, %rd140;
	and.b32  	%r240, %r239, %r163;
	shl.b32 	%r241, %r240, 2;
	add.s32 	%r242, %r159, %r241;
	atom.shared.add.u32 	%r243, [%r242], 1;
	add.s32 	%r353, %r353, 8;
	add.s32 	%r352, %r352, 1;
	setp.lt.s32 	%p43, %r353, %r94;
	@%p43 bra 	$L__BB6_68;
$L__BB6_69:
	add.s64 	%rd247, %rd247, %rd4;
	setp.lt.u64 	%p44, %rd247, %rd9;
	@%p44 bra 	$L__BB6_32;
$L__BB6_70:
	bar.sync 	0;
	@%p1 bra 	$L__BB6_152;
	setp.lt.u32 	%p45, %r1, 7;
	mov.b32 	%r356, 0;
	@%p45 bra 	$L__BB6_90;
	mov.b32 	%r354, 0;
$L__BB6_73:
	.pragma "nounroll";
	shl.b32 	%r246, %r354, 10;
	add.s32 	%r43, %r6, %r246;
	ld.shared.u32 	%r44, [%r43];
	setp.eq.s32 	%p46, %r44, 0;
	@%p46 bra 	$L__BB6_75;
	cvt.u32.u64 	%r247, %rd5;
	shl.b32 	%r248, %r354, 8;
	add.s32 	%r249, %r248, %r247;
	mul.wide.u32 	%rd141, %r249, 8;
	add.s64 	%rd142, %rd2, %rd141;
	cvt.u64.u32 	%rd143, %r44;
	atom.global.add.u64 	%rd144, [%rd142], %rd143;
$L__BB6_75:
	ld.shared.u32 	%r45, [%r43+1024];
	setp.eq.s32 	%p47, %r45, 0;
	@%p47 bra 	$L__BB6_77;
	cvt.u32.u64 	%r250, %rd5;
	shl.b32 	%r251, %r354, 8;
	add.s32 	%r252, %r251, %r250;
	add.s32 	%r253, %r252, 256;
	mul.wide.u32 	%rd145, %r253, 8;
	add.s64 	%rd146, %rd2, %rd145;
	cvt.u64.u32 	%rd147, %r45;
	atom.global.add.u64 	%rd148, [%rd146], %rd147;
$L__BB6_77:
	ld.shared.u32 	%r46, [%r43+2048];
	setp.eq.s32 	%p48, %r46, 0;
	@%p48 bra 	$L__BB6_79;
	cvt.u32.u64 	%r254, %rd5;
	shl.b32 	%r255, %r354, 8;
	add.s32 	%r256, %r255, %r254;
	add.s32 	%r257, %r256, 512;
	mul.wide.u32 	%rd149, %r257, 8;
	add.s64 	%rd150, %rd2, %rd149;
	cvt.u64.u32 	%rd151, %r46;
	atom.global.add.u64 	%rd152, [%rd150], %rd151;
$L__BB6_79:
	ld.shared.u32 	%r47, [%r43+3072];
	setp.eq.s32 	%p49, %r47, 0;
	@%p49 bra 	$L__BB6_81;
	cvt.u32.u64 	%r258, %rd5;
	shl.b32 	%r259, %r354, 8;
	add.s32 	%r260, %r259, %r258;
	add.s32 	%r261, %r260, 768;
	mul.wide.u32 	%rd153, %r261, 8;
	add.s64 	%rd154, %rd2, %rd153;
	cvt.u64.u32 	%rd155, %r47;
	atom.global.add.u64 	%rd156, [%rd154], %rd155;
$L__BB6_81:
	ld.shared.u32 	%r48, [%r43+4096];
	setp.eq.s32 	%p50, %r48, 0;
	@%p50 bra 	$L__BB6_83;
	cvt.u32.u64 	%r262, %rd5;
	shl.b32 	%r263, %r354, 8;
	add.s32 	%r264, %r263, %r262;
	add.s32 	%r265, %r264, 1024;
	mul.wide.u32 	%rd157, %r265, 8;
	add.s64 	%rd158, %rd2, %rd157;
	cvt.u64.u32 	%rd159, %r48;
	atom.global.add.u64 	%rd160, [%rd158], %rd159;
$L__BB6_83:
	ld.shared.u32 	%r49, [%r43+5120];
	setp.eq.s32 	%p51, %r49, 0;
	@%p51 bra 	$L__BB6_85;
	cvt.u32.u64 	%r266, %rd5;
	shl.b32 	%r267, %r354, 8;
	add.s32 	%r268, %r267, %r266;
	add.s32 	%r269, %r268, 1280;
	mul.wide.u32 	%rd161, %r269, 8;
	add.s64 	%rd162, %rd2, %rd161;
	cvt.u64.u32 	%rd163, %r49;
	atom.global.add.u64 	%rd164, [%rd162], %rd163;
$L__BB6_85:
	ld.shared.u32 	%r50, [%r43+6144];
	setp.eq.s32 	%p52, %r50, 0;
	@%p52 bra 	$L__BB6_87;
	cvt.u32.u64 	%r270, %rd5;
	shl.b32 	%r271, %r354, 8;
	add.s32 	%r272, %r271, %r270;
	add.s32 	%r273, %r272, 1536;
	mul.wide.u32 	%rd165, %r273, 8;
	add.s64 	%rd166, %rd2, %rd165;
	cvt.u64.u32 	%rd167, %r50;
	atom.global.add.u64 	%rd168, [%rd166], %rd167;
$L__BB6_87:
	ld.shared.u32 	%r51, [%r43+7168];
	setp.eq.s32 	%p53, %r51, 0;
	@%p53 bra 	$L__BB6_89;
	cvt.u32.u64 	%r274, %rd5;
	shl.b32 	%r275, %r354, 8;
	add.s32 	%r276, %r275, %r274;
	add.s32 	%r277, %r276, 1792;
	mul.wide.u32 	%rd169, %r277, 8;
	add.s64 	%rd170, %rd2, %rd169;
	cvt.u64.u32 	%rd171, %r51;
	atom.global.add.u64 	%rd172, [%rd170], %rd171;
$L__BB6_89:
	add.s32 	%r354, %r354, 8;
	setp.ne.s32 	%p54, %r354, %r14;
	mov.u32 	%r356, %r14;
	@%p54 bra 	$L__BB6_73;
$L__BB6_90:
	add.s32 	%r54, %r5, -1;
	setp.eq.s32 	%p55, %r3, 0;
	@%p55 bra 	$L__BB6_111;
	setp.lt.u32 	%p56, %r4, 3;
	@%p56 bra 	$L__BB6_101;
	shl.b32 	%r278, %r356, 10;
	add.s32 	%r55, %r6, %r278;
	ld.shared.u32 	%r56, [%r55];
	setp.eq.s32 	%p57, %r56, 0;
	@%p57 bra 	$L__BB6_94;
	cvt.u32.u64 	%r279, %rd5;
	shl.b32 	%r280, %r356, 8;
	add.s32 	%r281, %r280, %r279;
	mul.wide.u32 	%rd173, %r281, 8;
	add.s64 	%rd174, %rd2, %rd173;
	cvt.u64.u32 	%rd175, %r56;
	atom.global.add.u64 	%rd176, [%rd174], %rd175;
$L__BB6_94:
	ld.shared.u32 	%r57, [%r55+1024];
	setp.eq.s32 	%p58, %r57, 0;
	@%p58 bra 	$L__BB6_96;
	cvt.u32.u64 	%r282, %rd5;
	shl.b32 	%r283, %r356, 8;
	add.s32 	%r284, %r283, %r282;
	add.s32 	%r285, %r284, 256;
	mul.wide.u32 	%rd177, %r285, 8;
	add.s64 	%rd178, %rd2, %rd177;
	cvt.u64.u32 	%rd179, %r57;
	atom.global.add.u64 	%rd180, [%rd178], %rd179;
$L__BB6_96:
	ld.shared.u32 	%r58, [%r55+2048];
	setp.eq.s32 	%p59, %r58, 0;
	@%p59 bra 	$L__BB6_98;
	cvt.u32.u64 	%r286, %rd5;
	shl.b32 	%r287, %r356, 8;
	add.s32 	%r288, %r287, %r286;
	add.s32 	%r289, %r288, 512;
	mul.wide.u32 	%rd181, %r289, 8;
	add.s64 	%rd182, %rd2, %rd181;
	cvt.u64.u32 	%rd183, %r58;
	atom.global.add.u64 	%rd184, [%rd182], %rd183;
$L__BB6_98:
	ld.shared.u32 	%r59, [%r55+3072];
	setp.eq.s32 	%p60, %r59, 0;
	@%p60 bra 	$L__BB6_100;
	cvt.u32.u64 	%r290, %rd5;
	shl.b32 	%r291, %r356, 8;
	add.s32 	%r292, %r291, %r290;
	add.s32 	%r293, %r292, 768;
	mul.wide.u32 	%rd185, %r293, 8;
	add.s64 	%rd186, %rd2, %rd185;
	cvt.u64.u32 	%rd187, %r59;
	atom.global.add.u64 	%rd188, [%rd186], %rd187;
$L__BB6_100:
	add.s32 	%r356, %r356, 4;
$L__BB6_101:
	setp.eq.s32 	%p61, %r5, 0;
	@%p61 bra 	$L__BB6_111;
	setp.eq.s32 	%p62, %r54, 0;
	@%p62 bra 	$L__BB6_108;
	shl.b32 	%r294, %r356, 10;
	add.s32 	%r62, %r6, %r294;
	ld.shared.u32 	%r63, [%r62];
	setp.eq.s32 	%p63, %r63, 0;
	@%p63 bra 	$L__BB6_105;
	cvt.u32.u64 	%r295, %rd5;
	shl.b32 	%r296, %r356, 8;
	add.s32 	%r297, %r296, %r295;
	mul.wide.u32 	%rd189, %r297, 8;
	add.s64 	%rd190, %rd2, %rd189;
	cvt.u64.u32 	%rd191, %r63;
	atom.global.add.u64 	%rd192, [%rd190], %rd191;
$L__BB6_105:
	ld.shared.u32 	%r64, [%r62+1024];
	setp.eq.s32 	%p64, %r64, 0;
	@%p64 bra 	$L__BB6_107;
	cvt.u32.u64 	%r298, %rd5;
	shl.b32 	%r299, %r356, 8;
	add.s32 	%r300, %r299, %r298;
	add.s32 	%r301, %r300, 256;
	mul.wide.u32 	%rd193, %r301, 8;
	add.s64 	%rd194, %rd2, %rd193;
	cvt.u64.u32 	%rd195, %r64;
	atom.global.add.u64 	%rd196, [%rd194], %rd195;
$L__BB6_107:
	add.s32 	%r356, %r356, 2;
$L__BB6_108:
	setp.eq.s32 	%p65, %r15, 0;
	@%p65 bra 	$L__BB6_111;
	shl.b32 	%r302, %r356, 10;
	add.s32 	%r303, %r6, %r302;
	ld.shared.u32 	%r67, [%r303];
	setp.eq.s32 	%p66, %r67, 0;
	@%p66 bra 	$L__BB6_111;
	cvt.u32.u64 	%r304, %rd5;
	shl.b32 	%r305, %r356, 8;
	add.s32 	%r306, %r305, %r304;
	mul.wide.u32 	%rd197, %r306, 8;
	add.s64 	%rd198, %rd2, %rd197;
	cvt.u64.u32 	%rd199, %r67;
	atom.global.add.u64 	%rd200, [%rd198], %rd199;
$L__BB6_111:
	cvt.u32.u64 	%r307, %rd5;
	setp.gt.u32 	%p67, %r307, 127;
	@%p67 bra 	$L__BB6_152;
	setp.lt.u32 	%p68, %r1, 7;
	mov.b32 	%r360, 0;
	@%p68 bra 	$L__BB6_131;
	mov.b32 	%r358, 0;
$L__BB6_114:
	.pragma "nounroll";
	shl.b32 	%r311, %r358, 10;
	add.s32 	%r69, %r6, %r311;
	ld.shared.u32 	%r70, [%r69+512];
	setp.eq.s32 	%p69, %r70, 0;
	shl.b32 	%r312, %r358, 8;
	add.s32 	%r313, %r312, %r307;
	mul.wide.u32 	%rd201, %r313, 8;
	add.s64 	%rd94, %rd2, %rd201;
	@%p69 bra 	$L__BB6_116;
	cvt.u64.u32 	%rd202, %r70;
	atom.global.add.u64 	%rd203, [%rd94+1024], %rd202;
$L__BB6_116:
	ld.shared.u32 	%r71, [%r69+1536];
	setp.eq.s32 	%p70, %r71, 0;
	@%p70 bra 	$L__BB6_118;
	cvt.u64.u32 	%rd204, %r71;
	atom.global.add.u64 	%rd205, [%rd94+3072], %rd204;
$L__BB6_118:
	ld.shared.u32 	%r72, [%r69+2560];
	setp.eq.s32 	%p71, %r72, 0;
	@%p71 bra 	$L__BB6_120;
	cvt.u64.u32 	%rd206, %r72;
	atom.global.add.u64 	%rd207, [%rd94+5120], %rd206;
$L__BB6_120:
	ld.shared.u32 	%r73, [%r69+3584];
	setp.eq.s32 	%p72, %r73, 0;
	@%p72 bra 	$L__BB6_122;
	cvt.u64.u32 	%rd208, %r73;
	atom.global.add.u64 	%rd209, [%rd94+7168], %rd208;
$L__BB6_122:
	ld.shared.u32 	%r74, [%r69+4608];
	setp.eq.s32 	%p73, %r74, 0;
	@%p73 bra 	$L__BB6_124;
	cvt.u64.u32 	%rd210, %r74;
	atom.global.add.u64 	%rd211, [%rd94+9216], %rd210;
$L__BB6_124:
	ld.shared.u32 	%r75, [%r69+5632];
	setp.eq.s32 	%p74, %r75, 0;
	@%p74 bra 	$L__BB6_126;
	cvt.u64.u32 	%rd212, %r75;
	atom.global.add.u64 	%rd213, [%rd94+11264], %rd212;
$L__BB6_126:
	ld.shared.u32 	%r76, [%r69+6656];
	setp.eq.s32 	%p75, %r76, 0;
	@%p75 bra 	$L__BB6_128;
	cvt.u64.u32 	%rd214, %r76;
	atom.global.add.u64 	%rd215, [%rd94+13312], %rd214;
$L__BB6_128:
	ld.shared.u32 	%r77, [%r69+7680];
	setp.eq.s32 	%p76, %r77, 0;
	@%p76 bra 	$L__BB6_130;
	cvt.u64.u32 	%rd216, %r77;
	atom.global.add.u64 	%rd217, [%rd94+15360], %rd216;
$L__BB6_130:
	add.s32 	%r358, %r358, 8;
	setp.ne.s32 	%p77, %r358, %r14;
	mov.u32 	%r360, %r14;
	@%p77 bra 	$L__BB6_114;
$L__BB6_131:
	setp.eq.s32 	%p78, %r3, 0;
	@%p78 bra 	$L__BB6_152;
	setp.lt.u32 	%p79, %r4, 3;
	@%p79 bra 	$L__BB6_142;
	shl.b32 	%r314, %r360, 10;
	add.s32 	%r80, %r6, %r314;
	ld.shared.u32 	%r81, [%r80+512];
	setp.eq.s32 	%p80, %r81, 0;
	@%p80 bra 	$L__BB6_135;
	shl.b32 	%r316, %r360, 8;
	add.s32 	%r317, %r316, %r307;
	mul.wide.u32 	%rd218, %r317, 8;
	add.s64 	%rd219, %rd2, %rd218;
	cvt.u64.u32 	%rd220, %r81;
	atom.global.add.u64 	%rd221, [%rd219+1024], %rd220;
$L__BB6_135:
	ld.shared.u32 	%r82, [%r80+1536];
	setp.eq.s32 	%p81, %r82, 0;
	@%p81 bra 	$L__BB6_137;
	shl.b32 	%r319, %r360, 8;
	add.s32 	%r320, %r319, %r307;
	add.s32 	%r321, %r320, 256;
	mul.wide.u32 	%rd222, %r321, 8;
	add.s64 	%rd223, %rd2, %rd222;
	cvt.u64.u32 	%rd224, %r82;
	atom.global.add.u64 	%rd225, [%rd223+1024], %rd224;
$L__BB6_137:
	ld.shared.u32 	%r83, [%r80+2560];
	setp.eq.s32 	%p82, %r83, 0;
	@%p82 bra 	$L__BB6_139;
	shl.b32 	%r323, %r360, 8;
	add.s32 	%r324, %r323, %r307;
	add.s32 	%r325, %r324, 512;
	mul.wide.u32 	%rd226, %r325, 8;
	add.s64 	%rd227, %rd2, %rd226;
	cvt.u64.u32 	%rd228, %r83;
	atom.global.add.u64 	%rd229, [%rd227+1024], %rd228;
$L__BB6_139:
	ld.shared.u32 	%r84, [%r80+3584];
	setp.eq.s32 	%p83, %r84, 0;
	@%p83 bra 	$L__BB6_141;
	shl.b32 	%r327, %r360, 8;
	add.s32 	%r328, %r327, %r307;
	add.s32 	%r329, %r328, 768;
	mul.wide.u32 	%rd230, %r329, 8;
	add.s64 	%rd231, %rd2, %rd230;
	cvt.u64.u32 	%rd232, %r84;
	atom.global.add.u64 	%rd233, [%rd231+1024], %rd232;
$L__BB6_141:
	add.s32 	%r360, %r360, 4;
$L__BB6_142:
	setp.eq.s32 	%p84, %r5, 0;
	@%p84 bra 	$L__BB6_152;
	setp.eq.s32 	%p85, %r54, 0;
	@%p85 bra 	$L__BB6_149;
	shl.b32 	%r330, %r360, 10;
	add.s32 	%r87, %r6, %r330;
	ld.shared.u32 	%r88, [%r87+512];
	setp.eq.s32 	%p86, %r88, 0;
	@%p86 bra 	$L__BB6_146;
	shl.b32 	%r332, %r360, 8;
	add.s32 	%r333, %r332, %r307;
	mul.wide.u32 	%rd234, %r333, 8;
	add.s64 	%rd235, %rd2, %rd234;
	cvt.u64.u32 	%rd236, %r88;
	atom.global.add.u64 	%rd237, [%rd235+1024], %rd236;
$L__BB6_146:
	ld.shared.u32 	%r89, [%r87+1536];
	setp.eq.s32 	%p87, %r89, 0;
	@%p87 bra 	$L__BB6_148;
	shl.b32 	%r335, %r360, 8;
	add.s32 	%r336, %r335, %r307;
	add.s32 	%r337, %r336, 256;
	mul.wide.u32 	%rd238, %r337, 8;
	add.s64 	%rd239, %rd2, %rd238;
	cvt.u64.u32 	%rd240, %r89;
	atom.global.add.u64 	%rd241, [%rd239+1024], %rd240;
$L__BB6_148:
	add.s32 	%r360, %r360, 2;
$L__BB6_149:
	setp.eq.s32 	%p88, %r15, 0;
	@%p88 bra 	$L__BB6_152;
	shl.b32 	%r338, %r360, 10;
	add.s32 	%r339, %r6, %r338;
	ld.shared.u32 	%r92, [%r339+512];
	setp.eq.s32 	%p89, %r92, 0;
	@%p89 bra 	$L__BB6_152;
	shl.b32 	%r341, %r360, 8;
	add.s32 	%r342, %r341, %r307;
	mul.wide.u32 	%rd242, %r342, 8;
	add.s64 	%rd243, %rd2, %rd242;
	cvt.u64.u32 	%rd244, %r92;
	atom.global.add.u64 	%rd245, [%rd243+1024], %rd244;
$L__BB6_152:
	bar.sync 	0;
	add.s64 	%rd246, %rd246, 1;
	setp.ne.s64 	%p90, %rd246, %rd6;
	@%p90 bra 	$L__BB6_2;
$L__BB6_153:
	ret;

}
	// .globl	_ZN3cub18CUB_300001_SM_10006detail10radix_sort33DeviceRadixSortExclusiveSumKernelINS1_5radix10policy_hubIxxyE10Policy1000EyEEvPT0_
.visible .entry _ZN3cub18CUB_300001_SM_10006detail10radix_sort33DeviceRadixSortExclusiveSumKernelINS1_5radix10policy_hubIxxyE10Policy1000EyEEvPT0_(
	.param .u64 .ptr .align 1 _ZN3cub18CUB_300001_SM_10006detail10radix_sort33DeviceRadixSortExclusiveSumKernelINS1_5radix10policy_hubIxxyE10Policy1000EyEEvPT0__param_0
)
{
	.reg .pred 	%p<4>;
	.reg .b32 	%r<28>;
	.reg .b64 	%rd<54>;
	// demoted variable
	.shared .align 16 .b8 _ZZN3cub18CUB_300001_SM_10006detail10radix_sort33DeviceRadixSortExclusiveSumKernelINS1_5radix10policy_hubIxxyE10Policy1000EyEEvPT0_E12temp_storage[2336];
	ld.param.u64 	%rd5, [_ZN3cub18CUB_300001_SM_10006detail10radix_sort33DeviceRadixSortExclusiveSumKernelINS1_5radix10policy_hubIxxyE10Policy1000EyEEvPT0__param_0];
	cvta.to.global.u64 	%rd6, %rd5;
	mov.u32 	%r3, %ctaid.x;
	shl.b32 	%r4, %r3, 8;
	mov.u32 	%r1, %tid.x;
	setp.gt.u32 	%p1, %r1, 255;
	add.s32 	%r5, %r4, %r1;
	mul.wide.s32 	%rd7, %r5, 8;
	add.s64 	%rd1, %rd6, %rd7;
	@%p1 bra 	$L__BB7_2;
	ld.global.u64 	%rd53, [%rd1];
$L__BB7_2:
	shr.u32 	%r6, %r1, 3;
	add.s32 	%r7, %r6, %r1;
	shl.b32 	%r8, %r7, 3;
	mov.u32 	%r9, _ZZN3cub18CUB_300001_SM_10006detail10radix_sort33DeviceRadixSortExclusiveSumKernelINS1_5radix10policy_hubIxxyE10Policy1000EyEEvPT0_E12temp_storage;
	add.s32 	%r10, %r9, %r8;
	add.s32 	%r2, %r10, 16;
	st.shared.u64 	[%r10+16], %rd53;
	bar.sync 	0;
	setp.gt.u32 	%p2, %r1, 31;
	@%p2 bra 	$L__BB7_4;
	mad.lo.s32 	%r27, %r1, 72, %r9;
	ld.shared.u64 	%rd23, [%r27+16];
	ld.shared.u64 	%rd24, [%r27+24];
	ld.shared.u64 	%rd25, [%r27+32];
	ld.shared.u64 	%rd26, [%r27+40];
	ld.shared.u64 	%rd27, [%r27+48];
	ld.shared.u64 	%rd28, [%r27+56];
	ld.shared.u64 	%rd29, [%r27+64];
	ld.shared.u64 	%rd30, [%r27+72];
	add.s64 	%rd31, %rd24, %rd23;
	add.s64 	%rd32, %rd31, %rd25;
	add.s64 	%rd33, %rd32, %rd26;
	add.s64 	%rd34, %rd33, %rd27;
	add.s64 	%rd35, %rd34, %rd28;
	add.s64 	%rd36, %rd35, %rd29;
	add.s64 	%rd10, %rd36, %rd30;
	mov.b32 	%r11, 1;
	mov.b32 	%r24, 0;
	mov.b32 	%r25, -1;
	// begin inline asm
	{  .reg .u64 r0;  .reg .u32 lo;  .reg .u32 hi;  .reg .pred p;  mov.b64 {lo, hi}, %rd10;  shfl.sync.up.b32 lo|p, lo, %r11, %r24, %r25;  shfl.sync.up.b32 hi|p, hi, %r11, %r24, %r25;  mov.b64 r0, {lo, hi};  @p add.u64 r0, r0, %rd10;  mov.u64 %rd8, r0;}
	// end inline asm
	mov.b32 	%r14, 2;
	// begin inline asm
	{  .reg .u64 r0;  .reg .u32 lo;  .reg .u32 hi;  .reg .pred p;  mov.b64 {lo, hi}, %rd8;  shfl.sync.up.b32 lo|p, lo, %r14, %r24, %r25;  shfl.sync.up.b32 hi|p, hi, %r14, %r24, %r25;  mov.b64 r0, {lo, hi};  @p add.u64 r0, r0, %rd8;  mov.u64 %rd11, r0;}
	// end inline asm
	mov.b32 	%r17, 4;
	// begin inline asm
	{  .reg .u64 r0;  .reg .u32 lo;  .reg .u32 hi;  .reg .pred p;  mov.b64 {lo, hi}, %rd11;  shfl.sync.up.b32 lo|p, lo, %r17, %r24, %r25;  shfl.sync.up.b32 hi|p, hi, %r17, %r24, %r25;  mov.b64 r0, {lo, hi};  @p add.u64 r0, r0, %rd11;  mov.u64 %rd14, r0;}
	// end inline asm
	mov.b32 	%r20, 8;
	// begin inline asm
	{  .reg .u64 r0;  .reg .u32 lo;  .reg .u32 hi;  .reg .pred p;  mov.b64 {lo, hi}, %rd14;  shfl.sync.up.b32 lo|p, lo, %r20, %r24, %r25;  shfl.sync.up.b32 hi|p, hi, %r20, %r24, %r25;  mov.b64 r0, {lo, hi};  @p add.u64 r0, r0, %rd14;  mov.u64 %rd17, r0;}
	// end inline asm
	mov.b32 	%r23, 16;
	// begin inline asm
	{  .reg .u64 r0;  .reg .u32 lo;  .reg .u32 hi;  .reg .pred p;  mov.b64 {lo, hi}, %rd17;  shfl.sync.up.b32 lo|p, lo, %r23, %r24, %r25;  shfl.sync.up.b32 hi|p, hi, %r23, %r24, %r25;  mov.b64 r0, {lo, hi};  @p add.u64 r0, r0, %rd17;  mov.u64 %rd20, r0;}
	// end inline asm
	sub.s64 	%rd37, %rd20, %rd10;
	ld.shared.u64 	%rd38, [%r27+16];
	ld.shared.u64 	%rd39, [%r27+24];
	ld.shared.u64 	%rd40, [%r27+32];
	ld.shared.u64 	%rd41, [%r27+40];
	ld.shared.u64 	%rd42, [%r27+48];
	ld.shared.u64 	%rd43, [%r27+56];
	ld.shared.u64 	%rd44, [%r27+64];
	add.s64 	%rd45, %rd38, %rd37;
	add.s64 	%rd46, %rd39, %rd45;
	add.s64 	%rd47, %rd40, %rd46;
	add.s64 	%rd48, %rd41, %rd47;
	add.s64 	%rd49, %rd42, %rd48;
	add.s64 	%rd50, %rd43, %rd49;
	add.s64 	%rd51, %rd44, %rd50;
	st.shared.u64 	[%r27+16], %rd37;
	st.shared.u64 	[%r27+24], %rd45;
	st.shared.u64 	[%r27+32], %rd46;
	st.shared.u64 	[%r27+40], %rd47;
	st.shared.u64 	[%r27+48], %rd48;
	st.shared.u64 	[%r27+56], %rd49;
	st.shared.u64 	[%r27+64], %rd50;
	st.shared.u64 	[%r27+72], %rd51;
$L__BB7_4:
	setp.gt.u32 	%p3, %r1, 255;
	bar.sync 	0;
	@%p3 bra 	$L__BB7_6;
	ld.shared.u64 	%rd52, [%r2];
	st.global.u64 	[%rd1], %rd52;
$L__BB7_6:
	ret;

}
	// .globl	_ZN3cub18CUB_300001_SM_10006detail10radix_sort29DeviceRadixSortOnesweepKernelINS1_5radix10policy_hubIxxyE10Policy1000ELNS0_9SortOrderE0ExxyiiNS1_21identity_decomposer_tEEEvPT5_SB_PT3_PKSC_PT1_PKSG_PT2_PKSK_T4_iiT6_
.visible .entry _ZN3cub18CUB_300001_SM_10006detail10radix_sort29DeviceRadixSortOnesweepKernelINS1_5radix10policy_hubIxxyE10Policy1000ELNS0_9SortOrderE0ExxyiiNS1_21identity_decomposer_tEEEvPT5_SB_PT3_PKSC_PT1_PKSG_PT2_PKSK_T4_iiT6_(
	.param .u64 .ptr .align 1 _ZN3cub18CUB_300001_SM_10006detail10radix_sort29DeviceRadixSortOnesweepKernelINS1_5radix10policy_hubIxxyE10Policy1000ELNS0_9SortOrderE0ExxyiiNS1_21identity_decomposer_tEEEvPT5_SB_PT3_PKSC_PT1_PKSG_PT2_PKSK_T4_iiT6__param_0,
	.param .u64 .ptr .align 1 _ZN3cub18CUB_300001_SM_10006detail10radix_sort29DeviceRadixSortOnesweepKernelINS1_5radix10policy_hubIxxyE10Policy1000ELNS0_9SortOrderE0ExxyiiNS1_21identity_decomposer_tEEEvPT5_SB_PT3_PKSC_PT1_PKSG_PT2_PKSK_T4_iiT6__param_1,
	.param .u64 .ptr .align 1 _ZN3cub18CUB_300001_SM_10006detail10radix_sort29DeviceRadixSortOnesweepKernelINS1_5radix10policy_hubIxxyE10Policy1000ELNS0_9SortOrderE0ExxyiiNS1_21identity_decomposer_tEEEvPT5_SB_PT3_PKSC_PT1_PKSG_PT2_PKSK_T4_iiT6__param_2,
	.param .u64 .ptr .align 1 _ZN3cub18CUB_300001_SM_10006detail10radix_sort29DeviceRadixSortOnesweepKernelINS1_5radix10policy_hubIxxyE10Policy1000ELNS0_9SortOrderE0ExxyiiNS1_21identity_decomposer_tEEEvPT5_SB_PT3_PKSC_PT1_PKSG_PT2_PKSK_T4_iiT6__param_3,
	.param .u64 .ptr .align 1 _ZN3cub18CUB_300001_SM_10006detail10radix_sort29DeviceRadixSortOnesweepKernelINS1_5radix10policy_hubIxxyE10Policy1000ELNS0_9SortOrderE0ExxyiiNS1_21identity_decomposer_tEEEvPT5_SB_PT3_PKSC_PT1_PKSG_PT2_PKSK_T4_iiT6__param_4,
	.param .u64 .ptr .align 1 _ZN3cub18CUB_300001_SM_10006detail10radix_sort29DeviceRadixSortOnesweepKernelINS1_5radix10policy_hubIxxyE10Policy1000ELNS0_9SortOrderE0ExxyiiNS1_21identity_decomposer_tEEEvPT5_SB_PT3_PKSC_PT1_PKSG_PT2_PKSK_T4_iiT6__param_5,
	.param .u64 .ptr .align 1 _ZN3cub18CUB_300001_SM_10006detail10radix_sort29DeviceRadixSortOnesweepKernelINS1_5radix10policy_hubIxxyE10Policy1000ELNS0_9SortOrderE0ExxyiiNS1_21identity_decomposer_tEEEvPT5_SB_PT3_PKSC_PT1_PKSG_PT2_PKSK_T4_iiT6__param_6,
	.param .u64 .ptr .align 1 _ZN3cub18CUB_300001_SM_10006detail10radix_sort29DeviceRadixSortOnesweepKernelINS1_5radix10policy_hubIxxyE10Policy1000ELNS0_9SortOrderE0ExxyiiNS1_21identity_decomposer_tEEEvPT5_SB_PT3_PKSC_PT1_PKSG_PT2_PKSK_T4_iiT6__param_7,
	.param .u32 _ZN3cub18CUB_300001_SM_10006detail10radix_sort29DeviceRadixSortOnesweepKernelINS1_5radix10policy_hubIxxyE10Policy1000ELNS0_9SortOrderE0ExxyiiNS1_21identity_decomposer_tEEEvPT5_SB_PT3_PKSC_PT1_PKSG_PT2_PKSK_T4_iiT6__param_8,
	.param .u32 _ZN3cub18CUB_300001_SM_10006detail10radix_sort29DeviceRadixSortOnesweepKernelINS1_5radix10policy_hubIxxyE10Policy1000ELNS0_9SortOrderE0ExxyiiNS1_21identity_decomposer_tEEEvPT5_SB_PT3_PKSC_PT1_PKSG_PT2_PKSK_T4_iiT6__param_9,
	.param .u32 _ZN3cub18CUB_300001_SM_10006detail10radix_sort29DeviceRadixSortOnesweepKernelINS1_5radix10policy_hubIxxyE10Policy1000ELNS0_9SortOrderE0ExxyiiNS1_21identity_decomposer_tEEEvPT5_SB_PT3_PKSC_PT1_PKSG_PT2_PKSK_T4_iiT6__param_10,
	.param .align 1 .b8 _ZN3cub18CUB_300001_SM_10006detail10radix_sort29DeviceRadixSortOnesweepKernelINS1_5radix10policy_hubIxxyE10Policy1000ELNS0_9SortOrderE0ExxyiiNS1_21identity_decomposer_tEEEvPT5_SB_PT3_PKSC_PT1_PKSG_PT2_PKSK_T4_iiT6__param_11[1]
)
.maxntid 384
{
	.reg .pred 	%p<159>;
	.reg .b32 	%r<1251>;
	.reg .b64 	%rd<715>;
	// demoted variable
	.shared .align 16 .b8 _ZZN3cub18CUB_300001_SM_10006detail10radix_sort29DeviceRadixSortOnesweepKernelINS1_5radix10policy_hubIxxyE10Policy1000ELNS0_9SortOrderE0ExxyiiNS1_21identity_decomposer_tEEEvPT5_SB_PT3_PKSC_PT1_PKSG_PT2_PKSK_T4_iiT6_E1s[38912];
	ld.param.u64 	%rd208, [_ZN3cub18CUB_300001_SM_10006detail10radix_sort29DeviceRadixSortOnesweepKernelINS1_5radix10policy_hubIxxyE10Policy1000ELNS0_9SortOrderE0ExxyiiNS1_21identity_decomposer_tEEEvPT5_SB_PT3_PKSC_PT1_PKSG_PT2_PKSK_T4_iiT6__param_0];
	ld.param.u64 	%rd204, [_ZN3cub18CUB_300001_SM_10006detail10radix_sort29DeviceRadixSortOnesweepKernelINS1_5radix10policy_hubIxxyE10Policy1000ELNS0_9SortOrderE0ExxyiiNS1_21identity_decomposer_tEEEvPT5_SB_PT3_PKSC_PT1_PKSG_PT2_PKSK_T4_iiT6__param_1];
	ld.param.u64 	%rd209, [_ZN3cub18CUB_300001_SM_10006detail10radix_sort29DeviceRadixSortOnesweepKernelINS1_5radix10policy_hubIxxyE10Policy1000ELNS0_9SortOrderE0ExxyiiNS1_21identity_decomposer_tEEEvPT5_SB_PT3_PKSC_PT1_PKSG_PT2_PKSK_T4_iiT6__param_4];
	ld.param.u64 	%rd210, [_ZN3cub18CUB_300001_SM_10006detail10radix_sort29DeviceRadixSortOnesweepKernelINS1_5radix10policy_hubIxxyE10Policy1000ELNS0_9SortOrderE0ExxyiiNS1_21identity_decomposer_tEEEvPT5_SB_PT3_PKSC_PT1_PKSG_PT2_PKSK_T4_iiT6__param_5];
	ld.param.u64 	%rd211, [_ZN3cub18CUB_300001_SM_10006detail10radix_sort29DeviceRadixSortOnesweepKernelINS1_5radix10policy_hubIxxyE10Policy1000ELNS0_9SortOrderE0ExxyiiNS1_21identity_decomposer_tEEEvPT5_SB_PT3_PKSC_PT1_PKSG_PT2_PKSK_T4_iiT6__param_6];
	ld.param.u32 	%r159, [_ZN3cub18CUB_300001_SM_10006detail10radix_sort29DeviceRadixSortOnesweepKernelINS1_5radix10policy_hubIxxyE10Policy1000ELNS0_9SortOrderE0ExxyiiNS1_21identity_decomposer_tEEEvPT5_SB_PT3_PKSC_PT1_PKSG_PT2_PKSK_T4_iiT6__param_8];
	ld.param.u32 	%r161, [_ZN3cub18CUB_300001_SM_10006detail10radix_sort29DeviceRadixSortOnesweepKernelINS1_5radix10policy_hubIxxyE10Policy1000ELNS0_9SortOrderE0ExxyiiNS1_21identity_decomposer_tEEEvPT5_SB_PT3_PKSC_PT1_PKSG_PT2_PKSK_T4_iiT6__param_10];
	cvta.to.global.u64 	%rd1, %rd211;
	cvta.to.global.u64 	%rd2, %rd209;
	cvta.to.global.u64 	%rd3, %rd208;
	cvta.to.global.u64 	%rd4, %rd210;
	mov.u32 	%r1, %tid.x;
	shr.u32 	%r2, %r1, 5;
	// begin inline asm
	mov.u32 %r162, %laneid;
	// end inline asm
	setp.ne.s32 	%p1, %r1, 0;
	@%p1 bra 	$L__BB8_2;
	cvta.to.global.u64 	%rd212, %rd204;
	atom.global.add.u32 	%r163, [%rd212], 1;
	st.shared.u32 	[_ZZN3cub18CUB_300001_SM_10006detail10radix_sort29DeviceRadixSortOnesweepKernelINS1_5radix10policy_hubIxxyE10Policy1000ELNS0_9SortOrderE0ExxyiiNS1_21identity_decomposer_tEEEvPT5_SB_PT3_PKSC_PT1_PKSG_PT2_PKSK_T4_iiT6_E1s+36864], %r163;
$L__BB8_2:
	bar.sync 	0;
	ld.shared.u32 	%r4, [_ZZN3cub18CUB_300001_SM_10006detail10radix_sort29DeviceRadixSortOnesweepKernelINS1_5radix10policy_hubIxxyE10Policy1000ELNS0_9SortOrderE0ExxyiiNS1_21identity_decomposer_tEEEvPT5_SB_PT3_PKSC_PT1_PKSG_PT2_PKSK_T4_iiT6_E1s+36864];
	mul.lo.s32 	%r164, %r4, 4608;
	add.s32 	%r5, %r164, 4608;
	setp.gt.s32 	%p2, %r5, %r159;
	cvt.s64.s32 	%rd5, %r164;
	@%p2 bra 	$L__BB8_4;
	and.b32  	%r165, %r1, 31;
	and.b32  	%r166, %r1, 992;
	mul.lo.s32 	%r167, %r166, 12;
	or.b32  	%r168, %r167, %r165;
	cvt.u64.u32 	%rd213, %r168;
	add.s64 	%rd214, %rd213, %rd5;
	shl.b64 	%rd215, %rd214, 3;
	add.s64 	%rd216, %rd4, %rd215;
	ld.global.u64 	%rd654, [%rd216];
	ld.global.u64 	%rd653, [%rd216+256];
	ld.global.u64 	%rd652, [%rd216+512];
	ld.global.u64 	%rd651, [%rd216+768];
	ld.global.u64 	%rd650, [%rd216+1024];
	ld.global.u64 	%rd649, [%rd216+1280];
	ld.global.u64 	%rd648, [%rd216+1536];
	ld.global.u64 	%rd647, [%rd216+1792];
	ld.global.u64 	%rd646, [%rd216+2048];
	ld.global.u64 	%rd645, [%rd216+2304];
	ld.global.u64 	%rd644, [%rd216+2560];
	ld.global.u64 	%rd643, [%rd216+2816];
	bra.uni 	$L__BB8_28;
$L__BB8_4:
	cvt.u32.u64 	%r169, %rd5;
	sub.s32 	%r6, %r159, %r169;
	and.b32  	%r170, %r1, 31;
	and.b32  	%r171, %r1, 992;
	mul.lo.s32 	%r172, %r171, 12;
	or.b32  	%r7, %r172, %r170;
	setp.ge.s32 	%p3, %r7, %r6;
	cvt.u64.u32 	%rd218, %r7;
	add.s64 	%rd219, %rd218, %rd5;
	shl.b64 	%rd220, %rd219, 3;
	add.s64 	%rd18, %rd4, %rd220;
	mov.b64 	%rd654, 9223372036854775807;
	@%p3 bra 	$L__BB8_6;
	ld.global.u64 	%rd654, [%rd18];
$L__BB8_6:
	add.s32 	%r173, %r7, 32;
	setp.ge.s32 	%p4, %r173, %r6;
	mov.b64 	%rd653, 9223372036854775807;
	@%p4 bra 	$L__BB8_8;
	ld.global.u64 	%rd653, [%rd18+256];
$L__BB8_8:
	add.s32 	%r174, %r7, 64;
	setp.ge.s32 	%p5, %r174, %r6;
	mov.b64 	%rd652, 9223372036854775807;
	@%p5 bra 	$L__BB8_10;
	ld.global.u64 	%rd652, [%rd18+512];
$L__BB8_10:
	add.s32 	%r175, %r7, 96;
	setp.ge.s32 	%p6, %r175, %r6;
	mov.b64 	%rd651, 9223372036854775807;
	@%p6 bra 	$L__BB8_12;
	ld.global.u64 	%rd651, [%rd18+768];
$L__BB8_12:
	add.s32 	%r176, %r7, 128;
	setp.ge.s32 	%p7, %r176, %r6;
	mov.b64 	%rd650, 9223372036854775807;
	@%p7 bra 	$L__BB8_14;
	ld.global.u64 	%rd650, [%rd18+1024];
$L__BB8_14:
	add.s32 	%r177, %r7, 160;
	setp.ge.s32 	%p8, %r177, %r6;
	mov.b64 	%rd649, 9223372036854775807;
	@%p8 bra 	$L__BB8_16;
	ld.global.u64 	%rd649, [%rd18+1280];
$L__BB8_16:
	add.s32 	%r178, %r7, 192;
	setp.ge.s32 	%p9, %r178, %r6;
	mov.b64 	%rd648, 9223372036854775807;
	@%p9 bra 	$L__BB8_18;
	ld.global.u64 	%rd648, [%rd18+1536];
$L__BB8_18:
	add.s32 	%r179, %r7, 224;
	setp.ge.s32 	%p10, %r179, %r6;
	mov.b64 	%rd647, 9223372036854775807;
	@%p10 bra 	$L__BB8_20;
	ld.global.u64 	%rd647, [%rd18+1792];
$L__BB8_20:
	add.s32 	%r180, %r7, 256;
	setp.ge.s32 	%p11, %r180, %r6;
	mov.b64 	%rd646, 9223372036854775807;
	@%p11 bra 	$L__BB8_22;
	ld.global.u64 	%rd646, [%rd18+2048];
$L__BB8_22:
	add.s32 	%r181, %r7, 288;
	setp.ge.s32 	%p12, %r181, %r6;
	mov.b64 	%rd645, 9223372036854775807;
	@%p12 bra 	$L__BB8_24;
	ld.global.u64 	%rd645, [%rd18+2304];
$L__BB8_24:
	add.s32 	%r182, %r7, 320;
	setp.ge.s32 	%p13, %r182, %r6;
	mov.b64 	%rd644, 9223372036854775807;
	@%p13 bra 	$L__BB8_26;
	ld.global.u64 	%rd644, [%rd18+2560];
$L__BB8_26:
	add.s32 	%r183, %r7, 352;
	setp.ge.s32 	%p14, %r183, %r6;
	mov.b64 	%rd643, 9223372036854775807;
	@%p14 bra 	$L__BB8_28;
	ld.global.u64 	%rd643, [%rd18+2816];
$L__BB8_28:
	xor.b64  	%rd684, %rd648, -9223372036854775808;
	xor.b64  	%rd683, %rd647, -9223372036854775808;
	xor.b64  	%rd682, %rd646, -9223372036854775808;
	xor.b64  	%rd681, %rd645, -9223372036854775808;
	mov.b32 	%r184, -1;
	shl.b32 	%r185, %r184, %r161;
	not.b32 	%r8, %r185;
	shl.b32 	%r186, %r2, 10;
	mov.u32 	%r187, _ZZN3cub18CUB_300001_SM_10006detail10radix_sort29DeviceRadixSortOnesweepKernelINS1_5radix10policy_hubIxxyE10Policy1000ELNS0_9SortOrderE0ExxyiiNS1_21identity_decomposer_tEEEvPT5_SB_PT3_PKSC_PT1_PKSG_PT2_PKSK_T4_iiT6_E1s;
	add.s32 	%r9, %r187, %r186;
	setp.gt.s32 	%p15, %r162, 255;
	@%p15 bra 	$L__BB8_41;
	max.s32 	%r188, %r162, 224;
	sub.s32 	%r189, %r188, %r162;
	add.s32 	%r190, %r189, 31;
	shr.u32 	%r191, %r190, 5;
	add.s32 	%r10, %r191, 1;
	and.b32  	%r11, %r10, 15;
	setp.lt.u32 	%p16, %r190, 480;
	mov.u32 	%r1225, %r162;
	@%p16 bra 	$L__BB8_32;
	and.b32  	%r192, %r10, 268435440;
	neg.s32 	%r1223, %r192;
	shl.b32 	%r194, %r162, 2;
	add.s32 	%r195, %r186, %r194;
	add.s32 	%r197, %r195, %r187;
	add.s32 	%r1222, %r197, 1024;
	mov.u32 	%r1225, %r162;
$L__BB8_31:
	.pragma "nounroll";
	mov.b32 	%r198, 0;
	st.shared.u32 	[%r1222+-1024], %r198;
	st.shared.u32 	[%r1222+-896], %r198;
	st.shared.u32 	[%r1222+-768], %r198;
	st.shared.u32 	[%r1222+-640], %r198;
	st.shared.u32 	[%r1222+-512], %r198;
	st.shared.u32 	[%r1222+-384], %r198;
	st.shared.u32 	[%r1222+-256], %r198;
	st.shared.u32 	[%r1222+-128], %r198;
	st.shared.u32 	[%r1222], %r198;
	st.shared.u32 	[%r1222+128], %r198;
	st.shared.u32 	[%r1222+256], %r198;
	st.shared.u32 	[%r1222+384], %r198;
	st.shared.u32 	[%r1222+512], %r198;
	st.shared.u32 	[%r1222+640], %r198;
	st.shared.u32 	[%r1222+768], %r198;
	st.shared.u32 	[%r1222+896], %r198;
	add.s32 	%r1225, %r1225, 512;
	add.s32 	%r1223, %r1223, 16;
	add.s32 	%r1222, %r1222, 2048;
	setp.ne.s32 	%p17, %r1223, 0;
	@%p17 bra 	$L__BB8_31;
$L__BB8_32:
	setp.eq.s32 	%p18, %r11, 0;
	@%p18 bra 	$L__BB8_41;
	and.b32  	%r21, %r10, 7;
	setp.lt.u32 	%p19, %r11, 8;
	@%p19 bra 	$L__BB8_35;
	shl.b32 	%r199, %r1225, 2;
	add.s32 	%r200, %r9, %r199;
	mov.b32 	%r201, 0;
	st.shared.u32 	[%r200], %r201;
	st.shared.u32 	[%r200+128], %r201;
	st.shared.u32 	[%r200+256], %r201;
	st.shared.u32 	[%r200+384], %r201;
	st.shared.u32 	[%r200+512], %r201;
	st.shared.u32 	[%r200+640], %r201;
	st.shared.u32 	[%r200+768], %r201;
	st.shared.u32 	[%r200+896], %r201;
	add.s32 	%r1225, %r1225, 256;
$L__BB8_35:
	setp.eq.s32 	%p20, %r21, 0;
	@%p20 bra 	$L__BB8_41;
	and.b32  	%r24, %r10, 3;
	setp.lt.u32 	%p21, %r21, 4;
	@%p21 bra 	$L__BB8_38;
	shl.b32 	%r202, %r1225, 2;
	add.s32 	%r203, %r9, %r202;
	mov.b32 	%r204, 0;
	st.shared.u32 	[%r203], %r204;
	st.shared.u32 	[%r203+128], %r204;
	st.shared.u32 	[%r203+256], %r204;
	st.shared.u32 	[%r203+384], %r204;
	add.s32 	%r1225, %r1225, 128;
$L__BB8_38:
	setp.eq.s32 	%p22, %r24, 0;
	@%p22 bra 	$L__BB8_41;
	shl.b32 	%r206, %r1225, 2;
	add.s32 	%r207, %r186, %r206;
	add.s32 	%r1229, %r187, %r207;
	neg.s32 	%r1228, %r24;
$L__BB8_40:
	.pragma "nounroll";
	mov.b32 	%r209, 0;
	st.shared.u32 	[%r1229], %r209;
	add.s32 	%r1229, %r1229, 128;
	add.s32 	%r1228, %r1228, 1;
	setp.ne.s32 	%p23, %r1228, 0;
	@%p23 bra 	$L__BB8_40;
$L__BB8_41:
	ld.param.u32 	%r1221, [_ZN3cub18CUB_300001_SM_10006detail10radix_sort29DeviceRadixSortOnesweepKernelINS1_5radix10policy_hubIxxyE10Policy1000ELNS0_9SortOrderE0ExxyiiNS1_21identity_decomposer_tEEEvPT5_SB_PT3_PKSC_PT1_PKSG_PT2_PKSK_T4_iiT6__param_9];
	bar.warp.sync 	-1;
	cvt.u64.u32 	%rd58, %r1221;
	xor.b64  	%rd232, %rd654, -9223372036854775808;
	shr.u64 	%rd233, %rd232, %r1221;
	cvt.u32.u64 	%r211, %rd233;
	and.b32  	%r33, %r211, %r8;
	shl.b32 	%r212, %r33, 2;
	add.s32 	%r213, %r9, %r212;
	atom.shared.add.u32 	%r214, [%r213], 1;
	xor.b64  	%rd234, %rd653, -9223372036854775808;
	shr.u64 	%rd235, %rd234, %r1221;
	cvt.u32.u64 	%r215, %rd235;
	and.b32  	%r216, %r215, %r8;
	shl.b32 	%r217, %r216, 2;
	add.s32 	%r218, %r9, %r217;
	atom.shared.add.u32 	%r219, [%r218], 1;
	xor.b64  	%rd236, %rd652, -9223372036854775808;
	shr.u64 	%rd237, %rd236, %r1221;
	cvt.u32.u64 	%r220, %rd237;
	and.b32  	%r221, %r220, %r8;
	shl.b32 	%r222, %r221, 2;
	add.s32 	%r223, %r9, %r222;
	atom.shared.add.u32 	%r224, [%r223], 1;
	xor.b64  	%rd238, %rd651, -9223372036854775808;
	shr.u64 	%rd239, %rd238, %r1221;
	cvt.u32.u64 	%r225, %rd239;
	and.b32  	%r226, %r225, %r8;
	shl.b32 	%r227, %r226, 2;
	add.s32 	%r228, %r9, %r227;
	atom.shared.add.u32 	%r229, [%r228], 1;
	xor.b64  	%rd240, %rd650, -9223372036854775808;
	shr.u64 	%rd241, %rd240, %r1221;
	cvt.u32.u64 	%r230, %rd241;
	and.b32  	%r231, %r230, %r8;
	shl.b32 	%r232, %r231, 2;
	add.s32 	%r233, %r9, %r232;
	atom.shared.add.u32 	%r234, [%r233], 1;
	xor.b64  	%rd242, %rd649, -9223372036854775808;
	shr.u64 	%rd243, %rd242, %r1221;
	cvt.u32.u64 	%r235, %rd243;
	and.b32  	%r236, %r235, %r8;
	shl.b32 	%r237, %r236, 2;
	add.s32 	%r238, %r9, %r237;
	atom.shared.add.u32 	%r239, [%r238], 1;
	shr.u64 	%rd244, %rd684, %r1221;
	cvt.u32.u64 	%r240, %rd244;
	and.b32  	%r241, %r240, %r8;
	shl.b32 	%r242, %r241, 2;
	add.s32 	%r243, %r9, %r242;
	atom.shared.add.u32 	%r244, [%r243], 1;
	shr.u64 	%rd245, %rd683, %r1221;
	cvt.u32.u64 	%r245, %rd245;
	and.b32  	%r246, %r245, %r8;
	shl.b32 	%r247, %r246, 2;
	add.s32 	%r248, %r9, %r247;
	atom.shared.add.u32 	%r249, [%r248], 1;
	shr.u64 	%rd246, %rd682, %r1221;
	cvt.u32.u64 	%r250, %rd246;
	and.b32  	%r251, %r250, %r8;
	shl.b32 	%r252, %r251, 2;
	add.s32 	%r253, %r9, %r252;
	atom.shared.add.u32 	%r254, [%r253], 1;
	shr.u64 	%rd247, %rd681, %r1221;
	cvt.u32.u64 	%r255, %rd247;
	and.b32  	%r256, %r255, %r8;
	shl.b32 	%r257, %r256, 2;
	add.s32 	%r258, %r9, %r257;
	atom.shared.add.u32 	%r259, [%r258], 1;
	xor.b64  	%rd248, %rd644, -9223372036854775808;
	shr.u64 	%rd249, %rd248, %r1221;
	cvt.u32.u64 	%r260, %rd249;
	and.b32  	%r261, %r260, %r8;
	shl.b32 	%r262, %r261, 2;
	add.s32 	%r263, %r9, %r262;
	atom.shared.add.u32 	%r264, [%r263], 1;
	xor.b64  	%rd250, %rd643, -9223372036854775808;
	shr.u64 	%rd251, %rd250, %r1221;
	cvt.u32.u64 	%r265, %rd251;
	and.b32  	%r266, %r265, %r8;
	shl.b32 	%r267, %r266, 2;
	add.s32 	%r268, %r9, %r267;
	atom.shared.add.u32 	%r269, [%r268], 1;
	bar.sync 	0;
	setp.gt.u32 	%p24, %r1, 255;
	shl.b32 	%r270, %r1, 2;
	add.s32 	%r34, %r187, %r270;
	mov.b32 	%r1230, 0;
	@%p24 bra 	$L__BB8_43;
	ld.shared.u32 	%r272, [%r34];
	mov.b32 	%r273, 0;
	st.shared.u32 	[%r34], %r273;
	ld.shared.u32 	%r274, [%r34+1024];
	st.shared.u32 	[%r34+1024], %r272;
	add.s32 	%r275, %r274, %r272;
	ld.shared.u32 	%r276, [%r34+2048];
	st.shared.u32 	[%r34+2048], %r275;
	add.s32 	%r277, %r276, %r275;
	ld.shared.u32 	%r278, [%r34+3072];
	st.shared.u32 	[%r34+3072], %r277;
	add.s32 	%r279, %r278, %r277;
	ld.shared.u32 	%r280, [%r34+4096];
	st.shared.u32 	[%r34+4096], %r279;
	add.s32 	%r281, %r280, %r279;
	ld.shared.u32 	%r282, [%r34+5120];
	st.shared.u32 	[%r34+5120], %r281;
	add.s32 	%r283, %r282, %r281;
	ld.shared.u32 	%r284, [%r34+6144];
	st.shared.u32 	[%r34+6144], %r283;
	add.s32 	%r285, %r284, %r283;
	ld.shared.u32 	%r286, [%r34+7168];
	st.shared.u32 	[%r34+7168], %r285;
	add.s32 	%r287, %r286, %r285;
	ld.shared.u32 	%r288, [%r34+8192];
	st.shared.u32 	[%r34+8192], %r287;
	add.s32 	%r289, %r288, %r287;
	ld.shared.u32 	%r290, [%r34+9216];
	st.shared.u32 	[%r34+9216], %r289;
	add.s32 	%r291, %r290, %r289;
	ld.shared.u32 	%r292, [%r34+10240];
	st.shared.u32 	[%r34+10240], %r291;
	add.s32 	%r293, %r292, %r291;
	ld.shared.u32 	%r294, [%r34+11264];
	st.shared.u32 	[%r34+11264], %r293;
	add.s32 	%r1230, %r294, %r293;
$L__BB8_43:
	setp.gt.u32 	%p25, %r1, 255;
	shl.b32 	%r295, %r4, 8;
	add.s32 	%r296, %r295, %r1;
	mul.wide.s32 	%rd252, %r296, 4;
	add.s64 	%rd59, %rd3, %rd252;
	@%p25 bra 	$L__BB8_45;
	or.b32  	%r297, %r1230, 1073741824;
	st.volatile.global.u32 	[%rd59], %r297;
$L__BB8_45:
	ld.param.u64 	%rd631, [_ZN3cub18CUB_300001_SM_10006detail10radix_sort29DeviceRadixSortOnesweepKernelINS1_5radix10policy_hubIxxyE10Policy1000ELNS0_9SortOrderE0ExxyiiNS1_21identity_decomposer_tEEEvPT5_SB_PT3_PKSC_PT1_PKSG_PT2_PKSK_T4_iiT6__param_7];
	ld.param.u64 	%rd630, [_ZN3cub18CUB_300001_SM_10006detail10radix_sort29DeviceRadixSortOnesweepKernelINS1_5radix10policy_hubIxxyE10Policy1000ELNS0_9SortOrderE0ExxyiiNS1_21identity_decomposer_tEEEvPT5_SB_PT3_PKSC_PT1_PKSG_PT2_PKSK_T4_iiT6__param_3];
	ld.param.u64 	%rd626, [_ZN3cub18CUB_300001_SM_10006detail10radix_sort29DeviceRadixSortOnesweepKernelINS1_5radix10policy_hubIxxyE10Policy1000ELNS0_9SortOrderE0ExxyiiNS1_21identity_decomposer_tEEEvPT5_SB_PT3_PKSC_PT1_PKSG_PT2_PKSK_T4_iiT6__param_2];
	xor.b64  	%rd679, %rd643, -9223372036854775808;
	xor.b64  	%rd680, %rd644, -9223372036854775808;
	xor.b64  	%rd689, %rd653, -9223372036854775808;
	xor.b64  	%rd687, %rd651, -9223372036854775808;
	xor.b64  	%rd685, %rd649, -9223372036854775808;
	xor.b64  	%rd686, %rd650, -9223372036854775808;
	xor.b64  	%rd688, %rd652, -9223372036854775808;
	xor.b64  	%rd690, %rd654, -9223372036854775808;
	setp.lt.u32 	%p26, %r1, 256;
	setp.eq.s32 	%p27, %r1230, 4608;
	and.pred  	%p28, %p26, %p27;
	selp.u32 	%r298, 1, 0, %p28;
	{ 
	.reg .pred 	%p1; 
	.reg .pred 	%p2; 
	setp.ne.u32 	%p1, %r298, 0; 
	bar.red.or.pred 	%p2, 0, %p1; 
	selp.u32 	%r299, 1, 0, %p2; 
	}
	setp.eq.s32 	%p29, %r299, 0;
	and.b32  	%r300, %r1, 992;
	and.b32  	%r301, %r1, 31;
	mul.lo.s32 	%r302, %r300, 12;
	or.b32  	%r303, %r302, %r301;
	cvt.u64.u32 	%rd68, %r303;
	add.s64 	%rd253, %rd68, %rd5;
	cvta.to.global.u64 	%rd254, %rd631;
	shl.b64 	%rd255, %rd253, 3;
	add.s64 	%rd69, %rd254, %rd255;
	cvt.u64.u32 	%rd70, %r1;
	cvta.to.global.u64 	%rd256, %rd626;
	mul.wide.u32 	%rd257, %r1, 8;
	add.s64 	%rd71, %rd256, %rd257;
	cvta.to.global.u64 	%rd258, %rd630;
	add.s64 	%rd72, %rd258, %rd257;
	@%p29 bra 	$L__BB8_135;
	setp.gt.u32 	%p30, %r1, 255;
	setp.gt.u32 	%p31, %r1, %r33;
	selp.b32 	%r37, 4608, 0, %p31;
	shl.b32 	%r304, %r1, 3;
	mov.u32 	%r305, _ZZN3cub18CUB_300001_SM_10006detail10radix_sort29DeviceRadixSortOnesweepKernelINS1_5radix10policy_hubIxxyE10Policy1000ELNS0_9SortOrderE0ExxyiiNS1_21identity_decomposer_tEEEvPT5_SB_PT3_PKSC_PT1_PKSG_PT2_PKSK_T4_iiT6_E1s;
	add.s32 	%r306, %r305, %r304;
	add.s32 	%r38, %r306, 36864;
	@%p30 bra 	$L__BB8_54;
	ld.global.u64 	%rd259, [%rd72];
	cvt.u64.u32 	%rd260, %r37;
	sub.s64 	%rd655, %rd259, %rd260;
	st.shared.u64 	[%r38], %rd655;
	setp.lt.s32 	%p32, %r4, 1;
	mov.u32 	%r1234, %r1230;
	@%p32 bra 	$L__BB8_53;
	mov.b32 	%r1232, -1;
	mov.u32 	%r1231, %r4;
	mov.u32 	%r1234, %r1230;
$L__BB8_49:
	add.s32 	%r42, %r1231, -1;
	shl.b32 	%r308, %r42, 8;
	add.s32 	%r309, %r308, %r1;
	mul.wide.s32 	%rd261, %r309, 4;
	add.s64 	%rd74, %rd3, %rd261;
$L__BB8_50:
	membar.cta;
	ld.volatile.global.u32 	%r43, [%rd74];
	setp.eq.s32 	%p33, %r43, 0;
	@%p33 bra 	$L__BB8_50;
	and.b32  	%r310, %r43, 1073741823;
	add.s32 	%r1234, %r310, %r1234;
	setp.gt.s32 	%p34, %r43, -1;
	vote.sync.ballot.b32 	%r1232, %p34, %r1232;
	setp.gt.u32 	%p36, %r1231, 1;
	and.pred  	%p37, %p34, %p36;
	mov.u32 	%r1231, %r42;
	@%p37 bra 	$L__BB8_49;
	ld.shared.u64 	%rd655, [%r38];
$L__BB8_53:
	or.b32  	%r311, %r1234, -2147483648;
	st.volatile.global.u32 	[%rd59], %r311;
	sub.s32 	%r312, %r1234, %r1230;
	cvt.s64.s32 	%rd262, %r312;
	add.s64 	%rd263, %rd655, %rd262;
	st.shared.u64 	[%r38], %rd263;
$L__BB8_54:
	ld.param.u64 	%rd627, [_ZN3cub18CUB_300001_SM_10006detail10radix_sort29DeviceRadixSortOnesweepKernelINS1_5radix10policy_hubIxxyE10Policy1000ELNS0_9SortOrderE0ExxyiiNS1_21identity_decomposer_tEEEvPT5_SB_PT3_PKSC_PT1_PKSG_PT2_PKSK_T4_iiT6__param_2];
	setp.gt.u32 	%p38, %r1, 255;
	setp.lt.s32 	%p39, %r5, %r159;
	setp.eq.s64 	%p40, %rd627, 0;
	or.pred  	%p41, %p40, %p39;
	or.pred  	%p42, %p38, %p41;
	@%p42 bra 	$L__BB8_56;
	ld.shared.u64 	%rd264, [%r38];
	cvt.u64.u32 	%rd265, %r37;
	cvt.s64.s32 	%rd266, %r1230;
	add.s64 	%rd267, %rd265, %rd266;
	add.s64 	%rd268, %rd267, %rd264;
	st.global.u64 	[%rd71], %rd268;
$L__BB8_56:
	setp.gt.s32 	%p43, %r5, %r159;
	bar.sync 	0;
	shl.b32 	%r313, %r33, 3;
	add.s32 	%r315, %r305, %r313;
	ld.shared.u64 	%rd77, [%r315+36864];
	@%p43 bra 	$L__BB8_58;
	add.s64 	%rd269, %rd77, %rd68;
	shl.b64 	%rd270, %rd269, 3;
	add.s64 	%rd271, %rd2, %rd270;
	st.global.u64 	[%rd271], %rd654;
	st.global.u64 	[%rd271+256], %rd653;
	st.global.u64 	[%rd271+512], %rd652;
	st.global.u64 	[%rd271+768], %rd651;
	st.global.u64 	[%rd271+1024], %rd650;
	st.global.u64 	[%rd271+1280], %rd649;
	st.global.u64 	[%rd271+1536], %rd648;
	st.global.u64 	[%rd271+1792], %rd647;
	st.global.u64 	[%rd271+2048], %rd646;
	st.global.u64 	[%rd271+2304], %rd645;
	st.global.u64 	[%rd271+2560], %rd644;
	st.global.u64 	[%rd271+2816], %rd643;
	bra.uni 	$L__BB8_82;
$L__BB8_58:
	cvt.u32.u64 	%r316, %rd68;
	mad.lo.s32 	%r47, %r4, -4608, %r159;
	setp.ge.s32 	%p44, %r316, %r47;
	add.s64 	%rd272, %rd77, %rd68;
	shl.b64 	%rd273, %rd272, 3;
	add.s64 	%rd78, %rd2, %rd273;
	@%p44 bra 	$L__BB8_60;
	st.global.u64 	[%rd78], %rd654;
$L__BB8_60:
	add.s32 	%r318, %r316, 32;
	setp.ge.s32 	%p45, %r318, %r47;
	@%p45 bra 	$L__BB8_62;
	st.global.u64 	[%rd78+256], %rd653;
$L__BB8_62:
	add.s32 	%r320, %r316, 64;
	setp.ge.s32 	%p46, %r320, %r47;
	@%p46 bra 	$L__BB8_64;
	st.global.u64 	[%rd78+512], %rd652;
$L__BB8_64:
	add.s32 	%r322, %r316, 96;
	setp.ge.s32 	%p47, %r322, %r47;
	@%p47 bra 	$L__BB8_66;
	st.global.u64 	[%rd78+768], %rd651;
$L__BB8_66:
	add.s32 	%r324, %r316, 128;
	setp.ge.s32 	%p48, %r324, %r47;
	@%p48 bra 	$L__BB8_68;
	st.global.u64 	[%rd78+1024], %rd650;
$L__BB8_68:
	add.s32 	%r326, %r316, 160;
	setp.ge.s32 	%p49, %r326, %r47;
	@%p49 bra 	$L__BB8_70;
	st.global.u64 	[%rd78+1280], %rd649;
$L__BB8_70:
	add.s32 	%r328, %r316, 192;
	setp.ge.s32 	%p50, %r328, %r47;
	@%p50 bra 	$L__BB8_72;
	st.global.u64 	[%rd78+1536], %rd648;
$L__BB8_72:
	add.s32 	%r330, %r316, 224;
	setp.ge.s32 	%p51, %r330, %r47;
	@%p51 bra 	$L__BB8_74;
	st.global.u64 	[%rd78+1792], %rd647;
$L__BB8_74:
	add.s32 	%r332, %r316, 256;
	setp.ge.s32 	%p52, %r332, %r47;
	@%p52 bra 	$L__BB8_76;
	st.global.u64 	[%rd78+2048], %rd646;
$L__BB8_76:
	add.s32 	%r334, %r316, 288;
	setp.ge.s32 	%p53, %r334, %r47;
	@%p53 bra 	$L__BB8_78;
	st.global.u64 	[%rd78+2304], %rd645;
$L__BB8_78:
	add.s32 	%r336, %r316, 320;
	setp.ge.s32 	%p54, %r336, %r47;
	@%p54 bra 	$L__BB8_80;
	st.global.u64 	[%rd78+2560], %rd644;
$L__BB8_80:
	add.s32 	%r338, %r316, 352;
	setp.ge.s32 	%p55, %r338, %r47;
	@%p55 bra 	$L__BB8_82;
	st.global.u64 	[%rd78+2816], %rd643;
$L__BB8_82:
	setp.gt.s32 	%p56, %r5, %r159;
	@%p56 bra 	$L__BB8_84;
	ld.global.u64 	%rd678, [%rd69];
	ld.global.u64 	%rd677, [%rd69+256];
	ld.global.u64 	%rd676, [%rd69+512];
	ld.global.u64 	%rd675, [%rd69+768];
	ld.global.u64 	%rd674, [%rd69+1024];
	ld.global.u64 	%rd673, [%rd69+1280];
	ld.global.u64 	%rd672, [%rd69+1536];
	ld.global.u64 	%rd671, [%rd69+1792];
	ld.global.u64 	%rd670, [%rd69+2048];
	ld.global.u64 	%rd669, [%rd69+2304];
	ld.global.u64 	%rd668, [%rd69+2560];
	ld.global.u64 	%rd667, [%rd69+2816];
	bra.uni 	$L__BB8_108;
$L__BB8_84:
	cvt.u32.u64 	%r339, %rd68;
	cvt.u32.u64 	%r340, %rd5;
	sub.s32 	%r48, %r159, %r340;
	setp.ge.s32 	%p57, %r339, %r48;
	@%p57 bra 	$L__BB8_86;
	ld.global.u64 	%rd678, [%rd69];
$L__BB8_86:
	add.s32 	%r342, %r339, 32;
	setp.ge.s32 	%p58, %r342, %r48;
	@%p58 bra 	$L__BB8_88;
	ld.global.u64 	%rd677, [%rd69+256];
$L__BB8_88:
	add.s32 	%r344, %r339, 64;
	setp.ge.s32 	%p59, %r344, %r48;
	@%p59 bra 	$L__BB8_90;
	ld.global.u64 	%rd676, [%rd69+512];
$L__BB8_90:
	add.s32 	%r346, %r339, 96;
	setp.ge.s32 	%p60, %r346, %r48;
	@%p60 bra 	$L__BB8_92;
	ld.global.u64 	%rd675, [%rd69+768];
$L__BB8_92:
	add.s32 	%r348, %r339, 128;
	setp.ge.s32 	%p61, %r348, %r48;
	@%p61 bra 	$L__BB8_94;
	ld.global.u64 	%rd674, [%rd69+1024];
$L__BB8_94:
	add.s32 	%r350, %r339, 160;
	setp.ge.s32 	%p62, %r350, %r48;
	@%p62 bra 	$L__BB8_96;
	ld.global.u64 	%rd673, [%rd69+1280];
$L__BB8_96:
	add.s32 	%r352, %r339, 192;
	setp.ge.s32 	%p63, %r352, %r48;
	@%p63 bra 	$L__BB8_98;
	ld.global.u64 	%rd672, [%rd69+1536];
$L__BB8_98:
	add.s32 	%r354, %r339, 224;
	setp.ge.s32 	%p64, %r354, %r48;
	@%p64 bra 	$L__BB8_100;
	ld.global.u64 	%rd671, [%rd69+1792];
$L__BB8_100:
	add.s32 	%r356, %r339, 256;
	setp.ge.s32 	%p65, %r356, %r48;
	@%p65 bra 	$L__BB8_102;
	ld.global.u64 	%rd670, [%rd69+2048];
$L__BB8_102:
	add.s32 	%r358, %r339, 288;
	setp.ge.s32 	%p66, %r358, %r48;
	@%p66 bra 	$L__BB8_104;
	ld.global.u64 	%rd669, [%rd69+2304];
$L__BB8_104:
	add.s32 	%r360, %r339, 320;
	setp.ge.s32 	%p67, %r360, %r48;
	@%p67 bra 	$L__BB8_106;
	ld.global.u64 	%rd668, [%rd69+2560];
$L__BB8_106:
	add.s32 	%r362, %r339, 352;
	setp.ge.s32 	%p68, %r362, %r48;
	@%p68 bra 	$L__BB8_108;
	ld.global.u64 	%rd667, [%rd69+2816];
$L__BB8_108:
	setp.gt.s32 	%p69, %r5, %r159;
	@%p69 bra 	$L__BB8_110;
	add.s64 	%rd286, %rd77, %rd68;
	shl.b64 	%rd287, %rd286, 3;
	add.s64 	%rd288, %rd1, %rd287;
	st.global.u64 	[%rd288], %rd678;
	st.global.u64 	[%rd288+256], %rd677;
	st.global.u64 	[%rd288+512], %rd676;
	st.global.u64 	[%rd288+768], %rd675;
	st.global.u64 	[%rd288+1024], %rd674;
	st.global.u64 	[%rd288+1280], %rd673;
	st.global.u64 	[%rd288+1536], %rd672;
	st.global.u64 	[%rd288+1792], %rd671;
	st.global.u64 	[%rd288+2048], %rd670;
	st.global.u64 	[%rd288+2304], %rd669;
	st.global.u64 	[%rd288+2560], %rd668;
	st.global.u64 	[%rd288+2816], %rd667;
	bra.uni 	$L__BB8_134;
$L__BB8_110:
	cvt.u32.u64 	%r363, %rd68;
	mad.lo.s32 	%r49, %r4, -4608, %r159;
	setp.ge.s32 	%p70, %r363, %r49;
	add.s64 	%rd289, %rd77, %rd68;
	shl.b64 	%rd290, %rd289, 3;
	add.s64 	%rd126, %rd1, %rd290;
	@%p70 bra 	$L__BB8_112;
	st.global.u64 	[%rd126], %rd678;
$L__BB8_112:
	add.s32 	%r365, %r363, 32;
	setp.ge.s32 	%p71, %r365, %r49;
	@%p71 bra 	$L__BB8_114;
	st.global.u64 	[%rd126+256], %rd677;
$L__BB8_114:
	add.s32 	%r367, %r363, 64;
	setp.ge.s32 	%p72, %r367, %r49;
	@%p72 bra 	$L__BB8_116;
	st.global.u64 	[%rd126+512], %rd676;
$L__BB8_116:
	add.s32 	%r369, %r363, 96;
	setp.ge.s32 	%p73, %r369, %r49;
	@%p73 bra 	$L__BB8_118;
	st.global.u64 	[%rd126+768], %rd675;
$L__BB8_118:
	add.s32 	%r371, %r363, 128;
	setp.ge.s32 	%p74, %r371, %r49;
	@%p74 bra 	$L__BB8_120;
	st.global.u64 	[%rd126+1024], %rd674;
$L__BB8_120:
	add.s32 	%r373, %r363, 160;
	setp.ge.s32 	%p75, %r373, %r49;
	@%p75 bra 	$L__BB8_122;
	st.global.u64 	[%rd126+1280], %rd673;
$L__BB8_122:
	add.s32 	%r375, %r363, 192;
	setp.ge.s32 	%p76, %r375, %r49;
	@%p76 bra 	$L__BB8_124;
	st.global.u64 	[%rd126+1536], %rd672;
$L__BB8_124:
	add.s32 	%r377, %r363, 224;
	setp.ge.s32 	%p77, %r377, %r49;
	@%p77 bra 	$L__BB8_126;
	st.global.u64 	[%rd126+1792], %rd671;
$L__BB8_126:
	add.s32 	%r379, %r363, 256;
	setp.ge.s32 	%p78, %r379, %r49;
	@%p78 bra 	$L__BB8_128;
	st.global.u64 	[%rd126+2048], %rd670;
$L__BB8_128:
	add.s32 	%r381, %r363, 288;
	setp.ge.s32 	%p79, %r381, %r49;
	@%p79 bra 	$L__BB8_130;
	st.global.u64 	[%rd126+2304], %rd669;
$L__BB8_130:
	add.s32 	%r383, %r363, 320;
	setp.ge.s32 	%p80, %r383, %r49;
	@%p80 bra 	$L__BB8_132;
	st.global.u64 	[%rd126+2560], %rd668;
$L__BB8_132:
	add.s32 	%r385, %r363, 352;
	setp.ge.s32 	%p81, %r385, %r49;
	@%p81 bra 	$L__BB8_134;
	st.global.u64 	[%rd126+2816], %rd667;
$L__BB8_134:
	// begin inline asm
	exit;
	// end inline asm
	mov.u64 	%rd679, %rd643;
	mov.u64 	%rd680, %rd644;
	mov.u64 	%rd681, %rd645;
	mov.u64 	%rd682, %rd646;
	mov.u64 	%rd683, %rd647;
	mov.u64 	%rd684, %rd648;
	mov.u64 	%rd685, %rd649;
	mov.u64 	%rd686, %rd650;
	mov.u64 	%rd687, %rd651;
	mov.u64 	%rd688, %rd652;
	mov.u64 	%rd689, %rd653;
	mov.u64 	%rd690, %rd654;
$L__BB8_135:
	mul.hi.u32 	%r386, %r1, 357913942;
	add.s32 	%r387, %r386, %r1;
	shl.b32 	%r388, %r387, 2;
	mov.u32 	%r389, _ZZN3cub18CUB_300001_SM_10006detail10radix_sort29DeviceRadixSortOnesweepKernelINS1_5radix10policy_hubIxxyE10Policy1000ELNS0_9SortOrderE0ExxyiiNS1_21identity_decomposer_tEEEvPT5_SB_PT3_PKSC_PT1_PKSG_PT2_PKSK_T4_iiT6_E1s;
	add.s32 	%r390, %r389, %r388;
	add.s32 	%r50, %r390, 13328;
	st.shared.u32 	[%r390+13328], %r1230;
	bar.sync 	0;
	setp.gt.u32 	%p82, %r1, 31;
	@%p82 bra 	$L__BB8_137;
	mad.lo.s32 	%r422, %r1, 52, %r389;
	ld.shared.u32 	%r423, [%r422+13328];
	ld.shared.u32 	%r424, [%r422+13332];
	ld.shared.u32 	%r425, [%r422+13336];
	ld.shared.u32 	%r426, [%r422+13340];
	ld.shared.u32 	%r427, [%r422+13344];
	ld.shared.u32 	%r428, [%r422+13348];
	ld.shared.u32 	%r429, [%r422+13352];
	ld.shared.u32 	%r430, [%r422+13356];
	ld.shared.u32 	%r431, [%r422+13360];
	ld.shared.u32 	%r432, [%r422+13364];
	ld.shared.u32 	%r433, [%r422+13368];
	ld.shared.u32 	%r434, [%r422+13372];
	add.s32 	%r435, %r424, %r423;
	add.s32 	%r436, %r435, %r425;
	add.s32 	%r437, %r436, %r426;
	add.s32 	%r438, %r437, %r427;
	add.s32 	%r439, %r438, %r428;
	add.s32 	%r440, %r439, %r429;
	add.s32 	%r441, %r440, %r430;
	add.s32 	%r442, %r441, %r431;
	add.s32 	%r443, %r442, %r432;
	add.s32 	%r444, %r443, %r433;
	add.s32 	%r395, %r444, %r434;
	mov.b32 	%r393, 1;
	mov.b32 	%r418, 0;
	mov.b32 	%r420, -1;
	// begin inline asm
	{  .reg .s32 r0;  .reg .pred p;  shfl.sync.up.b32 r0|p, %r395, %r393, %r418, %r420;  @p add.s32 r0, r0, %r395;  mov.s32 %r391, r0;}
	// end inline asm
	mov.b32 	%r399, 2;
	// begin inline asm
	{  .reg .s32 r0;  .reg .pred p;  shfl.sync.up.b32 r0|p, %r391, %r399, %r418, %r420;  @p add.s32 r0, r0, %r391;  mov.s32 %r397, r0;}
	// end inline asm
	mov.b32 	%r405, 4;
	// begin inline asm
	{  .reg .s32 r0;  .reg .pred p;  shfl.sync.up.b32 r0|p, %r397, %r405, %r418, %r420;  @p add.s32 r0, r0, %r397;  mov.s32 %r403, r0;}
	// end inline asm
	mov.b32 	%r411, 8;
	// begin inline asm
	{  .reg .s32 r0;  .reg .pred p;  shfl.sync.up.b32 r0|p, %r403, %r411, %r418, %r420;  @p add.s32 r0, r0, %r403;  mov.s32 %r409, r0;}
	// end inline asm
	mov.b32 	%r417, 16;
	// begin inline asm
	{  .reg .s32 r0;  .reg .pred p;  shfl.sync.up.b32 r0|p, %r409, %r417, %r418, %r420;  @p add.s32 r0, r0, %r409;  mov.s32 %r415, r0;}
	// end inline asm
	sub.s32 	%r445, %r415, %r395;
	add.s32 	%r446, %r423, %r445;
	add.s32 	%r447, %r424, %r446;
	add.s32 	%r448, %r425, %r447;
	add.s32 	%r449, %r426, %r448;
	add.s32 	%r450, %r427, %r449;
	add.s32 	%r451, %r428, %r450;
	add.s32 	%r452, %r429, %r451;
	add.s32 	%r453, %r430, %r452;
	add.s32 	%r454, %r431, %r453;
	add.s32 	%r455, %r432, %r454;
	add.s32 	%r456, %r433, %r455;
	st.shared.u32 	[%r422+13328], %r445;
	st.shared.u32 	[%r422+13332], %r446;
	st.shared.u32 	[%r422+13336], %r447;
	st.shared.u32 	[%r422+13340], %r448;
	st.shared.u32 	[%r422+13344], %r449;
	st.shared.u32 	[%r422+13348], %r450;
	st.shared.u32 	[%r422+13352], %r451;
	st.shared.u32 	[%r422+13356], %r452;
	st.shared.u32 	[%r422+13360], %r453;
	st.shared.u32 	[%r422+13364], %r454;
	st.shared.u32 	[%r422+13368], %r455;
	st.shared.u32 	[%r422+13372], %r456;
$L__BB8_137:
	setp.gt.u32 	%p83, %r1, 255;
	bar.sync 	0;
	ld.shared.s32 	%rd140, [%r50];
	@%p83 bra 	$L__BB8_139;
	cvt.u32.u64 	%r457, %rd140;
	shl.b32 	%r459, %r1, 2;
	add.s32 	%r461, %r389, %r459;
	ld.shared.u32 	%r462, [%r461];
	add.s32 	%r463, %r462, %r457;
	st.shared.u32 	[%r461], %r463;
	ld.shared.u32 	%r464, [%r461+1024];
	add.s32 	%r465, %r464, %r457;
	st.shared.u32 	[%r461+1024], %r465;
	ld.shared.u32 	%r466, [%r461+2048];
	add.s32 	%r467, %r466, %r457;
	st.shared.u32 	[%r461+2048], %r467;
	ld.shared.u32 	%r468, [%r461+3072];
	add.s32 	%r469, %r468, %r457;
	st.shared.u32 	[%r461+3072], %r469;
	ld.shared.u32 	%r470, [%r461+4096];
	add.s32 	%r471, %r470, %r457;
	st.shared.u32 	[%r461+4096], %r471;
	ld.shared.u32 	%r472, [%r461+5120];
	add.s32 	%r473, %r472, %r457;
	st.shared.u32 	[%r461+5120], %r473;
	ld.shared.u32 	%r474, [%r461+6144];
	add.s32 	%r475, %r474, %r457;
	st.shared.u32 	[%r461+6144], %r475;
	ld.shared.u32 	%r476, [%r461+7168];
	add.s32 	%r477, %r476, %r457;
	st.shared.u32 	[%r461+7168], %r477;
	ld.shared.u32 	%r478, [%r461+8192];
	add.s32 	%r479, %r478, %r457;
	st.shared.u32 	[%r461+8192], %r479;
	ld.shared.u32 	%r480, [%r461+9216];
	add.s32 	%r481, %r480, %r457;
	st.shared.u32 	[%r461+9216], %r481;
	ld.shared.u32 	%r482, [%r461+10240];
	add.s32 	%r483, %r482, %r457;
	st.shared.u32 	[%r461+10240], %r483;
	ld.shared.u32 	%r484, [%r461+11264];
	add.s32 	%r485, %r484, %r457;
	st.shared.u32 	[%r461+11264], %r485;
$L__BB8_139:
	bar.sync 	0;
	// begin inline asm
	mov.u32 %r486, %lanemask_le;
	// end inline asm
	cvt.u32.u64 	%r512, %rd58;
	shr.u64 	%rd291, %rd690, %r512;
	cvt.u32.u64 	%r513, %rd291;
	and.b32  	%r509, %r513, %r8;
	mov.b32 	%r489, 1;
	// begin inline asm
	{
    .reg .pred p;
    and.b32 %r487, %r509, %r489;    setp.ne.u32 p, %r487, 0;
    vote.ballot.sync.b32 %r487, p, 0xffffffff;
    @!p not.b32 %r487, %r487;
}

	// end inline asm
	mov.b32 	%r492, 2;
	// begin inline asm
	{
    .reg .pred p;
    and.b32 %r490, %r509, %r492;    setp.ne.u32 p, %r490, 0;
    vote.ballot.sync.b32 %r490, p, 0xffffffff;
    @!p not.b32 %r490, %r490;
}

	// end inline asm
	and.b32  	%r514, %r490, %r487;
	mov.b32 	%r495, 4;
	// begin inline asm
	{
    .reg .pred p;
    and.b32 %r493, %r509, %r495;    setp.ne.u32 p, %r493, 0;
    vote.ballot.sync.b32 %r493, p, 0xffffffff;
    @!p not.b32 %r493, %r493;
}

	// end inline asm
	and.b32  	%r515, %r493, %r514;
	mov.b32 	%r498, 8;
	// begin inline asm
	{
    .reg .pred p;
    and.b32 %r496, %r509, %r498;    setp.ne.u32 p, %r496, 0;
    vote.ballot.sync.b32 %r496, p, 0xffffffff;
    @!p not.b32 %r496, %r496;
}

	// end inline asm
	and.b32  	%r516, %r496, %r515;
	mov.b32 	%r501, 16;
	// begin inline asm
	{
    .reg .pred p;
    and.b32 %r499, %r509, %r501;    setp.ne.u32 p, %r499, 0;
    vote.ballot.sync.b32 %r499, p, 0xffffffff;
    @!p not.b32 %r499, %r499;
}

	// end inline asm
	and.b32  	%r517, %r499, %r516;
	mov.b32 	%r504, 32;
	// begin inline asm
	{
    .reg .pred p;
    and.b32 %r502, %r509, %r504;    setp.ne.u32 p, %r502, 0;
    vote.ballot.sync.b32 %r502, p, 0xffffffff;
    @!p not.b32 %r502, %r502;
}

	// end inline asm
	and.b32  	%r518, %r502, %r517;
	mov.b32 	%r507, 64;
	// begin inline asm
	{
    .reg .pred p;
    and.b32 %r505, %r509, %r507;    setp.ne.u32 p, %r505, 0;
    vote.ballot.sync.b32 %r505, p, 0xffffffff;
    @!p not.b32 %r505, %r505;
}

	// end inline asm
	and.b32  	%r519, %r505, %r518;
	mov.b32 	%r510, 128;
	// begin inline asm
	{
    .reg .pred p;
    and.b32 %r508, %r509, %r510;    setp.ne.u32 p, %r508, 0;
    vote.ballot.sync.b32 %r508, p, 0xffffffff;
    @!p not.b32 %r508, %r508;
}

	// end inline asm
	and.b32  	%r520, %r508, %r519;
	clz.b32 	%r521, %r520;
	sub.s32 	%r53, 31, %r521;
	and.b32  	%r522, %r486, %r520;
	popc.b32 	%r54, %r522;
	setp.ne.s32 	%p84, %r162, %r53;
	mov.b32 	%r1235, 0;
	@%p84 bra 	$L__BB8_141;
	shl.b32 	%r523, %r509, 2;
	add.s32 	%r524, %r9, %r523;
	atom.shared.add.u32 	%r1235, [%r524], %r54;
$L__BB8_141:
	shfl.sync.idx.b32	%r550|%p85, %r1235, %r53, 31, -1;
	add.s32 	%r57, %r54, %r550;
	shr.u64 	%rd292, %rd689, %r512;
	cvt.u32.u64 	%r552, %rd292;
	and.b32  	%r547, %r552, %r8;
	mov.b32 	%r527, 1;
	// begin inline asm
	{
    .reg .pred p;
    and.b32 %r525, %r547, %r527;    setp.ne.u32 p, %r525, 0;
    vote.ballot.sync.b32 %r525, p, 0xffffffff;
    @!p not.b32 %r525, %r525;
}

	// end inline asm
	mov.b32 	%r530, 2;
	// begin inline asm
	{
    .reg .pred p;
    and.b32 %r528, %r547, %r530;    setp.ne.u32 p, %r528, 0;
    vote.ballot.sync.b32 %r528, p, 0xffffffff;
    @!p not.b32 %r528, %r528;
}

	// end inline asm
	and.b32  	%r553, %r528, %r525;
	mov.b32 	%r533, 4;
	// begin inline asm
	{
    .reg .pred p;
    and.b32 %r531, %r547, %r533;    setp.ne.u32 p, %r531, 0;
    vote.ballot.sync.b32 %r531, p, 0xffffffff;
    @!p not.b32 %r531, %r531;
}

	// end inline asm
	and.b32  	%r554, %r531, %r553;
	mov.b32 	%r536, 8;
	// begin inline asm
	{
    .reg .pred p;
    and.b32 %r534, %r547, %r536;    setp.ne.u32 p, %r534, 0;
    vote.ballot.sync.b32 %r534, p, 0xffffffff;
    @!p not.b32 %r534, %r534;
}

	// end inline asm
	and.b32  	%r555, %r534, %r554;
	mov.b32 	%r539, 16;
	// begin inline asm
	{
    .reg .pred p;
    and.b32 %r537, %r547, %r539;    setp.ne.u32 p, %r537, 0;
    vote.ballot.sync.b32 %r537, p, 0xffffffff;
    @!p not.b32 %r537, %r537;
}

	// end inline asm
	and.b32  	%r556, %r537, %r555;
	mov.b32 	%r542, 32;
	// begin inline asm
	{
    .reg .pred p;
    and.b32 %r540, %r547, %r542;    setp.ne.u32 p, %r540, 0;
    vote.ballot.sync.b32 %r540, p, 0xffffffff;
    @!p not.b32 %r540, %r540;
}

	// end inline asm
	and.b32  	%r557, %r540, %r556;
	mov.b32 	%r545, 64;
	// begin inline asm
	{
    .reg .pred p;
    and.b32 %r543, %r547, %r545;    setp.ne.u32 p, %r543, 0;
    vote.ballot.sync.b32 %r543, p, 0xffffffff;
    @!p not.b32 %r543, %r543;
}

	// end inline asm
	and.b32  	%r558, %r543, %r557;
	mov.b32 	%r548, 128;
	// begin inline asm
	{
    .reg .pred p;
    and.b32 %r546, %r547, %r548;    setp.ne.u32 p, %r546, 0;
    vote.ballot.sync.b32 %r546, p, 0xffffffff;
    @!p not.b32 %r546, %r546;
}

	// end inline asm
	and.b32  	%r559, %r546, %r558;
	clz.b32 	%r560, %r559;
	sub.s32 	%r59, 31, %r560;
	and.b32  	%r561, %r486, %r559;
	popc.b32 	%r60, %r561;
	setp.ne.s32 	%p86, %r162, %r59;
	mov.b32 	%r1236, 0;
	@%p86 bra 	$L__BB8_143;
	shl.b32 	%r562, %r547, 2;
	add.s32 	%r563, %r9, %r562;
	atom.shared.add.u32 	%r1236, [%r563], %r60;
$L__BB8_143:
	shfl.sync.idx.b32	%r589|%p87, %r1236, %r59, 31, -1;
	add.s32 	%r63, %r60, %r589;
	shr.u64 	%rd293, %rd688, %r512;
	cvt.u32.u64 	%r591, %rd293;
	and.b32  	%r586, %r591, %r8;
	mov.b32 	%r566, 1;
	// begin inline asm
	{
    .reg .pred p;
    and.b32 %r564, %r586, %r566;    setp.ne.u32 p, %r564, 0;
    vote.ballot.sync.b32 %r564, p, 0xffffffff;
    @!p not.b32 %r564, %r564;
}

	// end inline asm
	mov.b32 	%r569, 2;
	// begin inline asm
	{
    .reg .pred p;
    and.b32 %r567, %r586, %r569;    setp.ne.u32 p, %r567, 0;
    vote.ballot.sync.b32 %r567, p, 0xffffffff;
    @!p not.b32 %r567, %r567;
}

	// end inline asm
	and.b32  	%r592, %r567, %r564;
	mov.b32 	%r572, 4;
	// begin inline asm
	{
    .reg .pred p;
    and.b32 %r570, %r586, %r572;    setp.ne.u32 p, %r570, 0;
    vote.ballot.sync.b32 %r570, p, 0xffffffff;
    @!p not.b32 %r570, %r570;
}

	// end inline asm
	and.b32  	%r593, %r570, %r592;
	mov.b32 	%r575, 8;
	// begin inline asm
	{
    .reg .pred p;
    and.b32 %r573, %r586, %r575;    setp.ne.u32 p, %r573, 0;
    vote.ballot.sync.b32 %r573, p, 0xffffffff;
    @!p not.b32 %r573, %r573;
}

	// end inline asm
	and.b32  	%r594, %r573, %r593;
	mov.b32 	%r578, 16;
	// begin inline asm
	{
    .reg .pred p;
    and.b32 %r576, %r586, %r578;    setp.ne.u32 p, %r576, 0;
    vote.ballot.sync.b32 %r576, p, 0xffffffff;
    @!p not.b32 %r576, %r576;
}

	// end inline asm
	and.b32  	%r595, %r576, %r594;
	mov.b32 	%r581, 32;
	// begin inline asm
	{
    .reg .pred p;
    and.b32 %r579, %r586, %r581;    setp.ne.u32 p, %r579, 0;
    vote.ballot.sync.b32 %r579, p, 0xffffffff;
    @!p not.b32 %r579, %r579;
}

	// end inline asm
	and.b32  	%r596, %r579, %r595;
	mov.b32 	%r584, 64;
	// begin inline asm
	{
    .reg .pred p;
    and.b32 %r582, %r586, %r584;    setp.ne.u32 p, %r582, 0;
    vote.ballot.sync.b32 %r582, p, 0xffffffff;
    @!p not.b32 %r582, %r582;
}

	// end inline asm
	and.b32  	%r597, %r582, %r596;
	mov.b32 	%r587, 128;
	// begin inline asm
	{
    .reg .pred p;
    and.b32 %r585, %r586, %r587;    setp.ne.u32 p, %r585, 0;
    vote.ballot.sync.b32 %r585, p, 0xffffffff;
    @!p not.b32 %r585, %r585;
}

	// end inline asm
	and.b32  	%r598, %r585, %r597;
	clz.b32 	%r599, %r598;
	sub.s32 	%r65, 31, %r599;
	and.b32  	%r600, %r486, %r598;
	popc.b32 	%r66, %r600;
	setp.ne.s32 	%p88, %r162, %r65;
	mov.b32 	%r1237, 0;
	@%p88 bra 	$L__BB8_145;
	shl.b32 	%r601, %r586, 2;
	add.s32 	%r602, %r9, %r601;
	atom.shared.add.u32 	%r1237, [%r602], %r66;
$L__BB8_145:
	shfl.sync.idx.b32	%r628|%p89, %r1237, %r65, 31, -1;
	add.s32 	%r69, %r66, %r628;
	shr.u64 	%rd294, %rd687, %r512;
	cvt.u32.u64 	%r630, %rd294;
	and.b32  	%r625, %r630, %r8;
	mov.b32 	%r605, 1;
	// begin inline asm
	{
    .reg .pred p;
    and.b32 %r603, %r625, %r605;    setp.ne.u32 p, %r603, 0;
    vote.ballot.sync.b32 %r603, p, 0xffffffff;
    @!p not.b32 %r603, %r603;
}

	// end inline asm
	mov.b32 	%r608, 2;
	// begin inline asm
	{
    .reg .pred p;
    and.b32 %r606, %r625, %r608;    setp.ne.u32 p, %r606, 0;
    vote.ballot.sync.b32 %r606, p, 0xffffffff;
    @!p not.b32 %r606, %r606;
}

	// end inline asm
	and.b32  	%r631, %r606, %r603;
	mov.b32 	%r611, 4;
	// begin inline asm
	{
    .reg .pred p;
    and.b32 %r609, %r625, %r611;    setp.ne.u32 p, %r609, 0;
    vote.ballot.sync.b32 %r609, p, 0xffffffff;
    @!p not.b32 %r609, %r609;
}

	// end inline asm
	and.b32  	%r632, %r609, %r631;
	mov.b32 	%r614, 8;
	// begin inline asm
	{
    .reg .pred p;
    and.b32 %r612, %r625, %r614;    setp.ne.u32 p, %r612, 0;
    vote.ballot.sync.b32 %r612, p, 0xffffffff;
    @!p not.b32 %r612, %r612;
}

	// end inline asm
	and.b32  	%r633, %r612, %r632;
	mov.b32 	%r617, 16;
	// begin inline asm
	{
    .reg .pred p;
    and.b32 %r615, %r625, %r617;    setp.ne.u32 p, %r615, 0;
    vote.ballot.sync.b32 %r615, p, 0xffffffff;
    @!p not.b32 %r615, %r615;
}

	// end inline asm
	and.b32  	%r634, %r615, %r633;
	mov.b32 	%r620, 32;
	// begin inline asm
	{
    .reg .pred p;
    and.b32 %r618, %r625, %r620;    setp.ne.u32 p, %r618, 0;
    vote.ballot.sync.b32 %r618, p, 0xffffffff;
    @!p not.b32 %r618, %r618;
}

	// end inline asm
	and.b32  	%r635, %r618, %r634;
	mov.b32 	%r623, 64;
	// begin inline asm
	{
    .reg .pred p;
    and.b32 %r621, %r625, %r623;    setp.ne.u32 p, %r621, 0;
    vote.ballot.sync.b32 %r621, p, 0xffffffff;
    @!p not.b32 %r621, %r621;
}

	// end inline asm
	and.b32  	%r636, %r621, %r635;
	mov.b32 	%r626, 128;
	// begin inline asm
	{
    .reg .pred p;
    and.b32 %r624, %r625, %r626;    setp.ne.u32 p, %r624, 0;
    vote.ballot.sync.b32 %r624, p, 0xffffffff;
    @!p not.b32 %r624, %r624;
}

	// end inline asm
	and.b32  	%r637, %r624, %r636;
	clz.b32 	%r638, %r637;
	sub.s32 	%r71, 31, %r638;
	and.b32  	%r639, %r486, %r637;
	popc.b32 	%r72, %r639;
	setp.ne.s32 	%p90, %r162, %r71;
	mov.b32 	%r1238, 0;
	@%p90 bra 	$L__BB8_147;
	shl.b32 	%r640, %r625, 2;
	add.s32 	%r641, %r9, %r640;
	atom.shared.add.u32 	%r1238, [%r641], %r72;
$L__BB8_147:
	shfl.sync.idx.b32	%r667|%p91, %r1238, %r71, 31, -1;
	add.s32 	%r75, %r72, %r667;
	shr.u64 	%rd295, %rd686, %r512;
	cvt.u32.u64 	%r669, %rd295;
	and.b32  	%r664, %r669, %r8;
	mov.b32 	%r644, 1;
	// begin inline asm
	{
    .reg .pred p;
    and.b32 %r642, %r664, %r644;    setp.ne.u32 p, %r642, 0;
    vote.ballot.sync.b32 %r642, p, 0xffffffff;
    @!p not.b32 %r642, %r642;
}

	// end inline asm
	mov.b32 	%r647, 2;
	// begin inline asm
	{
    .reg .pred p;
    and.b32 %r645, %r664, %r647;    setp.ne.u32 p, %r645, 0;
    vote.ballot.sync.b32 %r645, p, 0xffffffff;
    @!p not.b32 %r645, %r645;
}

	// end inline asm
	and.b32  	%r670, %r645, %r642;
	mov.b32 	%r650, 4;
	// begin inline asm
	{
    .reg .pred p;
    and.b32 %r648, %r664, %r650;    setp.ne.u32 p, %r648, 0;
    vote.ballot.sync.b32 %r648, p, 0xffffffff;
    @!p not.b32 %r648, %r648;
}

	// end inline asm
	and.b32  	%r671, %r648, %r670;
	mov.b32 	%r653, 8;
	// begin inline asm
	{
    .reg .pred p;
    and.b32 %r651, %r664, %r653;    setp.ne.u32 p, %r651, 0;
    vote.ballot.sync.b32 %r651, p, 0xffffffff;
    @!p not.b32 %r651, %r651;
}

	// end inline asm
	and.b32  	%r672, %r651, %r671;
	mov.b32 	%r656, 16;
	// begin inline asm
	{
    .reg .pred p;
    and.b32 %r654, %r664, %r656;    setp.ne.u32 p, %r654, 0;
    vote.ballot.sync.b32 %r654, p, 0xffffffff;
    @!p not.b32 %r654, %r654;
}

	// end inline asm
	and.b32  	%r673, %r654, %r672;
	mov.b32 	%r659, 32;
	// begin inline asm
	{
    .reg .pred p;
    and.b32 %r657, %r664, %r659;    setp.ne.u32 p, %r657, 0;
    vote.ballot.sync.b32 %r657, p, 0xffffffff;
    @!p not.b32 %r657, %r657;
}

	// end inline asm
	and.b32  	%r674, %r657, %r673;
	mov.b32 	%r662, 64;
	// begin inline asm
	{
    .reg .pred p;
    and.b32 %r660, %r664, %r662;    setp.ne.u32 p, %r660, 0;
    vote.ballot.sync.b32 %r660, p, 0xffffffff;
    @!p not.b32 %r660, %r660;
}

	// end inline asm
	and.b32  	%r675, %r660, %r674;
	mov.b32 	%r665, 128;
	// begin inline asm
	{
    .reg .pred p;
    and.b32 %r663, %r664, %r665;    setp.ne.u32 p, %r663, 0;
    vote.ballot.sync.b32 %r663, p, 0xffffffff;
    @!p not.b32 %r663, %r663;
}

	// end inline asm
	and.b32  	%r676, %r663, %r675;
	clz.b32 	%r677, %r676;
	sub.s32 	%r77, 31, %r677;
	and.b32  	%r678, %r486, %r676;
	popc.b32 	%r78, %r678;
	setp.ne.s32 	%p92, %r162, %r77;
	mov.b32 	%r1239, 0;
	@%p92 bra 	$L__BB8_149;
	shl.b32 	%r679, %r664, 2;
	add.s32 	%r680, %r9, %r679;
	atom.shared.add.u32 	%r1239, [%r680], %r78;
$L__BB8_149:
	shfl.sync.idx.b32	%r706|%p93, %r1239, %r77, 31, -1;
	add.s32 	%r81, %r78, %r706;
	shr.u64 	%rd296, %rd685, %r512;
	cvt.u32.u64 	%r708, %rd296;
	and.b32  	%r703, %r708, %r8;
	mov.b32 	%r683, 1;
	// begin inline asm
	{
    .reg .pred p;
    and.b32 %r681, %r703, %r683;    setp.ne.u32 p, %r681, 0;
    vote.ballot.sync.b32 %r681, p, 0xffffffff;
    @!p not.b32 %r681, %r681;
}

	// end inline asm
	mov.b32 	%r686, 2;
	// begin inline asm
	{
    .reg .pred p;
    and.b32 %r684, %r703, %r686;    setp.ne.u32 p, %r684, 0;
    vote.ballot.sync.b32 %r684, p, 0xffffffff;
    @!p not.b32 %r684, %r684;
}

	// end inline asm
	and.b32  	%r709, %r684, %r681;
	mov.b32 	%r689, 4;
	// begin inline asm
	{
    .reg .pred p;
    and.b32 %r687, %r703, %r689;    setp.ne.u32 p, %r687, 0;
    vote.ballot.sync.b32 %r687, p, 0xffffffff;
    @!p not.b32 %r687, %r687;
}

	// end inline asm
	and.b32  	%r710, %r687, %r709;
	mov.b32 	%r692, 8;
	// begin inline asm
	{
    .reg .pred p;
    and.b32 %r690, %r703, %r692;    setp.ne.u32 p, %r690, 0;
    vote.ballot.sync.b32 %r690, p, 0xffffffff;
    @!p not.b32 %r690, %r690;
}

	// end inline asm
	and.b32  	%r711, %r690, %r710;
	mov.b32 	%r695, 16;
	// begin inline asm
	{
    .reg .pred p;
    and.b32 %r693, %r703, %r695;    setp.ne.u32 p, %r693, 0;
    vote.ballot.sync.b32 %r693, p, 0xffffffff;
    @!p not.b32 %r693, %r693;
}

	// end inline asm
	and.b32  	%r712, %r693, %r711;
	mov.b32 	%r698, 32;
	// begin inline asm
	{
    .reg .pred p;
    and.b32 %r696, %r703, %r698;    setp.ne.u32 p, %r696, 0;
    vote.ballot.sync.b32 %r696, p, 0xffffffff;
    @!p not.b32 %r696, %r696;
}

	// end inline asm
	and.b32  	%r713, %r696, %r712;
	mov.b32 	%r701, 64;
	// begin inline asm
	{
    .reg .pred p;
    and.b32 %r699, %r703, %r701;    setp.ne.u32 p, %r699, 0;
    vote.ballot.sync.b32 %r699, p, 0xffffffff;
    @!p not.b32 %r699, %r699;
}

	// end inline asm
	and.b32  	%r714, %r699, %r713;
	mov.b32 	%r704, 128;
	// begin inline asm
	{
    .reg .pred p;
    and.b32 %r702, %r703, %r704;    setp.ne.u32 p, %r702, 0;
    vote.ballot.sync.b32 %r702, p, 0xffffffff;
    @!p not.b32 %r702, %r702;
}

	// end inline asm
	and.b32  	%r715, %r702, %r714;
	clz.b32 	%r716, %r715;
	sub.s32 	%r83, 31, %r716;
	and.b32  	%r717, %r486, %r715;
	popc.b32 	%r84, %r717;
	setp.ne.s32 	%p94, %r162, %r83;
	mov.b32 	%r1240, 0;
	@%p94 bra 	$L__BB8_151;
	shl.b32 	%r718, %r703, 2;
	add.s32 	%r719, %r9, %r718;
	atom.shared.add.u32 	%r1240, [%r719], %r84;
$L__BB8_151:
	shfl.sync.idx.b32	%r745|%p95, %r1240, %r83, 31, -1;
	add.s32 	%r87, %r84, %r745;
	shr.u64 	%rd297, %rd684, %r512;
	cvt.u32.u64 	%r747, %rd297;
	and.b32  	%r742, %r747, %r8;
	mov.b32 	%r722, 1;
	// begin inline asm
	{
    .reg .pred p;
    and.b32 %r720, %r742, %r722;    setp.ne.u32 p, %r720, 0;
    vote.ballot.sync.b32 %r720, p, 0xffffffff;
    @!p not.b32 %r720, %r720;
}

	// end inline asm
	mov.b32 	%r725, 2;
	// begin inline asm
	{
    .reg .pred p;
    and.b32 %r723, %r742, %r725;    setp.ne.u32 p, %r723, 0;
    vote.ballot.sync.b32 %r723, p, 0xffffffff;
    @!p not.b32 %r723, %r723;
}

	// end inline asm
	and.b32  	%r748, %r723, %r720;
	mov.b32 	%r728, 4;
	// begin inline asm
	{
    .reg .pred p;
    and.b32 %r726, %r742, %r728;    setp.ne.u32 p, %r726, 0;
    vote.ballot.sync.b32 %r726, p, 0xffffffff;
    @!p not.b32 %r726, %r726;
}

	// end inline asm
	and.b32  	%r749, %r726, %r748;
	mov.b32 	%r731, 8;
	// begin inline asm
	{
    .reg .pred p;
    and.b32 %r729, %r742, %r731;    setp.ne.u32 p, %r729, 0;
    vote.ballot.sync.b32 %r729, p, 0xffffffff;
    @!p not.b32 %r729, %r729;
}

	// end inline asm
	and.b32  	%r750, %r729, %r749;
	mov.b32 	%r734, 16;
	// begin inline asm
	{
    .reg .pred p;
    and.b32 %r732, %r742, %r734;    setp.ne.u32 p, %r732, 0;
    vote.ballot.sync.b32 %r732, p, 0xffffffff;
    @!p not.b32 %r732, %r732;
}

	// end inline asm
	and.b32  	%r751, %r732, %r750;
	mov.b32 	%r737, 32;
	// begin inline asm
	{
    .reg .pred p;
    and.b32 %r735, %r742, %r737;    setp.ne.u32 p, %r735, 0;
    vote.ballot.sync.b32 %r735, p, 0xffffffff;
    @!p not.b32 %r735, %r735;
}

	// end inline asm
	and.b32  	%r752, %r735, %r751;
	mov.b32 	%r740, 64;
	// begin inline asm
	{
    .reg .pred p;
    and.b32 %r738, %r742, %r740;    setp.ne.u32 p, %r738, 0;
    vote.ballot.sync.b32 %r738, p, 0xffffffff;
    @!p not.b32 %r738, %r738;
}

	// end inline asm
	and.b32  	%r753, %r738, %r752;
	mov.b32 	%r743, 128;
	// begin inline asm
	{
    .reg .pred p;
    and.b32 %r741, %r742, %r743;    setp.ne.u32 p, %r741, 0;
    vote.ballot.sync.b32 %r741, p, 0xffffffff;
    @!p not.b32 %r741, %r741;
}

	// end inline asm
	and.b32  	%r754, %r741, %r753;
	clz.b32 	%r755, %r754;
	sub.s32 	%r89, 31, %r755;
	and.b32  	%r756, %r486, %r754;
	popc.b32 	%r90, %r756;
	setp.ne.s32 	%p96, %r162, %r89;
	mov.b32 	%r1241, 0;
	@%p96 bra 	$L__BB8_153;
	shl.b32 	%r757, %r742, 2;
	add.s32 	%r758, %r9, %r757;
	atom.shared.add.u32 	%r1241, [%r758], %r90;
$L__BB8_153:
	shfl.sync.idx.b32	%r784|%p97, %r1241, %r89, 31, -1;
	add.s32 	%r93, %r90, %r784;
	shr.u64 	%rd298, %rd683, %r512;
	cvt.u32.u64 	%r786, %rd298;
	and.b32  	%r781, %r786, %r8;
	mov.b32 	%r761, 1;
	// begin inline asm
	{
    .reg .pred p;
    and.b32 %r759, %r781, %r761;    setp.ne.u32 p, %r759, 0;
    vote.ballot.sync.b32 %r759, p, 0xffffffff;
    @!p not.b32 %r759, %r759;
}

	// end inline asm
	mov.b32 	%r764, 2;
	// begin inline asm
	{
    .reg .pred p;
    and.b32 %r762, %r781, %r764;    setp.ne.u32 p, %r762, 0;
    vote.ballot.sync.b32 %r762, p, 0xffffffff;
    @!p not.b32 %r762, %r762;
}

	// end inline asm
	and.b32  	%r787, %r762, %r759;
	mov.b32 	%r767, 4;
	// begin inline asm
	{
    .reg .pred p;
    and.b32 %r765, %r781, %r767;    setp.ne.u32 p, %r765, 0;
    vote.ballot.sync.b32 %r765, p, 0xffffffff;
    @!p not.b32 %r765, %r765;
}

	// end inline asm
	and.b32  	%r788, %r765, %r787;
	mov.b32 	%r770, 8;
	// begin inline asm
	{
    .reg .pred p;
    and.b32 %r768, %r781, %r770;    setp.ne.u32 p, %r768, 0;
    vote.ballot.sync.b32 %r768, p, 0xffffffff;
    @!p not.b32 %r768, %r768;
}

	// end inline asm
	and.b32  	%r789, %r768, %r788;
	mov.b32 	%r773, 16;
	// begin inline asm
	{
    .reg .pred p;
    and.b32 %r771, %r781, %r773;    setp.ne.u32 p, %r771, 0;
    vote.ballot.sync.b32 %r771, p, 0xffffffff;
    @!p not.b32 %r771, %r771;
}

	// end inline asm
	and.b32  	%r790, %r771, %r789;
	mov.b32 	%r776, 32;
	// begin inline asm
	{
    .reg .pred p;
    and.b32 %r774, %r781, %r776;    setp.ne.u32 p, %r774, 0;
    vote.ballot.sync.b32 %r774, p, 0xffffffff;
    @!p not.b32 %r774, %r774;
}

	// end inline asm
	and.b32  	%r791, %r774, %r790;
	mov.b32 	%r779, 64;
	// begin inline asm
	{
    .reg .pred p;
    and.b32 %r777, %r781, %r779;    setp.ne.u32 p, %r777, 0;
    vote.ballot.sync.b32 %r777, p, 0xffffffff;
    @!p not.b32 %r777, %r777;
}

	// end inline asm
	and.b32  	%r792, %r777, %r791;
	mov.b32 	%r782, 128;
	// begin inline asm
	{
    .reg .pred p;
    and.b32 %r780, %r781, %r782;    setp.ne.u32 p, %r780, 0;
    vote.ballot.sync.b32 %r780, p, 0xffffffff;
    @!p not.b32 %r780, %r780;
}

	// end inline asm
	and.b32  	%r793, %r780, %r792;
	clz.b32 	%r794, %r793;
	sub.s32 	%r95, 31, %r794;
	and.b32  	%r795, %r486, %r793;
	popc.b32 	%r96, %r795;
	setp.ne.s32 	%p98, %r162, %r95;
	mov.b32 	%r1242, 0;
	@%p98 bra 	$L__BB8_155;
	shl.b32 	%r796, %r781, 2;
	add.s32 	%r797, %r9, %r796;
	atom.shared.add.u32 	%r1242, [%r797], %r96;
$L__BB8_155:
	shfl.sync.idx.b32	%r823|%p99, %r1242, %r95, 31, -1;
	add.s32 	%r99, %r96, %r823;
	shr.u64 	%rd299, %rd682, %r512;
	cvt.u32.u64 	%r825, %rd299;
	and.b32  	%r820, %r825, %r8;
	mov.b32 	%r800, 1;
	// begin inline asm
	{
    .reg .pred p;
    and.b32 %r798, %r820, %r800;    setp.ne.u32 p, %r798, 0;
    vote.ballot.sync.b32 %r798, p, 0xffffffff;
    @!p not.b32 %r798, %r798;
}

	// end inline asm
	mov.b32 	%r803, 2;
	// begin inline asm
	{
    .reg .pred p;
    and.b32 %r801, %r820, %r803;    setp.ne.u32 p, %r801, 0;
    vote.ballot.sync.b32 %r801, p, 0xffffffff;
    @!p not.b32 %r801, %r801;
}

	// end inline asm
	and.b32  	%r826, %r801, %r798;
	mov.b32 	%r806, 4;
	// begin inline asm
	{
    .reg .pred p;
    and.b32 %r804, %r820, %r806;    setp.ne.u32 p, %r804, 0;
    vote.ballot.sync.b32 %r804, p, 0xffffffff;
    @!p not.b32 %r804, %r804;
}

	// end inline asm
	and.b32  	%r827, %r804, %r826;
	mov.b32 	%r809, 8;
	// begin inline asm
	{
    .reg .pred p;
    and.b32 %r807, %r820, %r809;    setp.ne.u32 p, %r807, 0;
    vote.ballot.sync.b32 %r807, p, 0xffffffff;
    @!p not.b32 %r807, %r807;
}

	// end inline asm
	and.b32  	%r828, %r807, %r827;
	mov.b32 	%r812, 16;
	// begin inline asm
	{
    .reg .pred p;
    and.b32 %r810, %r820, %r812;    setp.ne.u32 p, %r810, 0;
    vote.ballot.sync.b32 %r810, p, 0xffffffff;
    @!p not.b32 %r810, %r810;
}

	// end inline asm
	and.b32  	%r829, %r810, %r828;
	mov.b32 	%r815, 32;
	// begin inline asm
	{
    .reg .pred p;
    and.b32 %r813, %r820, %r815;    setp.ne.u32 p, %r813, 0;
    vote.ballot.sync.b32 %r813, p, 0xffffffff;
    @!p not.b32 %r813, %r813;
}

	// end inline asm
	and.b32  	%r830, %r813, %r829;
	mov.b32 	%r818, 64;
	// begin inline asm
	{
    .reg .pred p;
    and.b32 %r816, %r820, %r818;    setp.ne.u32 p, %r816, 0;
    vote.ballot.sync.b32 %r816, p, 0xffffffff;
    @!p not.b32 %r816, %r816;
}

	// end inline asm
	and.b32  	%r831, %r816, %r830;
	mov.b32 	%r821, 128;
	// begin inline asm
	{
    .reg .pred p;
    and.b32 %r819, %r820, %r821;    setp.ne.u32 p, %r819, 0;
    vote.ballot.sync.b32 %r819, p, 0xffffffff;
    @!p not.b32 %r819, %r819;
}

	// end inline asm
	and.b32  	%r832, %r819, %r831;
	clz.b32 	%r833, %r832;
	sub.s32 	%r101, 31, %r833;
	and.b32  	%r834, %r486, %r832;
	popc.b32 	%r102, %r834;
	setp.ne.s32 	%p100, %r162, %r101;
	mov.b32 	%r1243, 0;
	@%p100 bra 	$L__BB8_157;
	shl.b32 	%r835, %r820, 2;
	add.s32 	%r836, %r9, %r835;
	atom.shared.add.u32 	%r1243, [%r836], %r102;
$L__BB8_157:
	shfl.sync.idx.b32	%r862|%p101, %r1243, %r101, 31, -1;
	add.s32 	%r105, %r102, %r862;
	shr.u64 	%rd300, %rd681, %r512;
	cvt.u32.u64 	%r864, %rd300;
	and.b32  	%r859, %r864, %r8;
	mov.b32 	%r839, 1;
	// begin inline asm
	{
    .reg .pred p;
    and.b32 %r837, %r859, %r839;    setp.ne.u32 p, %r837, 0;
    vote.ballot.sync.b32 %r837, p, 0xffffffff;
    @!p not.b32 %r837, %r837;
}

	// end inline asm
	mov.b32 	%r842, 2;
	// begin inline asm
	{
    .reg .pred p;
    and.b32 %r840, %r859, %r842;    setp.ne.u32 p, %r840, 0;
    vote.ballot.sync.b32 %r840, p, 0xffffffff;
    @!p not.b32 %r840, %r840;
}

	// end inline asm
	and.b32  	%r865, %r840, %r837;
	mov.b32 	%r845, 4;
	// begin inline asm
	{
    .reg .pred p;
    and.b32 %r843, %r859, %r845;    setp.ne.u32 p, %r843, 0;
    vote.ballot.sync.b32 %r843, p, 0xffffffff;
    @!p not.b32 %r843, %r843;
}

	// end inline asm
	and.b32  	%r866, %r843, %r865;
	mov.b32 	%r848, 8;
	// begin inline asm
	{
    .reg .pred p;
    and.b32 %r846, %r859, %r848;    setp.ne.u32 p, %r846, 0;
    vote.ballot.sync.b32 %r846, p, 0xffffffff;
    @!p not.b32 %r846, %r846;
}

	// end inline asm
	and.b32  	%r867, %r846, %r866;
	mov.b32 	%r851, 16;
	// begin inline asm
	{
    .reg .pred p;
    and.b32 %r849, %r859, %r851;    setp.ne.u32 p, %r849, 0;
    vote.ballot.sync.b32 %r849, p, 0xffffffff;
    @!p not.b32 %r849, %r849;
}

	// end inline asm
	and.b32  	%r868, %r849, %r867;
	mov.b32 	%r854, 32;
	// begin inline asm
	{
    .reg .pred p;
    and.b32 %r852, %r859, %r854;    setp.ne.u32 p, %r852, 0;
    vote.ballot.sync.b32 %r852, p, 0xffffffff;
    @!p not.b32 %r852, %r852;
}

	// end inline asm
	and.b32  	%r869, %r852, %r868;
	mov.b32 	%r857, 64;
	// begin inline asm
	{
    .reg .pred p;
    and.b32 %r855, %r859, %r857;    setp.ne.u32 p, %r855, 0;
    vote.ballot.sync.b32 %r855, p, 0xffffffff;
    @!p not.b32 %r855, %r855;
}

	// end inline asm
	and.b32  	%r870, %r855, %r869;
	mov.b32 	%r860, 128;
	// begin inline asm
	{
    .reg .pred p;
    and.b32 %r858, %r859, %r860;    setp.ne.u32 p, %r858, 0;
    vote.ballot.sync.b32 %r858, p, 0xffffffff;
    @!p not.b32 %r858, %r858;
}

	// end inline asm
	and.b32  	%r871, %r858, %r870;
	clz.b32 	%r872, %r871;
	sub.s32 	%r107, 31, %r872;
	and.b32  	%r873, %r486, %r871;
	popc.b32 	%r108, %r873;
	setp.ne.s32 	%p102, %r162, %r107;
	mov.b32 	%r1244, 0;
	@%p102 bra 	$L__BB8_159;
	shl.b32 	%r874, %r859, 2;
	add.s32 	%r875, %r9, %r874;
	atom.shared.add.u32 	%r1244, [%r875], %r108;
$L__BB8_159:
	shfl.sync.idx.b32	%r901|%p103, %r1244, %r107, 31, -1;
	add.s32 	%r111, %r108, %r901;
	shr.u64 	%rd301, %rd680, %r512;
	cvt.u32.u64 	%r903, %rd301;
	and.b32  	%r898, %r903, %r8;
	mov.b32 	%r878, 1;
	// begin inline asm
	{
    .reg .pred p;
    and.b32 %r876, %r898, %r878;    setp.ne.u32 p, %r876, 0;
    vote.ballot.sync.b32 %r876, p, 0xffffffff;
    @!p not.b32 %r876, %r876;
}

	// end inline asm
	mov.b32 	%r881, 2;
	// begin inline asm
	{
    .reg .pred p;
    and.b32 %r879, %r898, %r881;    setp.ne.u32 p, %r879, 0;
    vote.ballot.sync.b32 %r879, p, 0xffffffff;
    @!p not.b32 %r879, %r879;
}

	// end inline asm
	and.b32  	%r904, %r879, %r876;
	mov.b32 	%r884, 4;
	// begin inline asm
	{
    .reg .pred p;
    and.b32 %r882, %r898, %r884;    setp.ne.u32 p, %r882, 0;
    vote.ballot.sync.b32 %r882, p, 0xffffffff;
    @!p not.b32 %r882, %r882;
}

	// end inline asm
	and.b32  	%r905, %r882, %r904;
	mov.b32 	%r887, 8;
	// begin inline asm
	{
    .reg .pred p;
    and.b32 %r885, %r898, %r887;    setp.ne.u32 p, %r885, 0;
    vote.ballot.sync.b32 %r885, p, 0xffffffff;
    @!p not.b32 %r885, %r885;
}

	// end inline asm
	and.b32  	%r906, %r885, %r905;
	mov.b32 	%r890, 16;
	// begin inline asm
	{
    .reg .pred p;
    and.b32 %r888, %r898, %r890;    setp.ne.u32 p, %r888, 0;
    vote.ballot.sync.b32 %r888, p, 0xffffffff;
    @!p not.b32 %r888, %r888;
}

	// end inline asm
	and.b32  	%r907, %r888, %r906;
	mov.b32 	%r893, 32;
	// begin inline asm
	{
    .reg .pred p;
    and.b32 %r891, %r898, %r893;    setp.ne.u32 p, %r891, 0;
    vote.ballot.sync.b32 %r891, p, 0xffffffff;
    @!p not.b32 %r891, %r891;
}

	// end inline asm
	and.b32  	%r908, %r891, %r907;
	mov.b32 	%r896, 64;
	// begin inline asm
	{
    .reg .pred p;
    and.b32 %r894, %r898, %r896;    setp.ne.u32 p, %r894, 0;
    vote.ballot.sync.b32 %r894, p, 0xffffffff;
    @!p not.b32 %r894, %r894;
}

	// end inline asm
	and.b32  	%r909, %r894, %r908;
	mov.b32 	%r899, 128;
	// begin inline asm
	{
    .reg .pred p;
    and.b32 %r897, %r898, %r899;    setp.ne.u32 p, %r897, 0;
    vote.ballot.sync.b32 %r897, p, 0xffffffff;
    @!p not.b32 %r897, %r897;
}

	// end inline asm
	and.b32  	%r910, %r897, %r909;
	clz.b32 	%r911, %r910;
	sub.s32 	%r113, 31, %r911;
	and.b32  	%r912, %r486, %r910;
	popc.b32 	%r114, %r912;
	setp.ne.s32 	%p104, %r162, %r113;
	mov.b32 	%r1245, 0;
	@%p104 bra 	$L__BB8_161;
	shl.b32 	%r913, %r898, 2;
	add.s32 	%r914, %r9, %r913;
	atom.shared.add.u32 	%r1245, [%r914], %r114;
$L__BB8_161:
	shfl.sync.idx.b32	%r940|%p105, %r1245, %r113, 31, -1;
	add.s32 	%r117, %r114, %r940;
	shr.u64 	%rd302, %rd679, %r512;
	cvt.u32.u64 	%r942, %rd302;
	and.b32  	%r937, %r942, %r8;
	mov.b32 	%r917, 1;
	// begin inline asm
	{
    .reg .pred p;
    and.b32 %r915, %r937, %r917;    setp.ne.u32 p, %r915, 0;
    vote.ballot.sync.b32 %r915, p, 0xffffffff;
    @!p not.b32 %r915, %r915;
}

	// end inline asm
	mov.b32 	%r920, 2;
	// begin inline asm
	{
    .reg .pred p;
    and.b32 %r918, %r937, %r920;    setp.ne.u32 p, %r918, 0;
    vote.ballot.sync.b32 %r918, p, 0xffffffff;
    @!p not.b32 %r918, %r918;
}

	// end inline asm
	and.b32  	%r943, %r918, %r915;
	mov.b32 	%r923, 4;
	// begin inline asm
	{
    .reg .pred p;
    and.b32 %r921, %r937, %r923;    setp.ne.u32 p, %r921, 0;
    vote.ballot.sync.b32 %r921, p, 0xffffffff;
    @!p not.b32 %r921, %r921;
}

	// end inline asm
	and.b32  	%r944, %r921, %r943;
	mov.b32 	%r926, 8;
	// begin inline asm
	{
    .reg .pred p;
    and.b32 %r924, %r937, %r926;    setp.ne.u32 p, %r924, 0;
    vote.ballot.sync.b32 %r924, p, 0xffffffff;
    @!p not.b32 %r924, %r924;
}

	// end inline asm
	and.b32  	%r945, %r924, %r944;
	mov.b32 	%r929, 16;
	// begin inline asm
	{
    .reg .pred p;
    and.b32 %r927, %r937, %r929;    setp.ne.u32 p, %r927, 0;
    vote.ballot.sync.b32 %r927, p, 0xffffffff;
    @!p not.b32 %r927, %r927;
}

	// end inline asm
	and.b32  	%r946, %r927, %r945;
	mov.b32 	%r932, 32;
	// begin inline asm
	{
    .reg .pred p;
    and.b32 %r930, %r937, %r932;    setp.ne.u32 p, %r930, 0;
    vote.ballot.sync.b32 %r930, p, 0xffffffff;
    @!p not.b32 %r930, %r930;
}

	// end inline asm
	and.b32  	%r947, %r930, %r946;
	mov.b32 	%r935, 64;
	// begin inline asm
	{
    .reg .pred p;
    and.b32 %r933, %r937, %r935;    setp.ne.u32 p, %r933, 0;
    vote.ballot.sync.b32 %r933, p, 0xffffffff;
    @!p not.b32 %r933, %r933;
}

	// end inline asm
	and.b32  	%r948, %r933, %r947;
	mov.b32 	%r938, 128;
	// begin inline asm
	{
    .reg .pred p;
    and.b32 %r936, %r937, %r938;    setp.ne.u32 p, %r936, 0;
    vote.ballot.sync.b32 %r936, p, 0xffffffff;
    @!p not.b32 %r936, %r936;
}

	// end inline asm
	and.b32  	%r949, %r936, %r948;
	clz.b32 	%r950, %r949;
	sub.s32 	%r119, 31, %r950;
	and.b32  	%r951, %r486, %r949;
	popc.b32 	%r120, %r951;
	setp.ne.s32 	%p106, %r162, %r119;
	mov.b32 	%r1246, 0;
	@%p106 bra 	$L__BB8_163;
	shl.b32 	%r952, %r937, 2;
	add.s32 	%r953, %r9, %r952;
	atom.shared.add.u32 	%r1246, [%r953], %r120;
$L__BB8_163:
	setp.gt.u32 	%p107, %r1, 255;
	shfl.sync.idx.b32	%r954|%p108, %r1246, %r119, 31, -1;
	add.s32 	%r955, %r120, %r954;
	bar.sync 	0;
	shl.b32 	%r956, %r57, 3;
	add.s32 	%r123, %r389, %r956;
	st.shared.u64 	[%r123+-8], %rd690;
	shl.b32 	%r958, %r63, 3;
	add.s32 	%r124, %r389, %r958;
	st.shared.u64 	[%r124+-8], %rd689;
	shl.b32 	%r959, %r69, 3;
	add.s32 	%r125, %r389, %r959;
	st.shared.u64 	[%r125+-8], %rd688;
	shl.b32 	%r960, %r75, 3;
	add.s32 	%r126, %r389, %r960;
	st.shared.u64 	[%r126+-8], %rd687;
	shl.b32 	%r961, %r81, 3;
	add.s32 	%r127, %r389, %r961;
	st.shared.u64 	[%r127+-8], %rd686;
	shl.b32 	%r962, %r87, 3;
	add.s32 	%r128, %r389, %r962;
	st.shared.u64 	[%r128+-8], %rd685;
	shl.b32 	%r963, %r93, 3;
	add.s32 	%r129, %r389, %r963;
	st.shared.u64 	[%r129+-8], %rd684;
	shl.b32 	%r964, %r99, 3;
	add.s32 	%r130, %r389, %r964;
	st.shared.u64 	[%r130+-8], %rd683;
	shl.b32 	%r965, %r105, 3;
	add.s32 	%r131, %r389, %r965;
	st.shared.u64 	[%r131+-8], %rd682;
	shl.b32 	%r966, %r111, 3;
	add.s32 	%r132, %r389, %r966;
	st.shared.u64 	[%r132+-8], %rd681;
	shl.b32 	%r967, %r117, 3;
	add.s32 	%r133, %r389, %r967;
	st.shared.u64 	[%r133+-8], %rd680;
	shl.b32 	%r968, %r955, 3;
	add.s32 	%r134, %r389, %r968;
	st.shared.u64 	[%r134+-8], %rd679;
	shl.b32 	%r969, %r1, 3;
	add.s32 	%r970, %r389, %r969;
	add.s32 	%r135, %r970, 36864;
	@%p107 bra 	$L__BB8_171;
	ld.global.u64 	%rd303, [%rd72];
	sub.s64 	%rd691, %rd303, %rd140;
	st.shared.u64 	[%r135], %rd691;
	setp.lt.s32 	%p109, %r4, 1;
	mov.u32 	%r1250, %r1230;
	@%p109 bra 	$L__BB8_170;
	mov.b32 	%r1248, -1;
	mov.u32 	%r1247, %r4;
	mov.u32 	%r1250, %r1230;
$L__BB8_166:
	add.s32 	%r139, %r1247, -1;
	shl.b32 	%r972, %r139, 8;
	add.s32 	%r973, %r972, %r1;
	mul.wide.s32 	%rd304, %r973, 4;
	add.s64 	%rd142, %rd3, %rd304;
$L__BB8_167:
	membar.cta;
	ld.volatile.global.u32 	%r140, [%rd142];
	setp.eq.s32 	%p110, %r140, 0;
	@%p110 bra 	$L__BB8_167;
	and.b32  	%r974, %r140, 1073741823;
	add.s32 	%r1250, %r974, %r1250;
	setp.gt.s32 	%p111, %r140, -1;
	vote.sync.ballot.b32 	%r1248, %p111, %r1248;
	setp.gt.u32 	%p113, %r1247, 1;
	and.pred  	%p114, %p111, %p113;
	mov.u32 	%r1247, %r139;
	@%p114 bra 	$L__BB8_166;
	ld.shared.u64 	%rd691, [%r135];
$L__BB8_170:
	or.b32  	%r975, %r1250, -2147483648;
	st.volatile.global.u32 	[%rd59], %r975;
	sub.s32 	%r976, %r1250, %r1230;
	cvt.s64.s32 	%rd305, %r976;
	add.s64 	%rd306, %rd691, %rd305;
	st.shared.u64 	[%r135], %rd306;
$L__BB8_171:
	ld.param.u64 	%rd628, [_ZN3cub18CUB_300001_SM_10006detail10radix_sort29DeviceRadixSortOnesweepKernelINS1_5radix10policy_hubIxxyE10Policy1000ELNS0_9SortOrderE0ExxyiiNS1_21identity_decomposer_tEEEvPT5_SB_PT3_PKSC_PT1_PKSG_PT2_PKSK_T4_iiT6__param_2];
	setp.gt.u32 	%p115, %r1, 255;
	setp.lt.s32 	%p116, %r5, %r159;
	setp.eq.s64 	%p117, %rd628, 0;
	or.pred  	%p118, %p117, %p116;
	or.pred  	%p119, %p115, %p118;
	@%p119 bra 	$L__BB8_173;
	ld.param.u64 	%rd629, [_ZN3cub18CUB_300001_SM_10006detail10radix_sort29DeviceRadixSortOnesweepKernelINS1_5radix10policy_hubIxxyE10Policy1000ELNS0_9SortOrderE0ExxyiiNS1_21identity_decomposer_tEEEvPT5_SB_PT3_PKSC_PT1_PKSG_PT2_PKSK_T4_iiT6__param_2];
	ld.shared.u64 	%rd307, [%r135];
	cvt.s64.s32 	%rd308, %r1230;
	add.s64 	%rd309, %rd140, %rd308;
	add.s64 	%rd310, %rd309, %rd307;
	cvta.to.global.u64 	%rd311, %rd629;
	shl.b64 	%rd312, %rd70, 3;
	add.s64 	%rd313, %rd311, %rd312;
	st.global.u64 	[%rd313], %rd310;
$L__BB8_173:
	setp.gt.s32 	%p120, %r5, %r159;
	bar.sync 	0;
	@%p120 bra 	$L__BB8_175;
	ld.shared.u64 	%rd314, [%r135+-36864];
	shr.u64 	%rd315, %rd314, %r512;
	cvt.u32.u64 	%r978, %rd315;
	and.b32  	%r979, %r978, %r8;
	shl.b32 	%r980, %r979, 3;
	add.s32 	%r982, %r389, 36864;
	add.s32 	%r983, %r982, %r980;
	ld.shared.u64 	%rd316, [%r983];
	add.s64 	%rd317, %rd316, %rd70;
	xor.b64  	%rd318, %rd314, -9223372036854775808;
	shl.b64 	%rd319, %rd317, 3;
	add.s64 	%rd320, %rd2, %rd319;
	st.global.u64 	[%rd320], %rd318;
	bar.warp.sync 	-1;
	ld.shared.u64 	%rd321, [%r135+-33792];
	shr.u64 	%rd322, %rd321, %r512;
	cvt.u32.u64 	%r984, %rd322;
	and.b32  	%r985, %r984, %r8;
	shl.b32 	%r986, %r985, 3;
	add.s32 	%r987, %r982, %r986;
	ld.shared.u64 	%rd323, [%r987];
	add.s64 	%rd324, %rd323, %rd70;
	xor.b64  	%rd325, %rd321, -9223372036854775808;
	shl.b64 	%rd326, %rd324, 3;
	add.s64 	%rd327, %rd2, %rd326;
	st.global.u64 	[%rd327+3072], %rd325;
	bar.warp.sync 	-1;
	ld.shared.u64 	%rd328, [%r135+-30720];
	shr.u64 	%rd329, %rd328, %r512;
	cvt.u32.u64 	%r988, %rd329;
	and.b32  	%r989, %r988, %r8;
	shl.b32 	%r990, %r989, 3;
	add.s32 	%r991, %r982, %r990;
	ld.shared.u64 	%rd330, [%r991];
	add.s64 	%rd331, %rd330, %rd70;
	xor.b64  	%rd332, %rd328, -9223372036854775808;
	shl.b64 	%rd333, %rd331, 3;
	add.s64 	%rd334, %rd2, %rd333;
	st.global.u64 	[%rd334+6144], %rd332;
	bar.warp.sync 	-1;
	ld.shared.u64 	%rd335, [%r135+-27648];
	shr.u64 	%rd336, %rd335, %r512;
	cvt.u32.u64 	%r992, %rd336;
	and.b32  	%r993, %r992, %r8;
	shl.b32 	%r994, %r993, 3;
	add.s32 	%r995, %r982, %r994;
	ld.shared.u64 	%rd337, [%r995];
	add.s64 	%rd338, %rd337, %rd70;
	xor.b64  	%rd339, %rd335, -9223372036854775808;
	shl.b64 	%rd340, %rd338, 3;
	add.s64 	%rd341, %rd2, %rd340;
	st.global.u64 	[%rd341+9216], %rd339;
	bar.warp.sync 	-1;
	ld.shared.u64 	%rd342, [%r135+-24576];
	shr.u64 	%rd343, %rd342, %r512;
	cvt.u32.u64 	%r996, %rd343;
	and.b32  	%r997, %r996, %r8;
	shl.b32 	%r998, %r997, 3;
	add.s32 	%r999, %r982, %r998;
	ld.shared.u64 	%rd344, [%r999];
	add.s64 	%rd345, %rd344, %rd70;
	xor.b64  	%rd346, %rd342, -9223372036854775808;
	shl.b64 	%rd347, %rd345, 3;
	add.s64 	%rd348, %rd2, %rd347;
	st.global.u64 	[%rd348+12288], %rd346;
	bar.warp.sync 	-1;
	ld.shared.u64 	%rd349, [%r135+-21504];
	shr.u64 	%rd350, %rd349, %r512;
	cvt.u32.u64 	%r1000, %rd350;
	and.b32  	%r1001, %r1000, %r8;
	shl.b32 	%r1002, %r1001, 3;
	add.s32 	%r1003, %r982, %r1002;
	ld.shared.u64 	%rd351, [%r1003];
	add.s64 	%rd352, %rd351, %rd70;
	xor.b64  	%rd353, %rd349, -9223372036854775808;
	shl.b64 	%rd354, %rd352, 3;
	add.s64 	%rd355, %rd2, %rd354;
	st.global.u64 	[%rd355+15360], %rd353;
	bar.warp.sync 	-1;
	ld.shared.u64 	%rd356, [%r135+-18432];
	shr.u64 	%rd357, %rd356, %r512;
	cvt.u32.u64 	%r1004, %rd357;
	and.b32  	%r1005, %r1004, %r8;
	shl.b32 	%r1006, %r1005, 3;
	add.s32 	%r1007, %r982, %r1006;
	ld.shared.u64 	%rd358, [%r1007];
	add.s64 	%rd359, %rd358, %rd70;
	xor.b64  	%rd360, %rd356, -9223372036854775808;
	shl.b64 	%rd361, %rd359, 3;
	add.s64 	%rd362, %rd2, %rd361;
	st.global.u64 	[%rd362+18432], %rd360;
	bar.warp.sync 	-1;
	ld.shared.u64 	%rd363, [%r135+-15360];
	shr.u64 	%rd364, %rd363, %r512;
	cvt.u32.u64 	%r1008, %rd364;
	and.b32  	%r1009, %r1008, %r8;
	shl.b32 	%r1010, %r1009, 3;
	add.s32 	%r1011, %r982, %r1010;
	ld.shared.u64 	%rd365, [%r1011];
	add.s64 	%rd366, %rd365, %rd70;
	xor.b64  	%rd367, %rd363, -9223372036854775808;
	shl.b64 	%rd368, %rd366, 3;
	add.s64 	%rd369, %rd2, %rd368;
	st.global.u64 	[%rd369+21504], %rd367;
	bar.warp.sync 	-1;
	ld.shared.u64 	%rd370, [%r135+-12288];
	shr.u64 	%rd371, %rd370, %r512;
	cvt.u32.u64 	%r1012, %rd371;
	and.b32  	%r1013, %r1012, %r8;
	shl.b32 	%r1014, %r1013, 3;
	add.s32 	%r1015, %r982, %r1014;
	ld.shared.u64 	%rd372, [%r1015];
	add.s64 	%rd373, %rd372, %rd70;
	xor.b64  	%rd374, %rd370, -9223372036854775808;
	shl.b64 	%rd375, %rd373, 3;
	add.s64 	%rd376, %rd2, %rd375;
	st.global.u64 	[%rd376+24576], %rd374;
	bar.warp.sync 	-1;
	ld.shared.u64 	%rd377, [%r135+-9216];
	shr.u64 	%rd378, %rd377, %r512;
	cvt.u32.u64 	%r1016, %rd378;
	and.b32  	%r1017, %r1016, %r8;
	shl.b32 	%r1018, %r1017, 3;
	add.s32 	%r1019, %r982, %r1018;
	ld.shared.u64 	%rd379, [%r1019];
	add.s64 	%rd380, %rd379, %rd70;
	xor.b64  	%rd381, %rd377, -9223372036854775808;
	shl.b64 	%rd382, %rd380, 3;
	add.s64 	%rd383, %rd2, %rd382;
	st.global.u64 	[%rd383+27648], %rd381;
	bar.warp.sync 	-1;
	ld.shared.u64 	%rd384, [%r135+-6144];
	shr.u64 	%rd385, %rd384, %r512;
	cvt.u32.u64 	%r1020, %rd385;
	and.b32  	%r1021, %r1020, %r8;
	shl.b32 	%r1022, %r1021, 3;
	add.s32 	%r1023, %r982, %r1022;
	ld.shared.u64 	%rd386, [%r1023];
	add.s64 	%rd387, %rd386, %rd70;
	xor.b64  	%rd388, %rd384, -9223372036854775808;
	shl.b64 	%rd389, %rd387, 3;
	add.s64 	%rd390, %rd2, %rd389;
	st.global.u64 	[%rd390+30720], %rd388;
	bar.warp.sync 	-1;
	ld.shared.u64 	%rd391, [%r135+-3072];
	shr.u64 	%rd392, %rd391, %r512;
	cvt.u32.u64 	%r1024, %rd392;
	and.b32  	%r1025, %r1024, %r8;
	shl.b32 	%r1026, %r1025, 3;
	add.s32 	%r1027, %r982, %r1026;
	ld.shared.u64 	%rd393, [%r1027];
	add.s64 	%rd394, %rd393, %rd70;
	xor.b64  	%rd395, %rd391, -9223372036854775808;
	shl.b64 	%rd396, %rd394, 3;
	add.s64 	%rd397, %rd2, %rd396;
	st.global.u64 	[%rd397+33792], %rd395;
	bar.warp.sync 	-1;
	bra.uni 	$L__BB8_200;
$L__BB8_175:
	mad.lo.s32 	%r144, %r4, -4608, %r159;
	setp.ge.s32 	%p121, %r1, %r144;
	@%p121 bra 	$L__BB8_177;
	ld.shared.u64 	%rd398, [%r135+-36864];
	shr.u64 	%rd399, %rd398, %r512;
	cvt.u32.u64 	%r1029, %rd399;
	and.b32  	%r1030, %r1029, %r8;
	shl.b32 	%r1031, %r1030, 3;
	add.s32 	%r1033, %r389, %r1031;
	ld.shared.u64 	%rd400, [%r1033+36864];
	xor.b64  	%rd401, %rd398, -9223372036854775808;
	add.s64 	%rd402, %rd400, %rd70;
	shl.b64 	%rd403, %rd402, 3;
	add.s64 	%rd404, %rd2, %rd403;
	st.global.u64 	[%rd404], %rd401;
$L__BB8_177:
	bar.warp.sync 	-1;
	add.s32 	%r1034, %r1, 384;
	setp.ge.s32 	%p122, %r1034, %r144;
	@%p122 bra 	$L__BB8_179;
	ld.shared.u64 	%rd405, [%r135+-33792];
	shr.u64 	%rd406, %rd405, %r512;
	cvt.u32.u64 	%r1036, %rd406;
	and.b32  	%r1037, %r1036, %r8;
	shl.b32 	%r1038, %r1037, 3;
	add.s32 	%r1040, %r389, %r1038;
	ld.shared.u64 	%rd407, [%r1040+36864];
	xor.b64  	%rd408, %rd405, -9223372036854775808;
	add.s64 	%rd409, %rd407, %rd70;
	shl.b64 	%rd410, %rd409, 3;
	add.s64 	%rd411, %rd2, %rd410;
	st.global.u64 	[%rd411+3072], %rd408;
$L__BB8_179:
	bar.warp.sync 	-1;
	add.s32 	%r1041, %r1, 768;
	setp.ge.s32 	%p123, %r1041, %r144;
	@%p123 bra 	$L__BB8_181;
	ld.shared.u64 	%rd412, [%r135+-30720];
	shr.u64 	%rd413, %rd412, %r512;
	cvt.u32.u64 	%r1043, %rd413;
	and.b32  	%r1044, %r1043, %r8;
	shl.b32 	%r1045, %r1044, 3;
	add.s32 	%r1047, %r389, %r1045;
	ld.shared.u64 	%rd414, [%r1047+36864];
	xor.b64  	%rd415, %rd412, -9223372036854775808;
	add.s64 	%rd416, %rd414, %rd70;
	shl.b64 	%rd417, %rd416, 3;
	add.s64 	%rd418, %rd2, %rd417;
	st.global.u64 	[%rd418+6144], %rd415;
$L__BB8_181:
	bar.warp.sync 	-1;
	add.s32 	%r1048, %r1, 1152;
	setp.ge.s32 	%p124, %r1048, %r144;
	@%p124 bra 	$L__BB8_183;
	ld.shared.u64 	%rd419, [%r135+-27648];
	shr.u64 	%rd420, %rd419, %r512;
	cvt.u32.u64 	%r1050, %rd420;
	and.b32  	%r1051, %r1050, %r8;
	shl.b32 	%r1052, %r1051, 3;
	add.s32 	%r1054, %r389, %r1052;
	ld.shared.u64 	%rd421, [%r1054+36864];
	xor.b64  	%rd422, %rd419, -9223372036854775808;
	add.s64 	%rd423, %rd421, %rd70;
	shl.b64 	%rd424, %rd423, 3;
	add.s64 	%rd425, %rd2, %rd424;
	st.global.u64 	[%rd425+9216], %rd422;
$L__BB8_183:
	bar.warp.sync 	-1;
	add.s32 	%r1055, %r1, 1536;
	setp.ge.s32 	%p125, %r1055, %r144;
	@%p125 bra 	$L__BB8_185;
	ld.shared.u64 	%rd426, [%r135+-24576];
	shr.u64 	%rd427, %rd426, %r512;
	cvt.u32.u64 	%r1057, %rd427;
	and.b32  	%r1058, %r1057, %r8;
	shl.b32 	%r1059, %r1058, 3;
	add.s32 	%r1061, %r389, %r1059;
	ld.shared.u64 	%rd428, [%r1061+36864];
	xor.b64  	%rd429, %rd426, -9223372036854775808;
	add.s64 	%rd430, %rd428, %rd70;
	shl.b64 	%rd431, %rd430, 3;
	add.s64 	%rd432, %rd2, %rd431;
	st.global.u64 	[%rd432+12288], %rd429;
$L__BB8_185:
	bar.warp.sync 	-1;
	add.s32 	%r1062, %r1, 1920;
	setp.ge.s32 	%p126, %r1062, %r144;
	@%p126 bra 	$L__BB8_187;
	ld.shared.u64 	%rd433, [%r135+-21504];
	shr.u64 	%rd434, %rd433, %r512;
	cvt.u32.u64 	%r1064, %rd434;
	and.b32  	%r1065, %r1064, %r8;
	shl.b32 	%r1066, %r1065, 3;
	add.s32 	%r1068, %r389, %r1066;
	ld.shared.u64 	%rd435, [%r1068+36864];
	xor.b64  	%rd436, %rd433, -9223372036854775808;
	add.s64 	%rd437, %rd435, %rd70;
	shl.b64 	%rd438, %rd437, 3;
	add.s64 	%rd439, %rd2, %rd438;
	st.global.u64 	[%rd439+15360], %rd436;
$L__BB8_187:
	bar.warp.sync 	-1;
	add.s32 	%r1069, %r1, 2304;
	setp.ge.s32 	%p127, %r1069, %r144;
	@%p127 bra 	$L__BB8_189;
	ld.shared.u64 	%rd440, [%r135+-18432];
	shr.u64 	%rd441, %rd440, %r512;
	cvt.u32.u64 	%r1071, %rd441;
	and.b32  	%r1072, %r1071, %r8;
	shl.b32 	%r1073, %r1072, 3;
	add.s32 	%r1075, %r389, %r1073;
	ld.shared.u64 	%rd442, [%r1075+36864];
	xor.b64  	%rd443, %rd440, -9223372036854775808;
	add.s64 	%rd444, %rd442, %rd70;
	shl.b64 	%rd445, %rd444, 3;
	add.s64 	%rd446, %rd2, %rd445;
	st.global.u64 	[%rd446+18432], %rd443;
$L__BB8_189:
	bar.warp.sync 	-1;
	add.s32 	%r1076, %r1, 2688;
	setp.ge.s32 	%p128, %r1076, %r144;
	@%p128 bra 	$L__BB8_191;
	ld.shared.u64 	%rd447, [%r135+-15360];
	shr.u64 	%rd448, %rd447, %r512;
	cvt.u32.u64 	%r1078, %rd448;
	and.b32  	%r1079, %r1078, %r8;
	shl.b32 	%r1080, %r1079, 3;
	add.s32 	%r1082, %r389, %r1080;
	ld.shared.u64 	%rd449, [%r1082+36864];
	xor.b64  	%rd450, %rd447, -9223372036854775808;
	add.s64 	%rd451, %rd449, %rd70;
	shl.b64 	%rd452, %rd451, 3;
	add.s64 	%rd453, %rd2, %rd452;
	st.global.u64 	[%rd453+21504], %rd450;
$L__BB8_191:
	bar.warp.sync 	-1;
	or.b32  	%r1083, %r1, 3072;
	setp.ge.s32 	%p129, %r1083, %r144;
	@%p129 bra 	$L__BB8_193;
	ld.shared.u64 	%rd454, [%r135+-12288];
	shr.u64 	%rd455, %rd454, %r512;
	cvt.u32.u64 	%r1085, %rd455;
	and.b32  	%r1086, %r1085, %r8;
	shl.b32 	%r1087, %r1086, 3;
	add.s32 	%r1089, %r389, %r1087;
	ld.shared.u64 	%rd456, [%r1089+36864];
	xor.b64  	%rd457, %rd454, -9223372036854775808;
	add.s64 	%rd458, %rd456, %rd70;
	shl.b64 	%rd459, %rd458, 3;
	add.s64 	%rd460, %rd2, %rd459;
	st.global.u64 	[%rd460+24576], %rd457;
$L__BB8_193:
	bar.warp.sync 	-1;
	add.s32 	%r1090, %r1, 3456;
	setp.ge.s32 	%p130, %r1090, %r144;
	@%p130 bra 	$L__BB8_195;
	ld.shared.u64 	%rd461, [%r135+-9216];
	shr.u64 	%rd462, %rd461, %r512;
	cvt.u32.u64 	%r1092, %rd462;
	and.b32  	%r1093, %r1092, %r8;
	shl.b32 	%r1094, %r1093, 3;
	add.s32 	%r1096, %r389, %r1094;
	ld.shared.u64 	%rd463, [%r1096+36864];
	xor.b64  	%rd464, %rd461, -9223372036854775808;
	add.s64 	%rd465, %rd463, %rd70;
	shl.b64 	%rd466, %rd465, 3;
	add.s64 	%rd467, %rd2, %rd466;
	st.global.u64 	[%rd467+27648], %rd464;
$L__BB8_195:
	bar.warp.sync 	-1;
	add.s32 	%r1097, %r1, 3840;
	setp.ge.s32 	%p131, %r1097, %r144;
	@%p131 bra 	$L__BB8_197;
	ld.shared.u64 	%rd468, [%r135+-6144];
	shr.u64 	%rd469, %rd468, %r512;
	cvt.u32.u64 	%r1099, %rd469;
	and.b32  	%r1100, %r1099, %r8;
	shl.b32 	%r1101, %r1100, 3;
	add.s32 	%r1103, %r389, %r1101;
	ld.shared.u64 	%rd470, [%r1103+36864];
	xor.b64  	%rd471, %rd468, -9223372036854775808;
	add.s64 	%rd472, %rd470, %rd70;
	shl.b64 	%rd473, %rd472, 3;
	add.s64 	%rd474, %rd2, %rd473;
	st.global.u64 	[%rd474+30720], %rd471;
$L__BB8_197:
	bar.warp.sync 	-1;
	add.s32 	%r1104, %r1, 4224;
	setp.ge.s32 	%p132, %r1104, %r144;
	@%p132 bra 	$L__BB8_199;
	ld.shared.u64 	%rd475, [%r135+-3072];
	shr.u64 	%rd476, %rd475, %r512;
	cvt.u32.u64 	%r1106, %rd476;
	and.b32  	%r1107, %r1106, %r8;
	shl.b32 	%r1108, %r1107, 3;
	add.s32 	%r1110, %r389, %r1108;
	ld.shared.u64 	%rd477, [%r1110+36864];
	xor.b64  	%rd478, %rd475, -9223372036854775808;
	add.s64 	%rd479, %rd477, %rd70;
	shl.b64 	%rd480, %rd479, 3;
	add.s64 	%rd481, %rd2, %rd480;
	st.global.u64 	[%rd481+33792], %rd478;
$L__BB8_199:
	bar.warp.sync 	-1;
$L__BB8_200:
	setp.gt.s32 	%p133, %r5, %r159;
	ld.shared.u64 	%rd482, [%r135+-36864];
	shr.u64 	%rd483, %rd482, %r512;
	cvt.u32.u64 	%r1112, %rd483;
	and.b32  	%r145, %r1112, %r8;
	ld.shared.u64 	%rd484, [%r135+-33792];
	shr.u64 	%rd485, %rd484, %r512;
	cvt.u32.u64 	%r1113, %rd485;
	and.b32  	%r146, %r1113, %r8;
	ld.shared.u64 	%rd486, [%r135+-30720];
	shr.u64 	%rd487, %rd486, %r512;
	cvt.u32.u64 	%r1114, %rd487;
	and.b32  	%r147, %r1114, %r8;
	ld.shared.u64 	%rd488, [%r135+-27648];
	shr.u64 	%rd489, %rd488, %r512;
	cvt.u32.u64 	%r1115, %rd489;
	and.b32  	%r148, %r1115, %r8;
	ld.shared.u64 	%rd490, [%r135+-24576];
	shr.u64 	%rd491, %rd490, %r512;
	cvt.u32.u64 	%r1116, %rd491;
	and.b32  	%r149, %r1116, %r8;
	ld.shared.u64 	%rd492, [%r135+-21504];
	shr.u64 	%rd493, %rd492, %r512;
	cvt.u32.u64 	%r1117, %rd493;
	and.b32  	%r150, %r1117, %r8;
	ld.shared.u64 	%rd494, [%r135+-18432];
	shr.u64 	%rd495, %rd494, %r512;
	cvt.u32.u64 	%r1118, %rd495;
	and.b32  	%r151, %r1118, %r8;
	ld.shared.u64 	%rd496, [%r135+-15360];
	shr.u64 	%rd497, %rd496, %r512;
	cvt.u32.u64 	%r1119, %rd497;
	and.b32  	%r152, %r1119, %r8;
	ld.shared.u64 	%rd498, [%r135+-12288];
	shr.u64 	%rd499, %rd498, %r512;
	cvt.u32.u64 	%r1120, %rd499;
	and.b32  	%r153, %r1120, %r8;
	ld.shared.u64 	%rd500, [%r135+-9216];
	shr.u64 	%rd501, %rd500, %r512;
	cvt.u32.u64 	%r1121, %rd501;
	and.b32  	%r154, %r1121, %r8;
	ld.shared.u64 	%rd502, [%r135+-6144];
	shr.u64 	%rd503, %rd502, %r512;
	cvt.u32.u64 	%r1122, %rd503;
	and.b32  	%r155, %r1122, %r8;
	ld.shared.u64 	%rd504, [%r135+-3072];
	shr.u64 	%rd505, %rd504, %r512;
	cvt.u32.u64 	%r1123, %rd505;
	and.b32  	%r156, %r1123, %r8;
	@%p133 bra 	$L__BB8_202;
	ld.global.u64 	%rd703, [%rd69];
	ld.global.u64 	%rd704, [%rd69+256];
	ld.global.u64 	%rd705, [%rd69+512];
	ld.global.u64 	%rd706, [%rd69+768];
	ld.global.u64 	%rd707, [%rd69+1024];
	ld.global.u64 	%rd708, [%rd69+1280];
	ld.global.u64 	%rd709, [%rd69+1536];
	ld.global.u64 	%rd710, [%rd69+1792];
	ld.global.u64 	%rd711, [%rd69+2048];
	ld.global.u64 	%rd712, [%rd69+2304];
	ld.global.u64 	%rd713, [%rd69+2560];
	ld.global.u64 	%rd714, [%rd69+2816];
	bra.uni 	$L__BB8_226;
$L__BB8_202:
	cvt.u32.u64 	%r1124, %rd68;
	mul.lo.s32 	%r1125, %r4, 4608;
	sub.s32 	%r157, %r159, %r1125;
	setp.ge.s32 	%p134, %r1124, %r157;
	@%p134 bra 	$L__BB8_204;
	ld.global.u64 	%rd703, [%rd69];
$L__BB8_204:
	add.s32 	%r1127, %r1124, 32;
	setp.ge.s32 	%p135, %r1127, %r157;
	@%p135 bra 	$L__BB8_206;
	ld.global.u64 	%rd704, [%rd69+256];
$L__BB8_206:
	add.s32 	%r1129, %r1124, 64;
	setp.ge.s32 	%p136, %r1129, %r157;
	@%p136 bra 	$L__BB8_208;
	ld.global.u64 	%rd705, [%rd69+512];
$L__BB8_208:
	add.s32 	%r1131, %r1124, 96;
	setp.ge.s32 	%p137, %r1131, %r157;
	@%p137 bra 	$L__BB8_210;
	ld.global.u64 	%rd706, [%rd69+768];
$L__BB8_210:
	add.s32 	%r1133, %r1124, 128;
	setp.ge.s32 	%p138, %r1133, %r157;
	@%p138 bra 	$L__BB8_212;
	ld.global.u64 	%rd707, [%rd69+1024];
$L__BB8_212:
	add.s32 	%r1135, %r1124, 160;
	setp.ge.s32 	%p139, %r1135, %r157;
	@%p139 bra 	$L__BB8_214;
	ld.global.u64 	%rd708, [%rd69+1280];
$L__BB8_214:
	add.s32 	%r1137, %r1124, 192;
	setp.ge.s32 	%p140, %r1137, %r157;
	@%p140 bra 	$L__BB8_216;
	ld.global.u64 	%rd709, [%rd69+1536];
$L__BB8_216:
	add.s32 	%r1139, %r1124, 224;
	setp.ge.s32 	%p141, %r1139, %r157;
	@%p141 bra 	$L__BB8_218;
	ld.global.u64 	%rd710, [%rd69+1792];
$L__BB8_218:
	add.s32 	%r1141, %r1124, 256;
	setp.ge.s32 	%p142, %r1141, %r157;
	@%p142 bra 	$L__BB8_220;
	ld.global.u64 	%rd711, [%rd69+2048];
$L__BB8_220:
	add.s32 	%r1143, %r1124, 288;
	setp.ge.s32 	%p143, %r1143, %r157;
	@%p143 bra 	$L__BB8_222;
	ld.global.u64 	%rd712, [%rd69+2304];
$L__BB8_222:
	add.s32 	%r1145, %r1124, 320;
	setp.ge.s32 	%p144, %r1145, %r157;
	@%p144 bra 	$L__BB8_224;
	ld.global.u64 	%rd713, [%rd69+2560];
$L__BB8_224:
	add.s32 	%r1147, %r1124, 352;
	setp.ge.s32 	%p145, %r1147, %r157;
	@%p145 bra 	$L__BB8_226;
	ld.global.u64 	%rd714, [%rd69+2816];
$L__BB8_226:
	setp.gt.s32 	%p146, %r5, %r159;
	bar.sync 	0;
	st.shared.u64 	[%r123+-8], %rd703;
	st.shared.u64 	[%r124+-8], %rd704;
	st.shared.u64 	[%r125+-8], %rd705;
	st.shared.u64 	[%r126+-8], %rd706;
	st.shared.u64 	[%r127+-8], %rd707;
	st.shared.u64 	[%r128+-8], %rd708;
	st.shared.u64 	[%r129+-8], %rd709;
	st.shared.u64 	[%r130+-8], %rd710;
	st.shared.u64 	[%r131+-8], %rd711;
	st.shared.u64 	[%r132+-8], %rd712;
	st.shared.u64 	[%r133+-8], %rd713;
	st.shared.u64 	[%r134+-8], %rd714;
	bar.sync 	0;
	@%p146 bra 	$L__BB8_228;
	ld.shared.u64 	%rd518, [%r135+-36864];
	shl.b32 	%r1148, %r145, 3;
	add.s32 	%r1150, %r389, 36864;
	add.s32 	%r1151, %r1150, %r1148;
	ld.shared.u64 	%rd519, [%r1151];
	add.s64 	%rd520, %rd519, %rd70;
	shl.b64 	%rd521, %rd520, 3;
	add.s64 	%rd522, %rd1, %rd521;
	st.global.u64 	[%rd522], %rd518;
	bar.warp.sync 	-1;
	ld.shared.u64 	%rd523, [%r135+-33792];
	shl.b32 	%r1152, %r146, 3;
	add.s32 	%r1153, %r1150, %r1152;
	ld.shared.u64 	%rd524, [%r1153];
	add.s64 	%rd525, %rd524, %rd70;
	shl.b64 	%rd526, %rd525, 3;
	add.s64 	%rd527, %rd1, %rd526;
	st.global.u64 	[%rd527+3072], %rd523;
	bar.warp.sync 	-1;
	ld.shared.u64 	%rd528, [%r135+-30720];
	shl.b32 	%r1154, %r147, 3;
	add.s32 	%r1155, %r1150, %r1154;
	ld.shared.u64 	%rd529, [%r1155];
	add.s64 	%rd530, %rd529, %rd70;
	shl.b64 	%rd531, %rd530, 3;
	add.s64 	%rd532, %rd1, %rd531;
	st.global.u64 	[%rd532+6144], %rd528;
	bar.warp.sync 	-1;
	ld.shared.u64 	%rd533, [%r135+-27648];
	shl.b32 	%r1156, %r148, 3;
	add.s32 	%r1157, %r1150, %r1156;
	ld.shared.u64 	%rd534, [%r1157];
	add.s64 	%rd535, %rd534, %rd70;
	shl.b64 	%rd536, %rd535, 3;
	add.s64 	%rd537, %rd1, %rd536;
	st.global.u64 	[%rd537+9216], %rd533;
	bar.warp.sync 	-1;
	ld.shared.u64 	%rd538, [%r135+-24576];
	shl.b32 	%r1158, %r149, 3;
	add.s32 	%r1159, %r1150, %r1158;
	ld.shared.u64 	%rd539, [%r1159];
	add.s64 	%rd540, %rd539, %rd70;
	shl.b64 	%rd541, %rd540, 3;
	add.s64 	%rd542, %rd1, %rd541;
	st.global.u64 	[%rd542+12288], %rd538;
	bar.warp.sync 	-1;
	ld.shared.u64 	%rd543, [%r135+-21504];
	shl.b32 	%r1160, %r150, 3;
	add.s32 	%r1161, %r1150, %r1160;
	ld.shared.u64 	%rd544, [%r1161];
	add.s64 	%rd545, %rd544, %rd70;
	shl.b64 	%rd546, %rd545, 3;
	add.s64 	%rd547, %rd1, %rd546;
	st.global.u64 	[%rd547+15360], %rd543;
	bar.warp.sync 	-1;
	ld.shared.u64 	%rd548, [%r135+-18432];
	shl.b32 	%r1162, %r151, 3;
	add.s32 	%r1163, %r1150, %r1162;
	ld.shared.u64 	%rd549, [%r1163];
	add.s64 	%rd550, %rd549, %rd70;
	shl.b64 	%rd551, %rd550, 3;
	add.s64 	%rd552, %rd1, %rd551;
	st.global.u64 	[%rd552+18432], %rd548;
	bar.warp.sync 	-1;
	ld.shared.u64 	%rd553, [%r135+-15360];
	shl.b32 	%r1164, %r152, 3;
	add.s32 	%r1165, %r1150, %r1164;
	ld.shared.u64 	%rd554, [%r1165];
	add.s64 	%rd555, %rd554, %rd70;
	shl.b64 	%rd556, %rd555, 3;
	add.s64 	%rd557, %rd1, %rd556;
	st.global.u64 	[%rd557+21504], %rd553;
	bar.warp.sync 	-1;
	ld.shared.u64 	%rd558, [%r135+-12288];
	shl.b32 	%r1166, %r153, 3;
	add.s32 	%r1167, %r1150, %r1166;
	ld.shared.u64 	%rd559, [%r1167];
	add.s64 	%rd560, %rd559, %rd70;
	shl.b64 	%rd561, %rd560, 3;
	add.s64 	%rd562, %rd1, %rd561;
	st.global.u64 	[%rd562+24576], %rd558;
	bar.warp.sync 	-1;
	ld.shared.u64 	%rd563, [%r135+-9216];
	shl.b32 	%r1168, %r154, 3;
	add.s32 	%r1169, %r1150, %r1168;
	ld.shared.u64 	%rd564, [%r1169];
	add.s64 	%rd565, %rd564, %rd70;
	shl.b64 	%rd566, %rd565, 3;
	add.s64 	%rd567, %rd1, %rd566;
	st.global.u64 	[%rd567+27648], %rd563;
	bar.warp.sync 	-1;
	ld.shared.u64 	%rd568, [%r135+-6144];
	shl.b32 	%r1170, %r155, 3;
	add.s32 	%r1171, %r1150, %r1170;
	ld.shared.u64 	%rd569, [%r1171];
	add.s64 	%rd570, %rd569, %rd70;
	shl.b64 	%rd571, %rd570, 3;
	add.s64 	%rd572, %rd1, %rd571;
	st.global.u64 	[%rd572+30720], %rd568;
	bar.warp.sync 	-1;
	ld.shared.u64 	%rd573, [%r135+-3072];
	shl.b32 	%r1172, %r156, 3;
	add.s32 	%r1173, %r1150, %r1172;
	ld.shared.u64 	%rd574, [%r1173];
	add.s64 	%rd575, %rd574, %rd70;
	shl.b64 	%rd576, %rd575, 3;
	add.s64 	%rd577, %rd1, %rd576;
	st.global.u64 	[%rd577+33792], %rd573;
	bar.warp.sync 	-1;
	bra.uni 	$L__BB8_253;
$L__BB8_228:
	mad.lo.s32 	%r158, %r4, -4608, %r159;
	shl.b32 	%r1174, %r145, 3;
	add.s32 	%r1176, %r389, %r1174;
	ld.shared.u64 	%rd192, [%r1176+36864];
	setp.ge.s32 	%p147, %r1, %r158;
	@%p147 bra 	$L__BB8_230;
	ld.shared.u64 	%rd578, [%r135+-36864];
	add.s64 	%rd579, %rd192, %rd70;
	shl.b64 	%rd580, %rd579, 3;
	add.s64 	%rd581, %rd1, %rd580;
	st.global.u64 	[%rd581], %rd578;
$L__BB8_230:
	bar.warp.sync 	-1;
	shl.b32 	%r1177, %r146, 3;
	add.s32 	%r1179, %r389, %r1177;
	ld.shared.u64 	%rd193, [%r1179+36864];
	add.s32 	%r1180, %r1, 384;
	setp.ge.s32 	%p148, %r1180, %r158;
	@%p148 bra 	$L__BB8_232;
	ld.shared.u64 	%rd582, [%r135+-33792];
	add.s64 	%rd583, %rd193, %rd70;
	shl.b64 	%rd584, %rd583, 3;
	add.s64 	%rd585, %rd1, %rd584;
	st.global.u64 	[%rd585+3072], %rd582;
$L__BB8_232:
	bar.warp.sync 	-1;
	shl.b32 	%r1181, %r147, 3;
	add.s32 	%r1183, %r389, %r1181;
	ld.shared.u64 	%rd194, [%r1183+36864];
	add.s32 	%r1184, %r1, 768;
	setp.ge.s32 	%p149, %r1184, %r158;
	@%p149 bra 	$L__BB8_234;
	ld.shared.u64 	%rd586, [%r135+-30720];
	add.s64 	%rd587, %rd194, %rd70;
	shl.b64 	%rd588, %rd587, 3;
	add.s64 	%rd589, %rd1, %rd588;
	st.global.u64 	[%rd589+6144], %rd586;
$L__BB8_234:
	bar.warp.sync 	-1;
	shl.b32 	%r1185, %r148, 3;
	add.s32 	%r1187, %r389, %r1185;
	ld.shared.u64 	%rd195, [%r1187+36864];
	add.s32 	%r1188, %r1, 1152;
	setp.ge.s32 	%p150, %r1188, %r158;
	@%p150 bra 	$L__BB8_236;
	ld.shared.u64 	%rd590, [%r135+-27648];
	add.s64 	%rd591, %rd195, %rd70;
	shl.b64 	%rd592, %rd591, 3;
	add.s64 	%rd593, %rd1, %rd592;
	st.global.u64 	[%rd593+9216], %rd590;
$L__BB8_236:
	bar.warp.sync 	-1;
	shl.b32 	%r1189, %r149, 3;
	add.s32 	%r1191, %r389, %r1189;
	ld.shared.u64 	%rd196, [%r1191+36864];
	add.s32 	%r1192, %r1, 1536;
	setp.ge.s32 	%p151, %r1192, %r158;
	@%p151 bra 	$L__BB8_238;
	ld.shared.u64 	%rd594, [%r135+-24576];
	add.s64 	%rd595, %rd196, %rd70;
	shl.b64 	%rd596, %rd595, 3;
	add.s64 	%rd597, %rd1, %rd596;
	st.global.u64 	[%rd597+12288], %rd594;
$L__BB8_238:
	bar.warp.sync 	-1;
	shl.b32 	%r1193, %r150, 3;
	add.s32 	%r1195, %r389, %r1193;
	ld.shared.u64 	%rd197, [%r1195+36864];
	add.s32 	%r1196, %r1, 1920;
	setp.ge.s32 	%p152, %r1196, %r158;
	@%p152 bra 	$L__BB8_240;
	ld.shared.u64 	%rd598, [%r135+-21504];
	add.s64 	%rd599, %rd197, %rd70;
	shl.b64 	%rd600, %rd599, 3;
	add.s64 	%rd601, %rd1, %rd600;
	st.global.u64 	[%rd601+15360], %rd598;
$L__BB8_240:
	bar.warp.sync 	-1;
	shl.b32 	%r1197, %r151, 3;
	add.s32 	%r1199, %r389, %r1197;
	ld.shared.u64 	%rd198, [%r1199+36864];
	add.s32 	%r1200, %r1, 2304;
	setp.ge.s32 	%p153, %r1200, %r158;
	@%p153 bra 	$L__BB8_242;
	ld.shared.u64 	%rd602, [%r135+-18432];
	add.s64 	%rd603, %rd198, %rd70;
	shl.b64 	%rd604, %rd603, 3;
	add.s64 	%rd605, %rd1, %rd604;
	st.global.u64 	[%rd605+18432], %rd602;
$L__BB8_242:
	bar.warp.sync 	-1;
	shl.b32 	%r1201, %r152, 3;
	add.s32 	%r1203, %r389, %r1201;
	ld.shared.u64 	%rd199, [%r1203+36864];
	add.s32 	%r1204, %r1, 2688;
	setp.ge.s32 	%p154, %r1204, %r158;
	@%p154 bra 	$L__BB8_244;
	ld.shared.u64 	%rd606, [%r135+-15360];
	add.s64 	%rd607, %rd199, %rd70;
	shl.b64 	%rd608, %rd607, 3;
	add.s64 	%rd609, %rd1, %rd608;
	st.global.u64 	[%rd609+21504], %rd606;
$L__BB8_244:
	bar.warp.sync 	-1;
	shl.b32 	%r1205, %r153, 3;
	add.s32 	%r1207, %r389, %r1205;
	ld.shared.u64 	%rd200, [%r1207+36864];
	or.b32  	%r1208, %r1, 3072;
	setp.ge.s32 	%p155, %r1208, %r158;
	@%p155 bra 	$L__BB8_246;
	ld.shared.u64 	%rd610, [%r135+-12288];
	add.s64 	%rd611, %rd200, %rd70;
	shl.b64 	%rd612, %rd611, 3;
	add.s64 	%rd613, %rd1, %rd612;
	st.global.u64 	[%rd613+24576], %rd610;
$L__BB8_246:
	bar.warp.sync 	-1;
	shl.b32 	%r1209, %r154, 3;
	add.s32 	%r1211, %r389, %r1209;
	ld.shared.u64 	%rd201, [%r1211+36864];
	add.s32 	%r1212, %r1, 3456;
	setp.ge.s32 	%p156, %r1212, %r158;
	@%p156 bra 	$L__BB8_248;
	ld.shared.u64 	%rd614, [%r135+-9216];
	add.s64 	%rd615, %rd201, %rd70;
	shl.b64 	%rd616, %rd615, 3;
	add.s64 	%rd617, %rd1, %rd616;
	st.global.u64 	[%rd617+27648], %rd614;
$L__BB8_248:
	bar.warp.sync 	-1;
	shl.b32 	%r1213, %r155, 3;
	add.s32 	%r1215, %r389, %r1213;
	ld.shared.u64 	%rd202, [%r1215+36864];
	add.s32 	%r1216, %r1, 3840;
	setp.ge.s32 	%p157, %r1216, %r158;
	@%p157 bra 	$L__BB8_250;
	ld.shared.u64 	%rd618, [%r135+-6144];
	add.s64 	%rd619, %rd202, %rd70;
	shl.b64 	%rd620, %rd619, 3;
	add.s64 	%rd621, %rd1, %rd620;
	st.global.u64 	[%rd621+30720], %rd618;
$L__BB8_250:
	bar.warp.sync 	-1;
	shl.b32 	%r1217, %r156, 3;
	add.s32 	%r1219, %r389, %r1217;
	ld.shared.u64 	%rd622, [%r1219+36864];
	add.s64 	%rd203, %rd622, %rd70;
	add.s32 	%r1220, %r1, 4224;
	setp.ge.s32 	%p158, %r1220, %r158;
	@%p158 bra 	$L__BB8_252;
	ld.shared.u64 	%rd623, [%r135+-3072];
	shl.b64 	%rd624, %rd203, 3;
	add.s64 	%rd625, %rd1, %rd624;
	st.global.u64 	[%rd625+33792], %rd623;
$L__BB8_252:
	bar.warp.sync 	-1;
$L__BB8_253:
	ret;

}


// ===== COMPILED SASS (sm_100) =====

	.target	sm_100

	.elftype	@"ET_EXEC"


//--------------------- .note.nv.tkinfo           --------------------------
	.section	.note.nv.tkinfo,"",@"SHT_NOTE"
	.sectionflags	@"SHF_NOTE_NV_TKINFO"
	.tkinfo
        /*0018*/ 	.word	0x00000002
        /*0030*/ 	.string	""
        /*0030*/ 	.string	"ptxas"
        /*0030*/ 	.string	"Cuda compilation tools, release 13.0, V13.0.88"
        /*0030*/ 	.string	"Build cuda_13.0.r13.0/compiler.36424714_0"
        /*0030*/ 	.string	"-arch sm_100 -m 64 "



//--------------------- .note.nv.cuinfo           --------------------------
	.section	.note.nv.cuinfo,"",@"SHT_NOTE"
	.sectionflags	@"SHF_NOTE_NV_CUINFO"
        /*0018*/ 	.short	0x0002
        /*001a*/ 	.short	0x0064
        /*001c*/ 	.short	0x0082
	.zero		2


//--------------------- .nv.info                  --------------------------
	.section	.nv.info,"",@"SHT_CUDA_INFO"
	.align	4


	//----- nvinfo : EIATTR_REGCOUNT
	.align		4
        /*0000*/ 	.byte	0x04, 0x2f
        /*0002*/ 	.short	(.L_49 - .L_48)
	.align		4
.L_48:
        /*0004*/ 	.word	index@(_Z18calculateFunction1PxS_S_S_S_S_S_)
        /*0008*/ 	.word	0x0000002c


	//----- nvinfo : EIATTR_FRAME_SIZE
	.align		4
.L_49:
        /*000c*/ 	.byte	0x04, 0x11
        /*000e*/ 	.short	(.L_51 - .L_50)
	.align		4
.L_50:
        /*0010*/ 	.word	index@($_Z18calculateFunction1PxS_S_S_S_S_S_$_Z8fastExponnn)
        /*0014*/ 	.word	0x00000000


	//----- nvinfo : EIATTR_FRAME_SIZE
	.align		4
.L_51:
        /*0018*/ 	.byte	0x04, 0x11
        /*001a*/ 	.short	(.L_53 - .L_52)
	.align		4
.L_52:
        /*001c*/ 	.word	index@(_Z18calculateFunction1PxS_S_S_S_S_S_)
        /*0020*/ 	.word	0x00000000


	//----- nvinfo : EIATTR_REGCOUNT
	.align		4
.L_53:
        /*0024*/ 	.byte	0x04, 0x2f
        /*0026*/ 	.short	(.L_55 - .L_54)
	.align		4
.L_54:
        /*0028*/ 	.word	index@(_Z18calculateFunction2PxS_S_S_S_S_S_S_S_S_)
        /*002c*/ 	.word	0x00000028


	//----- nvinfo : EIATTR_FRAME_SIZE
	.align		4
.L_55:
        /*0030*/ 	.byte	0x04, 0x11
        /*0032*/ 	.short	(.L_57 - .L_56)
	.align		4
.L_56:
        /*0034*/ 	.word	index@($_Z18calculateFunction2PxS_S_S_S_S_S_S_S_S_$_Z8fastExponnn)
        /*0038*/ 	.word	0x00000000


	//----- nvinfo : EIATTR_FRAME_SIZE
	.align		4
.L_57:
        /*003c*/ 	.byte	0x04, 0x11
        /*003e*/ 	.short	(.L_59 - .L_58)
	.align		4
.L_58:
        /*0040*/ 	.word	index@(_Z18calculateFunction2PxS_S_S_S_S_S_S_S_S_)
        /*0044*/ 	.word	0x00000000


	//----- nvinfo : EIATTR_REGCOUNT
	.align		4
.L_59:
        /*0048*/ 	.byte	0x04, 0x2f
        /*004a*/ 	.short	(.L_61 - .L_60)
	.align		4
.L_60:
        /*004c*/ 	.word	index@(_Z12print_arraysPxS_S_)
        /*0050*/ 	.word	0x00000018


	//----- nvinfo : EIATTR_FRAME_SIZE
	.align		4
.L_61:
        /*0054*/ 	.byte	0x04, 0x11
        /*0056*/ 	.short	(.L_63 - .L_62)
	.align		4
.L_62:
        /*0058*/ 	.word	index@(_Z12print_arraysPxS_S_)
        /*005c*/ 	.word	0x00000010


	//----- nvinfo : EIATTR_REGCOUNT
	.align		4
.L_63:
        /*0060*/ 	.byte	0x04, 0x2f
        /*0062*/ 	.short	(.L_65 - .L_64)
	.align		4
.L_64:
        /*0064*/ 	.word	index@(_ZN3cub18CUB_300001_SM_10006detail11EmptyKernelIvEEvv)
        /*0068*/ 	.word	0x00000004


	//----- nvinfo : EIATTR_FRAME_SIZE
	.align		4
.L_65:
        /*006c*/ 	.byte	0x04, 0x11
        /*006e*/ 	.short	(.L_67 - .L_66)
	.align		4
.L_66:
        /*0070*/ 	.word	index@(_ZN3cub18CUB_300001_SM_10006detail11EmptyKernelIvEEvv)
        /*0074*/ 	.word	0x00000000


	//----- nvinfo : EIATTR_REGCOUNT
	.align		4
.L_67:
        /*0078*/ 	.byte	0x04, 0x2f
        /*007a*/ 	.short	(.L_69 - .L_68)
	.align		4
.L_68:
        /*007c*/ 	.word	index@(_ZN3cub18CUB_300001_SM_10006detail10radix_sort31DeviceRadixSortSingleTileKernelINS1_5radix10policy_hubIxxyE10Policy1000ELNS0_9SortOrderE0ExxyNS1_21identity_decomposer_tEEEvPKT1_PSA_PKT2_PSE_T3_iiT4_)
        /*0080*/ 	.word	0x0000007f


	//----- nvinfo : EIATTR_FRAME_SIZE
	.align		4
.L_69:
        /*0084*/ 	.byte	0x04, 0x11
        /*0086*/ 	.short	(.L_71 - .L_70)
	.align		4
.L_70:
        /*0088*/ 	.word	index@(_ZN3cub18CUB_300001_SM_10006detail10radix_sort31DeviceRadixSortSingleTileKernelINS1_5radix10policy_hubIxxyE10Policy1000ELNS0_9SortOrderE0ExxyNS1_21identity_decomposer_tEEEvPKT1_PSA_PKT2_PSE_T3_iiT4_)
        /*008c*/ 	.word	0x00000000


	//----- nvinfo : EIATTR_REGCOUNT
	.align		4
.L_71:
        /*0090*/ 	.byte	0x04, 0x2f
        /*0092*/ 	.short	(.L_73 - .L_72)
	.align		4
.L_72:
        /*0094*/ 	.word	index@(_ZN3cub18CUB_300001_SM_10006detail10radix_sort30DeviceRadixSortHistogramKernelINS1_5radix10policy_hubIxxyE10Policy1000ELNS0_9SortOrderE0ExyNS1_21identity_decomposer_tEEEvPT2_PKT1_SA_iiT3_)
        /*0098*/ 	.word	0x00000040


	//----- nvinfo : EIATTR_FRAME_SIZE
	.align		4
.L_73:
        /*009c*/ 	.byte	0x04, 0x11
        /*009e*/ 	.short	(.L_75 - .L_74)
	.align		4
.L_74:
        /*00a0*/ 	.word	index@(_ZN3cub18CUB_300001_SM_10006detail10radix_sort30DeviceRadixSortHistogramKernelINS1_5radix10policy_hubIxxyE10Policy1000ELNS0_9SortOrderE0ExyNS1_21identity_decomposer_tEEEvPT2_PKT1_SA_iiT3_)
        /*00a4*/ 	.word	0x00000000


	//----- nvinfo : EIATTR_REGCOUNT
	.align		4
.L_75:
        /*00a8*/ 	.byte	0x04, 0x2f
        /*00aa*/ 	.short	(.L_77 - .L_76)
	.align		4
.L_76:
        /*00ac*/ 	.word	index@(_ZN3cub18CUB_300001_SM_10006detail10radix_sort33DeviceRadixSortExclusiveSumKernelINS1_5radix10policy_hubIxxyE10Policy1000EyEEvPT0_)
        /*00b0*/ 	.word	0x00000020


	//----- nvinfo : EIATTR_FRAME_SIZE
	.align		4
.L_77:
        /*00b4*/ 	.byte	0x04, 0x11
        /*00b6*/ 	.short	(.L_79 - .L_78)
	.align		4
.L_78:
        /*00b8*/ 	.word	index@(_ZN3cub18CUB_300001_SM_10006detail10radix_sort33DeviceRadixSortExclusiveSumKernelINS1_5radix10policy_hubIxxyE10Policy1000EyEEvPT0_)
        /*00bc*/ 	.word	0x00000000


	//----- nvinfo : EIATTR_REGCOUNT
	.align		4
.L_79:
        /*00c0*/ 	.byte	0x04, 0x2f
        /*00c2*/ 	.short	(.L_81 - .L_80)
	.align		4
.L_80:
        /*00c4*/ 	.word	index@(_ZN3cub18CUB_300001_SM_10006detail10radix_sort29DeviceRadixSortOnesweepKernelINS1_5radix10policy_hubIxxyE10Policy1000ELNS0_9SortOrderE0ExxyiiNS1_21identity_decomposer_tEEEvPT5_SB_PT3_PKSC_PT1_PKSG_PT2_PKSK_T4_iiT6_)
        /*00c8*/ 	.word	0x00000050


	//----- nvinfo : EIATTR_FRAME_SIZE
	.align		4
.L_81:
        /*00cc*/ 	.byte	0x04, 0x11
        /*00ce*/ 	.short	(.L_83 - .L_82)
	.align		4
.L_82:
        /*00d0*/ 	.word	index@(_ZN3cub18CUB_300001_SM_10006detail10radix_sort29DeviceRadixSortOnesweepKernelINS1_5radix10policy_hubIxxyE10Policy1000ELNS0_9SortOrderE0ExxyiiNS1_21identity_decomposer_tEEEvPT5_SB_PT3_PKSC_PT1_PKSG_PT2_PKSK_T4_iiT6_)
        /*00d4*/ 	.word	0x00000018


	//----- nvinfo : EIATTR_MIN_STACK_SIZE
	.align		4
.L_83:
        /*00d8*/ 	.byte	0x04, 0x12
        /*00da*/ 	.short	(.L_85 - .L_84)
	.align		4
.L_84:
        /*00dc*/ 	.word	index@(_ZN3cub18CUB_300001_SM_10006detail10radix_sort29DeviceRadixSortOnesweepKernelINS1_5radix10policy_hubIxxyE10Policy1000ELNS0_9SortOrderE0ExxyiiNS1_21identity_decomposer_tEEEvPT5_SB_PT3_PKSC_PT1_PKSG_PT2_PKSK_T4_iiT6_)
        /*00e0*/ 	.word	0x00000018


	//----- nvinfo : EIATTR_MIN_STACK_SIZE
	.align		4
.L_85:
        /*00e4*/ 	.byte	0x04, 0x12
        /*00e6*/ 	.short	(.L_87 - .L_86)
	.align		4
.L_86:
        /*00e8*/ 	.word	index@(_ZN3cub18CUB_300001_SM_10006detail10radix_sort33DeviceRadixSortExclusiveSumKernelINS1_5radix10policy_hubIxxyE10Policy1000EyEEvPT0_)
        /*00ec*/ 	.word	0x00000000


	//----- nvinfo : EIATTR_MIN_STACK_SIZE
	.align		4
.L_87:
        /*00f0*/ 	.byte	0x04, 0x12
        /*00f2*/ 	.short	(.L_89 - .L_88)
	.align		4
.L_88:
        /*00f4*/ 	.word	index@(_ZN3cub18CUB_300001_SM_10006detail10radix_sort30DeviceRadixSortHistogramKernelINS1_5radix10policy_hubIxxyE10Policy1000ELNS0_9SortOrderE0ExyNS1_21identity_decomposer_tEEEvPT2_PKT1_SA_iiT3_)
        /*00f8*/ 	.word	0x00000000


	//----- nvinfo : EIATTR_MIN_STACK_SIZE
	.align		4
.L_89:
        /*00fc*/ 	.byte	0x04, 0x12
        /*00fe*/ 	.short	(.L_91 - .L_90)
	.align		4
.L_90:
        /*0100*/ 	.word	index@(_ZN3cub18CUB_300001_SM_10006detail10radix_sort31DeviceRadixSortSingleTileKernelINS1_5radix10policy_hubIxxyE10Policy1000ELNS0_9SortOrderE0ExxyNS1_21identity_decomposer_tEEEvPKT1_PSA_PKT2_PSE_T3_iiT4_)
        /*0104*/ 	.word	0x00000000


	//----- nvinfo : EIATTR_MIN_STACK_SIZE
	.align		4
.L_91:
        /*0108*/ 	.byte	0x04, 0x12
        /*010a*/ 	.short	(.L_93 - .L_92)
	.align		4
.L_92:
        /*010c*/ 	.word	index@(_ZN3cub18CUB_300001_SM_10006detail11EmptyKernelIvEEvv)
        /*0110*/ 	.word	0x00000000


	//----- nvinfo : EIATTR_MIN_STACK_SIZE
	.align		4
.L_93:
        /*0114*/ 	.byte	0x04, 0x12
        /*0116*/ 	.short	(.L_95 - .L_94)
	.align		4
.L_94:
        /*0118*/ 	.word	index@(_Z12print_arraysPxS_S_)
        /*011c*/ 	.word	0x00000010


	//----- nvinfo : EIATTR_MIN_STACK_SIZE
	.align		4
.L_95:
        /*0120*/ 	.byte	0x04, 0x12
        /*0122*/ 	.short	(.L_97 - .L_96)
	.align		4
.L_96:
        /*0124*/ 	.word	index@(_Z18calculateFunction2PxS_S_S_S_S_S_S_S_S_)
        /*0128*/ 	.word	0x00000000


	//----- nvinfo : EIATTR_MIN_STACK_SIZE
	.align		4
.L_97:
        /*012c*/ 	.byte	0x04, 0x12
        /*012e*/ 	.short	(.L_99 - .L_98)
	.align		4
.L_98:
        /*0130*/ 	.word	index@(_Z18calculateFunction1PxS_S_S_S_S_S_)
        /*0134*/ 	.word	0x00000000
.L_99:


//--------------------- .nv.compat                --------------------------
	.section	.nv.compat,"",@"SHT_CUDA_COMPAT_INFO"
	.align	4
        /*0000*/ 	.byte	0x02, 0x09, 0x00, 0x00, 0x02, 0x02, 0x01, 0x00, 0x02, 0x05, 0x05, 0x00, 0x03, 0x07, 0x01, 0x01
        /*0010*/ 	.byte	0x02, 0x03, 0x00, 0x00, 0x02, 0x06, 0x01, 0x00, 0x04, 0x0b, 0x08, 0x00, 0x01, 0x00, 0x00, 0x00
        /*0020*/ 	.byte	0x00, 0x00, 0x00, 0x00


//--------------------- .nv.info._ZN3cub18CUB_300001_SM_10006detail10radix_sort29DeviceRadixSortOnesweepKernelINS1_5radix10policy_hubIxxyE10Policy1000ELNS0_9SortOrderE0ExxyiiNS1_21identity_decomposer_tEEEvPT5_SB_PT3_PKSC_PT1_PKSG_PT2_PKSK_T4_iiT6_ --------------------------
	.section	.nv.info._ZN3cub18CUB_300001_SM_10006detail10radix_sort29DeviceRadixSortOnesweepKernelINS1_5radix10policy_hubIxxyE10Policy1000ELNS0_9SortOrderE0ExxyiiNS1_21identity_decomposer_tEEEvPT5_SB_PT3_PKSC_PT1_PKSG_PT2_PKSK_T4_iiT6_,"",@"SHT_CUDA_INFO"
	.sectionflags	@""
	.align	4


	//----- nvinfo : EIATTR_CUDA_API_VERSION
	.align		4
        /*0000*/ 	.byte	0x04, 0x37
        /*0002*/ 	.short	(.L_101 - .L_100)
.L_100:
        /*0004*/ 	.word	0x00000082


	//----- nvinfo : EIATTR_KPARAM_INFO
	.align		4
.L_101:
        /*0008*/ 	.byte	0x04, 0x17
        /*000a*/ 	.short	(.L_103 - .L_102)
.L_102:
        /*000c*/ 	.word	0x00000000
        /*0010*/ 	.short	0x000b
        /*0012*/ 	.short	0x004c
        /*0014*/ 	.byte	0x00, 0xf0, 0x05, 0x00


	//----- nvinfo : EIATTR_KPARAM_INFO
	.align		4
.L_103:
        /*0018*/ 	.byte	0x04, 0x17
        /*001a*/ 	.short	(.L_105 - .L_104)
.L_104:
        /*001c*/ 	.word	0x00000000
        /*0020*/ 	.short	0x000a
        /*0022*/ 	.short	0x0048
        /*0024*/ 	.byte	0x00, 0xf0, 0x11, 0x00


	//----- nvinfo : EIATTR_KPARAM_INFO
	.align		4
.L_105:
        /*0028*/ 	.byte	0x04, 0x17
        /*002a*/ 	.short	(.L_107 - .L_106)
.L_106:
        /*002c*/ 	.word	0x00000000
        /*0030*/ 	.short	0x0009
        /*0032*/ 	.short	0x0044
        /*0034*/ 	.byte	0x00, 0xf0, 0x11, 0x00


	//----- nvinfo : EIATTR_KPARAM_INFO
	.align		4
.L_107:
        /*0038*/ 	.byte	0x04, 0x17
        /*003a*/ 	.short	(.L_109 - .L_108)
.L_108:
        /*003c*/ 	.word	0x00000000
        /*0040*/ 	.short	0x0008
        /*0042*/ 	.short	0x0040
        /*0044*/ 	.byte	0x00, 0xf0, 0x11, 0x00


	//----- nvinfo : EIATTR_KPARAM_INFO
	.align		4
.L_109:
        /*0048*/ 	.byte	0x04, 0x17
        /*004a*/ 	.short	(.L_111 - .L_110)
.L_110:
        /*004c*/ 	.word	0x00000000
        /*0050*/ 	.short	0x0007
        /*0052*/ 	.short	0x0038
        /*0054*/ 	.byte	0x00, 0xf5, 0x21, 0x00


	//----- nvinfo : EIATTR_KPARAM_INFO
	.align		4
.L_111:
        /*0058*/ 	.byte	0x04, 0x17
        /*005a*/ 	.short	(.L_113 - .L_112)
.L_112:
        /*005c*/ 	.word	0x00000000
        /*0060*/ 	.short	0x0006
        /*0062*/ 	.short	0x0030
        /*0064*/ 	.byte	0x00, 0xf5, 0x21, 0x00


	//----- nvinfo : EIATTR_KPARAM_INFO
	.align		4
.L_113:
        /*0068*/ 	.byte	0x04, 0x17
        /*006a*/ 	.short	(.L_115 - .L_114)
.L_114:
        /*006c*/ 	.word	0x00000000
        /*0070*/ 	.short	0x0005
        /*0072*/ 	.short	0x0028
        /*0074*/ 	.byte	0x00, 0xf5, 0x21, 0x00


	//----- nvinfo : EIATTR_KPARAM_INFO
	.align		4
.L_115:
        /*0078*/ 	.byte	0x04, 0x17
        /*007a*/ 	.short	(.L_117 - .L_116)
.L_116:
        /*007c*/ 	.word	0x00000000
        /*0080*/ 	.short	0x0004
        /*0082*/ 	.short	0x0020
        /*0084*/ 	.byte	0x00, 0xf5, 0x21, 0x00


	//----- nvinfo : EIATTR_KPARAM_INFO
	.align		4
.L_117:
        /*0088*/ 	.byte	0x04, 0x17
        /*008a*/ 	.short	(.L_119 - .L_118)
.L_118:
        /*008c*/ 	.word	0x00000000
        /*0090*/ 	.short	0x0003
        /*0092*/ 	.short	0x0018
        /*0094*/ 	.byte	0x00, 0xf5, 0x21, 0x00


	//----- nvinfo : EIATTR_KPARAM_INFO
	.align		4
.L_119:
        /*0098*/ 	.byte	0x04, 0x17
        /*009a*/ 	.short	(.L_121 - .L_120)
.L_120:
        /*009c*/ 	.word	0x00000000
        /*00a0*/ 	.short	0x0002
        /*00a2*/ 	.short	0x0010
        /*00a4*/ 	.byte	0x00, 0xf5, 0x21, 0x00


	//----- nvinfo : EIATTR_KPARAM_INFO
	.align		4
.L_121:
        /*00a8*/ 	.byte	0x04, 0x17
        /*00aa*/ 	.short	(.L_123 - .L_122)
.L_122:
        /*00ac*/ 	.word	0x00000000
        /*00b0*/ 	.short	0x0001
        /*00b2*/ 	.short	0x0008
        /*00b4*/ 	.byte	0x00, 0xf5, 0x21, 0x00


	//----- nvinfo : EIATTR_KPARAM_INFO
	.align		4
.L_123:
        /*00b8*/ 	.byte	0x04, 0x17
        /*00ba*/ 	.short	(.L_125 - .L_124)
.L_124:
        /*00bc*/ 	.word	0x00000000
        /*00c0*/ 	.short	0x0000
        /*00c2*/ 	.short	0x0000
        /*00c4*/ 	.byte	0x00, 0xf5, 0x21, 0x00


	//----- nvinfo : EIATTR_SPARSE_MMA_MASK
	.align		4
.L_125:
        /*00c8*/ 	.byte	0x03, 0x50
        /*00ca*/ 	.short	0x0000


	//----- nvinfo : EIATTR_MAXREG_COUNT
	.align		4
        /*00cc*/ 	.byte	0x03, 0x1b
        /*00ce*/ 	.short	0x00a8


	//----- nvinfo : EIATTR_NUM_BARRIERS
	.align		4
        /*00d0*/ 	.byte	0x02, 0x4c
        /*00d2*/ 	.byte	0x01
	.zero		1


	//----- nvinfo : EIATTR_ANNOTATIONS
	.align		4
        /*00d4*/ 	.byte	0x04, 0x55
        /*00d6*/ 	.short	(.L_127 - .L_126)


	//   ....[0]....
.L_126:
        /*00d8*/ 	.word	0x00000001
        /*00dc*/ 	.byte	0xa0, 0x10, 0x00, 0x00, 0x01, 0x00, 0x00, 0x00, 0xf0, 0x22, 0x00, 0x00, 0x01, 0x00, 0x00, 0x00
        /*00ec*/ 	.byte	0x20, 0x24, 0x00, 0x00, 0x01, 0x00, 0x00, 0x00, 0x40, 0x24, 0x00, 0x00, 0x01, 0x00, 0x00, 0x00
        /*00fc*/ 	.byte	0x60, 0x24, 0x00, 0x00, 0x01, 0x00, 0x00, 0x00, 0x50, 0x25, 0x00, 0x00, 0x01, 0x00, 0x00, 0x00
        /*010c*/ 	.byte	0x60, 0x25, 0x00, 0x00, 0x01, 0x00, 0x00, 0x00, 0x70, 0x25, 0x00, 0x00, 0x01, 0x00, 0x00, 0x00
        /*011c*/ 	.byte	0x10, 0x27, 0x00, 0x00, 0x01, 0x00, 0x00, 0x00, 0x20, 0x27, 0x00, 0x00, 0x01, 0x00, 0x00, 0x00
        /*012c*/ 	.byte	0x80, 0x46, 0x00, 0x00


	//----- nvinfo : EIATTR_MERCURY_ISA_VERSION
	.align		4
.L_127:
        /*0130*/ 	.byte	0x03, 0x5f
        /*0132*/ 	.short	0x0101


	//----- nvinfo : EIATTR_COOP_GROUP_MASK_REGIDS
	.align		4
        /*0134*/ 	.byte	0x04, 0x29
        /*0136*/ 	.short	(.L_129 - .L_128)


	//   ....[0]....
.L_128:
        /*0138*/ 	.word	0xffffffff


	//   ....[1]....
        /*013c*/ 	.word	0x05000000


	//   ....[2]....
        /*0140*/ 	.word	0xffffffff


	//   ....[3]....
        /*0144*/ 	.word	0xffffffff


	//   ....[4]....
        /*0148*/ 	.word	0xffffffff


	//   ....[5]....
        /*014c*/ 	.word	0xffffffff


	//   ....[6]....
        /*0150*/ 	.word	0xffffffff


	//   ....[7]....
        /*0154*/ 	.word	0xffffffff


	//   ....[8]....
        /*0158*/ 	.word	0xffffffff


	//   ....[9]....
        /*015c*/ 	.word	0xffffffff


	//   ....[10]....
        /*0160*/ 	.word	0xffffffff


	//   ....[11]....
        /*0164*/ 	.word	0xffffffff


	//   ....[12]....
        /*0168*/ 	.word	0xffffffff


	//   ....[13]....
        /*016c*/ 	.word	0xffffffff


	//   ....[14]....
        /*0170*/ 	.word	0xffffffff


	//   ....[15]....
        /*0174*/ 	.word	0xffffffff


	//   ....[16]....
        /*0178*/ 	.word	0xffffffff


	//   ....[17]....
        /*017c*/ 	.word	0xffffffff


	//   ....[18]....
        /*0180*/ 	.word	0xffffffff


	//   ....[19]....
        /*0184*/ 	.word	0xffffffff


	//   ....[20]....
        /*0188*/ 	.word	0xffffffff


	//   ....[21]....
        /*018c*/ 	.word	0xffffffff


	//   ....[22]....
        /*0190*/ 	.word	0xffffffff


	//   ....[23]....
        /*0194*/ 	.word	0xffffffff


	//   ....[24]....
        /*0198*/ 	.word	0xffffffff


	//   ....[25]....
        /*019c*/ 	.word	0xffffffff


	//   ....[26]....
        /*01a0*/ 	.word	0xffffffff


	//   ....[27]....
        /*01a4*/ 	.word	0xffffffff


	//   ....[28]....
        /*01a8*/ 	.word	0xffffffff


	//   ....[29]....
        /*01ac*/ 	.word	0xffffffff


	//   ....[30]....
        /*01b0*/ 	.word	0xffffffff


	//   ....[31]....
        /*01b4*/ 	.word	0xffffffff


	//   ....[32]....
        /*01b8*/ 	.word	0xffffffff


	//   ....[33]....
        /*01bc*/ 	.word	0xffffffff


	//   ....[34]....
        /*01c0*/ 	.word	0xffffffff


	//   ....[35]....
        /*01c4*/ 	.word	0xffffffff


	//   ....[36]....
        /*01c8*/ 	.word	0xffffffff


	//   ....[37]....
        /*01cc*/ 	.word	0xffffffff


	//   ....[38]....
        /*01d0*/ 	.word	0xffffffff


	//   ....[39]....
        /*01d4*/ 	.word	0xffffffff


	//   ....[40]....
        /*01d8*/ 	.word	0xffffffff


	//   ....[41]....
        /*01dc*/ 	.word	0xffffffff


	//   ....[42]....
        /*01e0*/ 	.word	0xffffffff


	//   ....[43]....
        /*01e4*/ 	.word	0xffffffff


	//   ....[44]....
        /*01e8*/ 	.word	0xffffffff


	//   ....[45]....
        /*01ec*/ 	.word	0xffffffff


	//   ....[46]....
        /*01f0*/ 	.word	0xffffffff


	//   ....[47]....
        /*01f4*/ 	.word	0xffffffff


	//   ....[48]....
        /*01f8*/ 	.word	0xffffffff


	//   ....[49]....
        /*01fc*/ 	.word	0xffffffff


	//   ....[50]....
        /*0200*/ 	.word	0xffffffff


	//   ....[51]....
        /*0204*/ 	.word	0xffffffff


	//   ....[52]....
        /*0208*/ 	.word	0xffffffff


	//   ....[53]....
        /*020c*/ 	.word	0xffffffff


	//   ....[54]....
        /*0210*/ 	.word	0xffffffff


	//   ....[55]....
        /*0214*/ 	.word	0xffffffff


	//   ....[56]....
        /*0218*/ 	.word	0xffffffff


	//   ....[57]....
        /*021c*/ 	.word	0xffffffff


	//   ....[58]....
        /*0220*/ 	.word	0xffffffff


	//   ....[59]....
        /*0224*/ 	.word	0xffffffff


	//   ....[60]....
        /*0228*/ 	.word	0xffffffff


	//   ....[61]....
        /*022c*/ 	.word	0xffffffff


	//   ....[62]....
        /*0230*/ 	.word	0xffffffff


	//   ....[63]....
        /*0234*/ 	.word	0xffffffff


	//   ....[64]....
        /*0238*/ 	.word	0xffffffff


	//   ....[65]....
        /*023c*/ 	.word	0xffffffff


	//   ....[66]....
        /*0240*/ 	.word	0xffffffff


	//   ....[67]....
        /*0244*/ 	.word	0xffffffff


	//   ....[68]....
        /*0248*/ 	.word	0xffffffff


	//   ....[69]....
        /*024c*/ 	.word	0xffffffff


	//   ....[70]....
        /*0250*/ 	.word	0xffffffff


	//   ....[71]....
        /*0254*/ 	.word	0xffffffff


	//   ....[72]....
        /*0258*/ 	.word	0xffffffff


	//   ....[73]....
        /*025c*/ 	.word	0xffffffff


	//   ....[74]....
        /*0260*/ 	.word	0xffffffff


	//   ....[75]....
        /*0264*/ 	.word	0xffffffff


	//   ....[76]....
        /*0268*/ 	.word	0xffffffff


	//   ....[77]....
        /*026c*/ 	.word	0xffffffff


	//   ....[78]....
        /*0270*/ 	.word	0xffffffff


	//   ....[79]....
        /*0274*/ 	.word	0xffffffff


	//   ....[80]....
        /*0278*/ 	.word	0xffffffff


	//   ....[81]....
        /*027c*/ 	.word	0xffffffff


	//   ....[82]....
        /*0280*/ 	.word	0xffffffff


	//   ....[83]....
        /*0284*/ 	.word	0xffffffff


	//   ....[84]....
        /*0288*/ 	.word	0xffffffff


	//   ....[85]....
        /*028c*/ 	.word	0xffffffff


	//   ....[86]....
        /*0290*/ 	.word	0xffffffff


	//   ....[87]....
        /*0294*/ 	.word	0xffffffff


	//   ....[88]....
        /*0298*/ 	.word	0xffffffff


	//   ....[89]....
        /*029c*/ 	.word	0xffffffff


	//   ....[90]....
        /*02a0*/ 	.word	0xffffffff


	//   ....[91]....
        /*02a4*/ 	.word	0xffffffff


	//   ....[92]....
        /*02a8*/ 	.word	0xffffffff


	//   ....[93]....
        /*02ac*/ 	.word	0xffffffff


	//   ....[94]....
        /*02b0*/ 	.word	0xffffffff


	//   ....[95]....
        /*02b4*/ 	.word	0xffffffff


	//   ....[96]....
        /*02b8*/ 	.word	0xffffffff


	//   ....[97]....
        /*02bc*/ 	.word	0xffffffff


	//   ....[98]....
        /*02c0*/ 	.word	0xffffffff


	//   ....[99]....
        /*02c4*/ 	.word	0xffffffff


	//   ....[100]....
        /*02c8*/ 	.word	0xffffffff


	//   ....[101]....
        /*02cc*/ 	.word	0xffffffff


	//   ....[102]....
        /*02d0*/ 	.word	0xffffffff


	//   ....[103]....
        /*02d4*/ 	.word	0xffffffff


	//   ....[104]....
        /*02d8*/ 	.word	0xffffffff


	//   ....[105]....
        /*02dc*/ 	.word	0xffffffff


	//   ....[106]....
        /*02e0*/ 	.word	0xffffffff


	//   ....[107]....
        /*02e4*/ 	.word	0xffffffff


	//   ....[108]....
        /*02e8*/ 	.word	0xffffffff


	//   ....[109]....
        /*02ec*/ 	.word	0xffffffff


	//   ....[110]....
        /*02f0*/ 	.word	0xffffffff


	//   ....[111]....
        /*02f4*/ 	.word	0xffffffff


	//   ....[112]....
        /*02f8*/ 	.word	0xffffffff


	//   ....[113]....
        /*02fc*/ 	.word	0xffffffff


	//   ....[114]....
        /*0300*/ 	.word	0xffffffff


	//   ....[115]....
        /*0304*/ 	.word	0x05000004


	//   ....[116]....
        /*0308*/ 	.word	0xffffffff


	//   ....[117]....
        /*030c*/ 	.word	0xffffffff


	//   ....[118]....
        /*0310*/ 	.word	0xffffffff


	//   ....[119]....
        /*0314*/ 	.word	0xffffffff


	//   ....[120]....
        /*0318*/ 	.word	0xffffffff


	//   ....[121]....
        /*031c*/ 	.word	0xffffffff


	//   ....[122]....
        /*0320*/ 	.word	0xffffffff


	//   ....[123]....
        /*0324*/ 	.word	0xffffffff


	//   ....[124]....
        /*0328*/ 	.word	0xffffffff


	//   ....[125]....
        /*032c*/ 	.word	0xffffffff


	//   ....[126]....
        /*0330*/ 	.word	0xffffffff


	//   ....[127]....
        /*0334*/ 	.word	0xffffffff


	//   ....[128]....
        /*0338*/ 	.word	0xffffffff


	//   ....[129]....
        /*033c*/ 	.word	0xffffffff


	//   ....[130]....
        /*0340*/ 	.word	0xffffffff


	//   ....[131]....
        /*0344*/ 	.word	0xffffffff


	//   ....[132]....
        /*0348*/ 	.word	0xffffffff


	//   ....[133]....
        /*034c*/ 	.word	0xffffffff


	//   ....[134]....
        /*0350*/ 	.word	0xffffffff


	//   ....[135]....
        /*0354*/ 	.word	0xffffffff


	//   ....[136]....
        /*0358*/ 	.word	0xffffffff


	//   ....[137]....
        /*035c*/ 	.word	0xffffffff


	//   ....[138]....
        /*0360*/ 	.word	0xffffffff


	//   ....[139]....
        /*0364*/ 	.word	0xffffffff


	//   ....[140]....
        /*0368*/ 	.word	0xffffffff


	//   ....[141]....
        /*036c*/ 	.word	0xffffffff


	//   ....[142]....
        /*0370*/ 	.word	0xffffffff


	//   ....[143]....
        /*0374*/ 	.word	0xffffffff


	//   ....[144]....
        /*0378*/ 	.word	0xffffffff


	//   ....[145]....
        /*037c*/ 	.word	0xffffffff


	//   ....[146]....
        /*0380*/ 	.word	0xffffffff


	//   ....[147]....
        /*0384*/ 	.word	0xffffffff


	//   ....[148]....
        /*0388*/ 	.word	0xffffffff


	//   ....[149]....
        /*038c*/ 	.word	0xffffffff


	//   ....[150]....
        /*0390*/ 	.word	0xffffffff


	//   ....[151]....
        /*0394*/ 	.word	0xffffffff


	//   ....[152]....
        /*0398*/ 	.word	0xffffffff


	//   ....[153]....
        /*039c*/ 	.word	0xffffffff


	//   ....[154]....
        /*03a0*/ 	.word	0xffffffff


	//   ....[155]....
        /*03a4*/ 	.word	0xffffffff


	//   ....[156]....
        /*03a8*/ 	.word	0xffffffff


	//   ....[157]....
        /*03ac*/ 	.word	0xffffffff


	//   ....[158]....
        /*03b0*/ 	.word	0xffffffff


	//   ....[159]....
        /*03b4*/ 	.word	0xffffffff


	//   ....[160]....
        /*03b8*/ 	.word	0xffffffff


	//   ....[161]....
        /*03bc*/ 	.word	0xffffffff


	//   ....[162]....
        /*03c0*/ 	.word	0xffffffff


	//   ....[163]....
        /*03c4*/ 	.word	0xffffffff


	//   ....[164]....
        /*03c8*/ 	.word	0x05000049


	//   ....[165]....
        /*03cc*/ 	.word	0x05000049


	//   ....[166]....
        /*03d0*/ 	.word	0x05000049


	//   ....[167]....
        /*03d4*/ 	.word	0x05000049


	//   ....[168]....
        /*03d8*/ 	.word	0x05000049


	//----- nvinfo : EIATTR_COOP_GROUP_INSTR_OFFSETS
	.align		4
.L_129:
        /*03dc*/ 	.byte	0x04, 0x28
        /*03de*/ 	.short	(.L_131 - .L_130)


	//   ....[0]....
.L_130:
        /*03e0*/ 	.word	0x00000df0


	//   ....[1]....
        /*03e4*/ 	.word	0x00001620


	//   ....[2]....
        /*03e8*/ 	.word	0x000024c0


	//   ....[3]....
        /*03ec*/ 	.word	0x000024e0


	//   ....[4]....
        /*03f0*/ 	.word	0x00002500


	//   ....[5]....
        /*03f4*/ 	.word	0x00002520


	//   ....[6]....
        /*03f8*/ 	.word	0x00002540


	//   ....[7]....
        /*03fc*/ 	.word	0x00002a40


	//   ....[8]....
        /*0400*/ 	.word	0x00002a50


	//   ....[9]....
        /*0404*/ 	.word	0x00002a70


	//   ....[10]....
        /*0408*/ 	.word	0x00002a90


	//   ....[11]....
        /*040c*/ 	.word	0x00002ae0


	//   ....[12]....
        /*0410*/ 	.word	0x00002b20


	//   ....[13]....
        /*0414*/ 	.word	0x00002b60


	//   ....[14]....
        /*0418*/ 	.word	0x00002b80


	//   ....[15]....
        /*041c*/ 	.word	0x00002c80


	//   ....[16]....
        /*0420*/ 	.word	0x00002cb0


	//   ....[17]....
        /*0424*/ 	.word	0x00002cc0


	//   ....[18]....
        /*0428*/ 	.word	0x00002cf0


	//   ....[19]....
        /*042c*/ 	.word	0x00002d10


	//   ....[20]....
        /*0430*/ 	.word	0x00002d60


	//   ....[21]....
        /*0434*/ 	.word	0x00002d80


	//   ....[22]....
        /*0438*/ 	.word	0x00002dc0


	//   ....[23]....
        /*043c*/ 	.word	0x00002de0


	//   ....[24]....
        /*0440*/ 	.word	0x00002ee0


	//   ....[25]....
        /*0444*/ 	.word	0x00002f10


	//   ....[26]....
        /*0448*/ 	.word	0x00002f20


	//   ....[27]....
        /*044c*/ 	.word	0x00002f70


	//   ....[28]....
        /*0450*/ 	.word	0x00002fa0


	//   ....[29]....
        /*0454*/ 	.word	0x00002fd0


	//   ....[30]....
        /*0458*/ 	.word	0x00003000


	//   ....[31]....
        /*045c*/ 	.word	0x00003030


	//   ....[32]....
        /*0460*/ 	.word	0x00003060


	//   ....[33]....
        /*0464*/ 	.word	0x00003140


	//   ....[34]....
        /*0468*/ 	.word	0x00003170


	//   ....[35]....
        /*046c*/ 	.word	0x00003180


	//   ....[36]....
        /*0470*/ 	.word	0x000031d0


	//   ....[37]....
        /*0474*/ 	.word	0x00003200


	//   ....[38]....
        /*0478*/ 	.word	0x00003230


	//   ....[39]....
        /*047c*/ 	.word	0x00003260


	//   ....[40]....
        /*0480*/ 	.word	0x00003290


	//   ....[41]....
        /*0484*/ 	.word	0x000032c0


	//   ....[42]....
        /*0488*/ 	.word	0x000033b0


	//   ....[43]....
        /*048c*/ 	.word	0x000033e0


	//   ....[44]....
        /*0490*/ 	.word	0x000033f0


	//   ....[45]....
        /*0494*/ 	.word	0x00003440


	//   ....[46]....
        /*0498*/ 	.word	0x00003470


	//   ....[47]....
        /*049c*/ 	.word	0x000034a0


	//   ....[48]....
        /*04a0*/ 	.word	0x000034d0


	//   ....[49]....
        /*04a4*/ 	.word	0x00003500


	//   ....[50]....
        /*04a8*/ 	.word	0x00003530


	//   ....[51]....
        /*04ac*/ 	.word	0x00003620


	//   ....[52]....
        /*04b0*/ 	.word	0x00003650


	//   ....[53]....
        /*04b4*/ 	.word	0x00003660


	//   ....[54]....
        /*04b8*/ 	.word	0x000036b0


	//   ....[55]....
        /*04bc*/ 	.word	0x000036e0


	//   ....[56]....
        /*04c0*/ 	.word	0x00003710


	//   ....[57]....
        /*04c4*/ 	.word	0x00003740


	//   ....[58]....
        /*04c8*/ 	.word	0x00003770


	//   ....[59]....
        /*04cc*/ 	.word	0x000037a0


	//   ....[60]....
        /*04d0*/ 	.word	0x00003870


	//   ....[61]....
        /*04d4*/ 	.word	0x000038a0


	//   ....[62]....
        /*04d8*/ 	.word	0x000038b0


	//   ....[63]....
        /*04dc*/ 	.word	0x00003900


	//   ....[64]....
        /*04e0*/ 	.word	0x00003930


	//   ....[65]....
        /*04e4*/ 	.word	0x00003960


	//   ....[66]....
        /*04e8*/ 	.word	0x00003990


	//   ....[67]....
        /*04ec*/ 	.word	0x000039c0


	//   ....[68]....
        /*04f0*/ 	.word	0x000039f0


	//   ....[69]....
        /*04f4*/ 	.word	0x00003ac0


	//   ....[70]....
        /*04f8*/ 	.word	0x00003af0


	//   ....[71]....
        /*04fc*/ 	.word	0x00003b00


	//   ....[72]....
        /*0500*/ 	.word	0x00003b50


	//   ....[73]....
        /*0504*/ 	.word	0x00003b80


	//   ....[74]....
        /*0508*/ 	.word	0x00003bb0


	//   ....[75]....
        /*050c*/ 	.word	0x00003be0


	//   ....[76]....
        /*0510*/ 	.word	0x00003c10


	//   ....[77]....
        /*0514*/ 	.word	0x00003c40


	//   ....[78]....
        /*0518*/ 	.word	0x00003d20


	//   ....[79]....
        /*051c*/ 	.word	0x00003d30


	//   ....[80]....
        /*0520*/ 	.word	0x00003d80


	//   ....[81]....
        /*0524*/ 	.word	0x00003db0


	//   ....[82]....
        /*0528*/ 	.word	0x00003de0


	//   ....[83]....
        /*052c*/ 	.word	0x00003e10


	//   ....[84]....
        /*0530*/ 	.word	0x00003e40


	//   ....[85]....
        /*0534*/ 	.word	0x00003e70


	//   ....[86]....
        /*0538*/ 	.word	0x00003ec0


	//   ....[87]....
        /*053c*/ 	.word	0x00003f60


	//   ....[88]....
        /*0540*/ 	.word	0x00003fa0


	//   ....[89]....
        /*0544*/ 	.word	0x00003fb0


	//   ....[90]....
        /*0548*/ 	.word	0x00004000


	//   ....[91]....
        /*054c*/ 	.word	0x00004030


	//   ....[92]....
        /*0550*/ 	.word	0x00004060


	//   ....[93]....
        /*0554*/ 	.word	0x00004090


	//   ....[94]....
        /*0558*/ 	.word	0x000040c0


	//   ....[95]....
        /*055c*/ 	.word	0x000040f0


	//   ....[96]....
        /*0560*/ 	.word	0x000041e0


	//   ....[97]....
        /*0564*/ 	.word	0x00004220


	//   ....[98]....
        /*0568*/ 	.word	0x00004230


	//   ....[99]....
        /*056c*/ 	.word	0x00004280


	//   ....[100]....
        /*0570*/ 	.word	0x000042b0


	//   ....[101]....
        /*0574*/ 	.word	0x000042e0


	//   ....[102]....
        /*0578*/ 	.word	0x00004310


	//   ....[103]....
        /*057c*/ 	.word	0x00004340


	//   ....[104]....
        /*0580*/ 	.word	0x00004370


	//   ....[105]....
        /*0584*/ 	.word	0x00004450


	//   ....[106]....
        /*0588*/ 	.word	0x00004480


	//   ....[107]....
        /*058c*/ 	.word	0x00004490


	//   ....[108]....
        /*0590*/ 	.word	0x000044e0


	//   ....[109]....
        /*0594*/ 	.word	0x00004510


	//   ....[110]....
        /*0598*/ 	.word	0x00004540


	//   ....[111]....
        /*059c*/ 	.word	0x00004570


	//   ....[112]....
        /*05a0*/ 	.word	0x000045a0


	//   ....[113]....
        /*05a4*/ 	.word	0x000045d0


	//   ....[114]....
        /*05a8*/ 	.word	0x00004740


	//   ....[115]....
        /*05ac*/ 	.word	0x00004b20


	//   ....[116]....
        /*05b0*/ 	.word	0x00004e00


	//   ....[117]....
        /*05b4*/ 	.word	0x00004ed0


	//   ....[118]....
        /*05b8*/ 	.word	0x00004fa0


	//   ....[119]....
        /*05bc*/ 	.word	0x00005070


	//   ....[120]....
        /*05c0*/ 	.word	0x00005140


	//   ....[121]....
        /*05c4*/ 	.word	0x00005210


	//   ....[122]....
        /*05c8*/ 	.word	0x000052e0


	//   ....[123]....
        /*05cc*/ 	.word	0x000053b0


	//   ....[124]....
        /*05d0*/ 	.word	0x00005480


	//   ....[125]....
        /*05d4*/ 	.word	0x00005550


	//   ....[126]....
        /*05d8*/ 	.word	0x00005620


	//   ....[127]....
        /*05dc*/ 	.word	0x000056e0


	//   ....[128]....
        /*05e0*/ 	.word	0x000058e0


	//   ....[129]....
        /*05e4*/ 	.word	0x00005a10


	//   ....[130]....
        /*05e8*/ 	.word	0x00005b40


	//   ....[131]....
        /*05ec*/ 	.word	0x00005c70


	//   ....[132]....
        /*05f0*/ 	.word	0x00005da0


	//   ....[133]....
        /*05f4*/ 	.word	0x00005ed0


	//   ....[134]....
        /*05f8*/ 	.word	0x00005ff0


	//   ....[135]....
        /*05fc*/ 	.word	0x00006100


	//   ....[136]....
        /*0600*/ 	.word	0x00006210


	//   ....[137]....
        /*0604*/ 	.word	0x00006320


	//   ....[138]....
        /*0608*/ 	.word	0x00006430


	//   ....[139]....
        /*060c*/ 	.word	0x00006540


	//   ....[140]....
        /*0610*/ 	.word	0x00006cb0


	//   ....[141]....
        /*0614*/ 	.word	0x00006d40


	//   ....[142]....
        /*0618*/ 	.word	0x00006dd0


	//   ....[143]....
        /*061c*/ 	.word	0x00006e60


	//   ....[144]....
        /*0620*/ 	.word	0x00006ef0


	//   ....[145]....
        /*0624*/ 	.word	0x00006f70


	//   ....[146]....
        /*0628*/ 	.word	0x00007010


	//   ....[147]....
        /*062c*/ 	.word	0x000070a0


	//   ....[148]....
        /*0630*/ 	.word	0x00007130


	//   ....[149]....
        /*0634*/ 	.word	0x000071b0


	//   ....[150]....
        /*0638*/ 	.word	0x00007240


	//   ....[151]....
        /*063c*/ 	.word	0x000072c0


	//   ....[152]....
        /*0640*/ 	.word	0x00007410


	//   ....[153]....
        /*0644*/ 	.word	0x000074c0


	//   ....[154]....
        /*0648*/ 	.word	0x00007570


	//   ....[155]....
        /*064c*/ 	.word	0x00007640


	//   ....[156]....
        /*0650*/ 	.word	0x000076f0


	//   ....[157]....
        /*0654*/ 	.word	0x000077a0


	//   ....[158]....
        /*0658*/ 	.word	0x00007860


	//   ....[159]....
        /*065c*/ 	.word	0x00007910


	//   ....[160]....
        /*0660*/ 	.word	0x000079c0


	//   ....[161]....
        /*0664*/ 	.word	0x00007a70


	//   ....[162]....
        /*0668*/ 	.word	0x00007b30


	//   ....[163]....
        /*066c*/ 	.word	0x00007bd0


	//   ....[164]....
        /*0670*/ 	.word	0x00007c40


	//   ....[165]....
        /*0674*/ 	.word	0x00007cb0


	//   ....[166]....
        /*0678*/ 	.word	0x00007d20


	//   ....[167]....
        /*067c*/ 	.word	0x00007d90


	//   ....[168]....
        /*0680*/ 	.word	0x00007e00


	//----- nvinfo : EIATTR_VRC_CTA_INIT_COUNT
	.align		4
.L_131:
        /*0684*/ 	.byte	0x02, 0x4a
	.zero		1
	.zero		1


	//----- nvinfo : EIATTR_EXIT_INSTR_OFFSETS
	.align		4
        /*0688*/ 	.byte	0x04, 0x1c
        /*068a*/ 	.short	(.L_133 - .L_132)


	//   ....[0]....
.L_132:
        /*068c*/ 	.word	0x00001ff0


	//   ....[1]....
        /*0690*/ 	.word	0x00002270


	//   ....[2]....
        /*0694*/ 	.word	0x00002290


	//   ....[3]....
        /*0698*/ 	.word	0x000072d0


	//   ....[4]....
        /*069c*/ 	.word	0x00007be0


	//----- nvinfo : EIATTR_MAX_THREADS
	.align		4
.L_133:
        /*06a0*/ 	.byte	0x04, 0x05
        /*06a2*/ 	.short	(.L_135 - .L_134)
.L_134:
        /*06a4*/ 	.word	0x00000180
        /*06a8*/ 	.word	0x00000001
        /*06ac*/ 	.word	0x00000001


	//----- nvinfo : EIATTR_CRS_STACK_SIZE
	.align		4
.L_135:
        /*06b0*/ 	.byte	0x04, 0x1e
        /*06b2*/ 	.short	(.L_137 - .L_136)
.L_136:
        /*06b4*/ 	.word	0x00000000


	//----- nvinfo : EIATTR_CBANK_PARAM_SIZE
	.align		4
.L_137:
        /*06b8*/ 	.byte	0x03, 0x19
        /*06ba*/ 	.short	0x004d


	//----- nvinfo : EIATTR_PARAM_CBANK
	.align		4
        /*06bc*/ 	.byte	0x04, 0x0a
        /*06be*/ 	.short	(.L_139 - .L_138)
	.align		4
.L_138:
        /*06c0*/ 	.word	index@(.nv.constant0._ZN3cub18CUB_300001_SM_10006detail10radix_sort29DeviceRadixSortOnesweepKernelINS1_5radix10policy_hubIxxyE10Policy1000ELNS0_9SortOrderE0ExxyiiNS1_21identity_decomposer_tEEEvPT5_SB_PT3_PKSC_PT1_PKSG_PT2_PKSK_T4_iiT6_)
        /*06c4*/ 	.short	0x0380
        /*06c6*/ 	.short	0x004d


	//----- nvinfo : EIATTR_SW_WAR
	.align		4
.L_139:
        /*06c8*/ 	.byte	0x04, 0x36
        /*06ca*/ 	.short	(.L_141 - .L_140)
.L_140:
        /*06cc*/ 	.word	0x00000008
.L_141:


//--------------------- .nv.info._ZN3cub18CUB_300001_SM_10006detail10radix_sort33DeviceRadixSortExclusiveSumKernelINS1_5radix10policy_hubIxxyE10Policy1000EyEEvPT0_ --------------------------
	.section	.nv.info._ZN3cub18CUB_300001_SM_10006detail10radix_sort33DeviceRadixSortExclusiveSumKernelINS1_5radix10policy_hubIxxyE10Policy1000EyEEvPT0_,"",@"SHT_CUDA_INFO"
	.sectionflags	@""
	.align	4


	//----- nvinfo : EIATTR_CUDA_API_VERSION
	.align		4
        /*0000*/ 	.byte	0x04, 0x37
        /*0002*/ 	.short	(.L_143 - .L_142)
.L_142:
        /*0004*/ 	.word	0x00000082


	//----- nvinfo : EIATTR_KPARAM_INFO
	.align		4
.L_143:
        /*0008*/ 	.byte	0x04, 0x17
        /*000a*/ 	.short	(.L_145 - .L_144)
.L_144:
        /*000c*/ 	.word	0x00000000
        /*0010*/ 	.short	0x0000
        /*0012*/ 	.short	0x0000
        /*0014*/ 	.byte	0x00, 0xf5, 0x21, 0x00


	//----- nvinfo : EIATTR_SPARSE_MMA_MASK
	.align		4
.L_145:
        /*0018*/ 	.byte	0x03, 0x50
        /*001a*/ 	.short	0x0000


	//----- nvinfo : EIATTR_MAXREG_COUNT
	.align		4
        /*001c*/ 	.byte	0x03, 0x1b
        /*001e*/ 	.short	0x00ff


	//----- nvinfo : EIATTR_NUM_BARRIERS
	.align		4
        /*0020*/ 	.byte	0x02, 0x4c
        /*0022*/ 	.byte	0x01
	.zero		1


	//----- nvinfo : EIATTR_MERCURY_ISA_VERSION
	.align		4
        /*0024*/ 	.byte	0x03, 0x5f
        /*0026*/ 	.short	0x0101


	//----- nvinfo : EIATTR_COOP_GROUP_MASK_REGIDS
	.align		4
        /*0028*/ 	.byte	0x04, 0x29
        /*002a*/ 	.short	(.L_147 - .L_146)


	//   ....[0]....
.L_146:
        /*002c*/ 	.word	0xffffffff


	//   ....[1]....
        /*0030*/ 	.word	0xffffffff


	//   ....[2]....
        /*0034*/ 	.word	0xffffffff


	//   ....[3]....
        /*0038*/ 	.word	0xffffffff


	//   ....[4]....
        /*003c*/ 	.word	0xffffffff


	//   ....[5]....
        /*0040*/ 	.word	0xffffffff


	//   ....[6]....
        /*0044*/ 	.word	0xffffffff


	//   ....[7]....
        /*0048*/ 	.word	0xffffffff


	//   ....[8]....
        /*004c*/ 	.word	0xffffffff


	//   ....[9]....
        /*0050*/ 	.word	0xffffffff


	//   ....[10]....
        /*0054*/ 	.word	0x05000015


	//   ....[11]....
        /*0058*/ 	.word	0x05000015


	//   ....[12]....
        /*005c*/ 	.word	0x05000015


	//   ....[13]....
        /*0060*/ 	.word	0x05000015


	//   ....[14]....
        /*0064*/ 	.word	0x05000015


	//   ....[15]....
        /*0068*/ 	.word	0x05000015


	//   ....[16]....
        /*006c*/ 	.word	0x05000015


	//   ....[17]....
        /*0070*/ 	.word	0x05000015


	//   ....[18]....
        /*0074*/ 	.word	0x05000015


	//   ....[19]....
        /*0078*/ 	.word	0x05000015


	//----- nvinfo : EIATTR_COOP_GROUP_INSTR_OFFSETS
	.align		4
.L_147:
        /*007c*/ 	.byte	0x04, 0x28
        /*007e*/ 	.short	(.L_149 - .L_148)


	//   ....[0]....
.L_148:
        /*0080*/ 	.word	0x00000250


	//   ....[1]....
        /*0084*/ 	.word	0x00000260


	//   ....[2]....
        /*0088*/ 	.word	0x000002a0


	//   ....[3]....
        /*008c*/ 	.word	0x000002c0


	//   ....[4]....
        /*0090*/ 	.word	0x00000310


	//   ....[5]....
        /*0094*/ 	.word	0x00000320


	//   ....[6]....
        /*0098*/ 	.word	0x00000360


	//   ....[7]....
        /*009c*/ 	.word	0x00000380


	//   ....[8]....
        /*00a0*/ 	.word	0x000003d0


	//   ....[9]....
        /*00a4*/ 	.word	0x000003e0


	//   ....[10]....
        /*00a8*/ 	.word	0x00000660


	//   ....[11]....
        /*00ac*/ 	.word	0x000006b0


	//   ....[12]....
        /*00b0*/ 	.word	0x00000740


	//   ....[13]....
        /*00b4*/ 	.word	0x00000790


	//   ....[14]....
        /*00b8*/ 	.word	0x00000820


	//   ....[15]....
        /*00bc*/ 	.word	0x00000870


	//   ....[16]....
        /*00c0*/ 	.word	0x00000900


	//   ....[17]....
        /*00c4*/ 	.word	0x00000950


	//   ....[18]....
        /*00c8*/ 	.word	0x000009e0


	//   ....[19]....
        /*00cc*/ 	.word	0x00000a30


	//----- nvinfo : EIATTR_VRC_CTA_INIT_COUNT
	.align		4
.L_149:
        /*00d0*/ 	.byte	0x02, 0x4a
	.zero		1
	.zero		1


	//----- nvinfo : EIATTR_EXIT_INSTR_OFFSETS
	.align		4
        /*00d4*/ 	.byte	0x04, 0x1c
        /*00d6*/ 	.short	(.L_151 - .L_150)


	//   ....[0]....
.L_150:
        /*00d8*/ 	.word	0x000005d0


	//   ....[1]....
        /*00dc*/ 	.word	0x00000600


	//----- nvinfo : EIATTR_CRS_STACK_SIZE
	.align		4
.L_151:
        /*00e0*/ 	.byte	0x04, 0x1e
        /*00e2*/ 	.short	(.L_153 - .L_152)
.L_152:
        /*00e4*/ 	.word	0x00000000


	//----- nvinfo : EIATTR_CBANK_PARAM_SIZE
	.align		4
.L_153:
        /*00e8*/ 	.byte	0x03, 0x19
        /*00ea*/ 	.short	0x0008


	//----- nvinfo : EIATTR_PARAM_CBANK
	.align		4
        /*00ec*/ 	.byte	0x04, 0x0a
        /*00ee*/ 	.short	(.L_155 - .L_154)
	.align		4
.L_154:
        /*00f0*/ 	.word	index@(.nv.constant0._ZN3cub18CUB_300001_SM_10006detail10radix_sort33DeviceRadixSortExclusiveSumKernelINS1_5radix10policy_hubIxxyE10Policy1000EyEEvPT0_)
        /*00f4*/ 	.short	0x0380
        /*00f6*/ 	.short	0x0008


	//----- nvinfo : EIATTR_SW_WAR
	.align		4
.L_155:
        /*00f8*/ 	.byte	0x04, 0x36
        /*00fa*/ 	.short	(.L_157 - .L_156)
.L_156:
        /*00fc*/ 	.word	0x00000008
.L_157:


//--------------------- .nv.info._ZN3cub18CUB_300001_SM_10006detail10radix_sort30DeviceRadixSortHistogramKernelINS1_5radix10policy_hubIxxyE10Policy1000ELNS0_9SortOrderE0ExyNS1_21identity_decomposer_tEEEvPT2_PKT1_SA_iiT3_ --------------------------
	.section	.nv.info._ZN3cub18CUB_300001_SM_10006detail10radix_sort30DeviceRadixSortHistogramKernelINS1_5radix10policy_hubIxxyE10Policy1000ELNS0_9SortOrderE0ExyNS1_21identity_decomposer_tEEEvPT2_PKT1_SA_iiT3_,"",@"SHT_CUDA_INFO"
	.sectionflags	@""
	.align	4


	//----- nvinfo : EIATTR_CUDA_API_VERSION
	.align		4
        /*0000*/ 	.byte	0x04, 0x37
        /*0002*/ 	.short	(.L_159 - .L_158)
.L_158:
        /*0004*/ 	.word	0x00000082


	//----- nvinfo : EIATTR_KPARAM_INFO
	.align		4
.L_159:
        /*0008*/ 	.byte	0x04, 0x17
        /*000a*/ 	.short	(.L_161 - .L_160)
.L_160:
        /*000c*/ 	.word	0x00000000
        /*0010*/ 	.short	0x0005
        /*0012*/ 	.short	0x0020
        /*0014*/ 	.byte	0x00, 0xf0, 0x05, 0x00


	//----- nvinfo : EIATTR_KPARAM_INFO
	.align		4
.L_161:
        /*0018*/ 	.byte	0x04, 0x17
        /*001a*/ 	.short	(.L_163 - .L_162)
.L_162:
        /*001c*/ 	.word	0x00000000
        /*0020*/ 	.short	0x0004
        /*0022*/ 	.short	0x001c
        /*0024*/ 	.byte	0x00, 0xf0, 0x11, 0x00


	//----- nvinfo : EIATTR_KPARAM_INFO
	.align		4
.L_163:
        /*0028*/ 	.byte	0x04, 0x17
        /*002a*/ 	.short	(.L_165 - .L_164)
.L_164:
        /*002c*/ 	.word	0x00000000
        /*0030*/ 	.short	0x0003
        /*0032*/ 	.short	0x0018
        /*0034*/ 	.byte	0x00, 0xf0, 0x11, 0x00


	//----- nvinfo : EIATTR_KPARAM_INFO
	.align		4
.L_165:
        /*0038*/ 	.byte	0x04, 0x17
        /*003a*/ 	.short	(.L_167 - .L_166)
.L_166:
        /*003c*/ 	.word	0x00000000
        /*0040*/ 	.short	0x0002
        /*0042*/ 	.short	0x0010
        /*0044*/ 	.byte	0x00, 0xf0, 0x21, 0x00


	//----- nvinfo : EIATTR_KPARAM_INFO
	.align		4
.L_167:
        /*0048*/ 	.byte	0x04, 0x17
        /*004a*/ 	.short	(.L_169 - .L_168)
.L_168:
        /*004c*/ 	.word	0x00000000
        /*0050*/ 	.short	0x0001
        /*0052*/ 	.short	0x0008
        /*0054*/ 	.byte	0x00, 0xf5, 0x21, 0x00


	//----- nvinfo : EIATTR_KPARAM_INFO
	.align		4
.L_169:
        /*0058*/ 	.byte	0x04, 0x17
        /*005a*/ 	.short	(.L_171 - .L_170)
.L_170:
        /*005c*/ 	.word	0x00000000
        /*0060*/ 	.short	0x0000
        /*0062*/ 	.short	0x0000
        /*0064*/ 	.byte	0x00, 0xf5, 0x21, 0x00


	//----- nvinfo : EIATTR_SPARSE_MMA_MASK
	.align		4
.L_171:
        /*0068*/ 	.byte	0x03, 0x50
        /*006a*/ 	.short	0x0000


	//----- nvinfo : EIATTR_MAXREG_COUNT
	.align		4
        /*006c*/ 	.byte	0x03, 0x1b
        /*006e*/ 	.short	0x00ff


	//----- nvinfo : EIATTR_NUM_BARRIERS
	.align		4
        /*0070*/ 	.byte	0x02, 0x4c
        /*0072*/ 	.byte	0x01
	.zero		1


	//----- nvinfo : EIATTR_MERCURY_ISA_VERSION
	.align		4
        /*0074*/ 	.byte	0x03, 0x5f
        /*0076*/ 	.short	0x0101


	//----- nvinfo : EIATTR_VRC_CTA_INIT_COUNT
	.align		4
        /*0078*/ 	.byte	0x02, 0x4a
	.zero		1
	.zero		1


	//----- nvinfo : EIATTR_EXIT_INSTR_OFFSETS
	.align		4
        /*007c*/ 	.byte	0x04, 0x1c
        /*007e*/ 	.short	(.L_173 - .L_172)


	//   ....[0]....
.L_172:
        /*0080*/ 	.word	0x00000040


	//   ....[1]....
        /*0084*/ 	.word	0x000030c0


	//----- nvinfo : EIATTR_MAX_THREADS
	.align		4
.L_173:
        /*0088*/ 	.byte	0x04, 0x05
        /*008a*/ 	.short	(.L_175 - .L_174)
.L_174:
        /*008c*/ 	.word	0x00000080
        /*0090*/ 	.word	0x00000001
        /*0094*/ 	.word	0x00000001


	//----- nvinfo : EIATTR_CRS_STACK_SIZE
	.align		4
.L_175:
        /*0098*/ 	.byte	0x04, 0x1e
        /*009a*/ 	.short	(.L_177 - .L_176)
.L_176:
        /*009c*/ 	.word	0x00000000


	//----- nvinfo : EIATTR_CBANK_PARAM_SIZE
	.align		4
.L_177:
        /*00a0*/ 	.byte	0x03, 0x19
        /*00a2*/ 	.short	0x0021


	//----- nvinfo : EIATTR_PARAM_CBANK
	.align		4
        /*00a4*/ 	.byte	0x04, 0x0a
        /*00a6*/ 	.short	(.L_179 - .L_178)
	.align		4
.L_178:
        /*00a8*/ 	.word	index@(.nv.constant0._ZN3cub18CUB_300001_SM_10006detail10radix_sort30DeviceRadixSortHistogramKernelINS1_5radix10policy_hubIxxyE10Policy1000ELNS0_9SortOrderE0ExyNS1_21identity_decomposer_tEEEvPT2_PKT1_SA_iiT3_)
        /*00ac*/ 	.short	0x0380
        /*00ae*/ 	.short	0x0021


	//----- nvinfo : EIATTR_SW_WAR
	.align		4
.L_179:
        /*00b0*/ 	.byte	0x04, 0x36
        /*00b2*/ 	.short	(.L_181 - .L_180)
.L_180:
        /*00b4*/ 	.word	0x00000008
.L_181:


//--------------------- .nv.info._ZN3cub18CUB_300001_SM_10006detail10radix_sort31DeviceRadixSortSingleTileKernelINS1_5radix10policy_hubIxxyE10Policy1000ELNS0_9SortOrderE0ExxyNS1_21identity_decomposer_tEEEvPKT1_PSA_PKT2_PSE_T3_iiT4_ --------------------------
	.section	.nv.info._ZN3cub18CUB_300001_SM_10006detail10radix_sort31DeviceRadixSortSingleTileKernelINS1_5radix10policy_hubIxxyE10Policy1000ELNS0_9SortOrderE0ExxyNS1_21identity_decomposer_tEEEvPKT1_PSA_PKT2_PSE_T3_iiT4_,"",@"SHT_CUDA_INFO"
	.sectionflags	@""
	.align	4


	//----- nvinfo : EIATTR_CUDA_API_VERSION
	.align		4
        /*0000*/ 	.byte	0x04, 0x37
        /*0002*/ 	.short	(.L_183 - .L_182)
.L_182:
        /*0004*/ 	.word	0x00000082


	//----- nvinfo : EIATTR_KPARAM_INFO
	.align		4
.L_183:
        /*0008*/ 	.byte	0x04, 0x17
        /*000a*/ 	.short	(.L_185 - .L_184)
.L_184:
        /*000c*/ 	.word	0x00000000
        /*0010*/ 	.short	0x0007
        /*0012*/ 	.short	0x0030
        /*0014*/ 	.byte	0x00, 0xf0, 0x05, 0x00


	//----- nvinfo : EIATTR_KPARAM_INFO
	.align		4
.L_185:
        /*0018*/ 	.byte	0x04, 0x17
        /*001a*/ 	.short	(.L_187 - .L_186)
.L_186:
        /*001c*/ 	.word	0x00000000
        /*0020*/ 	.short	0x0006
        /*0022*/ 	.short	0x002c
        /*0024*/ 	.byte	0x00, 0xf0, 0x11, 0x00


	//----- nvinfo : EIATTR_KPARAM_INFO
	.align		4
.L_187:
        /*0028*/ 	.byte	0x04, 0x17
        /*002a*/ 	.short	(.L_189 - .L_188)
.L_188:
        /*002c*/ 	.word	0x00000000
        /*0030*/ 	.short	0x0005
        /*0032*/ 	.short	0x0028
        /*0034*/ 	.byte	0x00, 0xf0, 0x11, 0x00


	//----- nvinfo : EIATTR_KPARAM_INFO
	.align		4
.L_189:
        /*0038*/ 	.byte	0x04, 0x17
        /*003a*/ 	.short	(.L_191 - .L_190)
.L_190:
        /*003c*/ 	.word	0x00000000
        /*0040*/ 	.short	0x0004
        /*0042*/ 	.short	0x0020
        /*0044*/ 	.byte	0x00, 0xf0, 0x21, 0x00


	//----- nvinfo : EIATTR_KPARAM_INFO
	.align		4
.L_191:
        /*0048*/ 	.byte	0x04, 0x17
        /*004a*/ 	.short	(.L_193 - .L_192)
.L_192:
        /*004c*/ 	.word	0x00000000
        /*0050*/ 	.short	0x0003
        /*0052*/ 	.short	0x0018
        /*0054*/ 	.byte	0x00, 0xf5, 0x21, 0x00


	//----- nvinfo : EIATTR_KPARAM_INFO
	.align		4
.L_193:
        /*0058*/ 	.byte	0x04, 0x17
        /*005a*/ 	.short	(.L_195 - .L_194)
.L_194:
        /*005c*/ 	.word	0x00000000
        /*0060*/ 	.short	0x0002
        /*0062*/ 	.short	0x0010
        /*0064*/ 	.byte	0x00, 0xf5, 0x21, 0x00


	//----- nvinfo : EIATTR_KPARAM_INFO
	.align		4
.L_195:
        /*0068*/ 	.byte	0x04, 0x17
        /*006a*/ 	.short	(.L_197 - .L_196)
.L_196:
        /*006c*/ 	.word	0x00000000
        /*0070*/ 	.short	0x0001
        /*0072*/ 	.short	0x0008
        /*0074*/ 	.byte	0x00, 0xf5, 0x21, 0x00


	//----- nvinfo : EIATTR_KPARAM_INFO
	.align		4
.L_197:
        /*0078*/ 	.byte	0x04, 0x17
        /*007a*/ 	.short	(.L_199 - .L_198)
.L_198:
        /*007c*/ 	.word	0x00000000
        /*0080*/ 	.short	0x0000
        /*0082*/ 	.short	0x0000
        /*0084*/ 	.byte	0x00, 0xf5, 0x21, 0x00


	//----- nvinfo : EIATTR_SPARSE_MMA_MASK
	.align		4
.L_199:
        /*0088*/ 	.byte	0x03, 0x50
        /*008a*/ 	.short	0x0000


	//----- nvinfo : EIATTR_MAXREG_COUNT
	.align		4
        /*008c*/ 	.byte	0x03, 0x1b
        /*008e*/ 	.short	0x00ff


	//----- nvinfo : EIATTR_NUM_BARRIERS
	.align		4
        /*0090*/ 	.byte	0x02, 0x4c
        /*0092*/ 	.byte	0x01
	.zero		1


	//----- nvinfo : EIATTR_MERCURY_ISA_VERSION
	.align		4
        /*0094*/ 	.byte	0x03, 0x5f
        /*0096*/ 	.short	0x0101


	//----- nvinfo : EIATTR_COOP_GROUP_MASK_REGIDS
	.align		4
        /*0098*/ 	.byte	0x04, 0x29
        /*009a*/ 	.short	(.L_201 - .L_200)


	//   ....[0]....
.L_200:
        /*009c*/ 	.word	0xffffffff


	//   ....[1]....
        /*00a0*/ 	.word	0xffffffff


	//   ....[2]....
        /*00a4*/ 	.word	0xffffffff


	//   ....[3]....
        /*00a8*/ 	.word	0xffffffff


	//   ....[4]....
        /*00ac*/ 	.word	0xffffffff


	//----- nvinfo : EIATTR_COOP_GROUP_INSTR_OFFSETS
	.align		4
.L_201:
        /*00b0*/ 	.byte	0x04, 0x28
        /*00b2*/ 	.short	(.L_203 - .L_202)


	//   ....[0]....
.L_202:
        /*00b4*/ 	.word	0x000013e0


	//   ....[1]....
        /*00b8*/ 	.word	0x00001400


	//   ....[2]....
        /*00bc*/ 	.word	0x00001420


	//   ....[3]....
        /*00c0*/ 	.word	0x00001440


	//   ....[4]....
        /*00c4*/ 	.word	0x00001460


	//----- nvinfo : EIATTR_VRC_CTA_INIT_COUNT
	.align		4
.L_203:
        /*00c8*/ 	.byte	0x02, 0x4a
	.zero		1
	.zero		1


	//----- nvinfo : EIATTR_EXIT_INSTR_OFFSETS
	.align		4
        /*00cc*/ 	.byte	0x04, 0x1c
        /*00ce*/ 	.short	(.L_205 - .L_204)


	//   ....[0]....
.L_204:
        /*00d0*/ 	.word	0x00002670


	//   ....[1]....
        /*00d4*/ 	.word	0x000026c0


	//----- nvinfo : EIATTR_MAX_THREADS
	.align		4
.L_205:
        /*00d8*/ 	.byte	0x04, 0x05
        /*00da*/ 	.short	(.L_207 - .L_206)
.L_206:
        /*00dc*/ 	.word	0x00000100
        /*00e0*/ 	.word	0x00000001
        /*00e4*/ 	.word	0x00000001


	//----- nvinfo : EIATTR_CBANK_PARAM_SIZE
	.align		4
.L_207:
        /*00e8*/ 	.byte	0x03, 0x19
        /*00ea*/ 	.short	0x0031


	//----- nvinfo : EIATTR_PARAM_CBANK
	.align		4
        /*00ec*/ 	.byte	0x04, 0x0a
        /*00ee*/ 	.short	(.L_209 - .L_208)
	.align		4
.L_208:
        /*00f0*/ 	.word	index@(.nv.constant0._ZN3cub18CUB_300001_SM_10006detail10radix_sort31DeviceRadixSortSingleTileKernelINS1_5radix10policy_hubIxxyE10Policy1000ELNS0_9SortOrderE0ExxyNS1_21identity_decomposer_tEEEvPKT1_PSA_PKT2_PSE_T3_iiT4_)
        /*00f4*/ 	.short	0x0380
        /*00f6*/ 	.short	0x0031


	//----- nvinfo : EIATTR_SW_WAR
	.align		4
.L_209:
        /*00f8*/ 	.byte	0x04, 0x36
        /*00fa*/ 	.short	(.L_211 - .L_210)
.L_210:
        /*00fc*/ 	.word	0x00000008
.L_211:


//--------------------- .nv.info._ZN3cub18CUB_300001_SM_10006detail11EmptyKernelIvEEvv --------------------------
	.section	.nv.info._ZN3cub18CUB_300001_SM_10006detail11EmptyKernelIvEEvv,"",@"SHT_CUDA_INFO"
	.sectionflags	@""
	.align	4


	//----- nvinfo : EIATTR_CUDA_API_VERSION
	.align		4
        /*0000*/ 	.byte	0x04, 0x37
        /*0002*/ 	.short	(.L_213 - .L_212)
.L_212:
        /*0004*/ 	.word	0x00000082


	//----- nvinfo : EIATTR_SPARSE_MMA_MASK
	.align		4
.L_213:
        /*0008*/ 	.byte	0x03, 0x50
        /*000a*/ 	.short	0x0000


	//----- nvinfo : EIATTR_MAXREG_COUNT
	.align		4
        /*000c*/ 	.byte	0x03, 0x1b
        /*000e*/ 	.short	0x00ff


	//----- nvinfo : EIATTR_MERCURY_ISA_VERSION
	.align		4
        /*0010*/ 	.byte	0x03, 0x5f
        /*0012*/ 	.short	0x0101


	//----- nvinfo : EIATTR_VRC_CTA_INIT_COUNT
	.align		4
        /*0014*/ 	.byte	0x02, 0x4a
	.zero		1
	.zero		1


	//----- nvinfo : EIATTR_EXIT_INSTR_OFFSETS
	.align		4
        /*0018*/ 	.byte	0x04, 0x1c
        /*001a*/ 	.short	(.L_215 - .L_214)


	//   ....[0]....
.L_214:
        /*001c*/ 	.word	0x00000010


	//----- nvinfo : EIATTR_SW_WAR
	.align		4
.L_215:
        /*0020*/ 	.byte	0x04, 0x36
        /*0022*/ 	.short	(.L_217 - .L_216)
.L_216:
        /*0024*/ 	.word	0x00000008
.L_217:


//--------------------- .nv.info._Z12print_arraysPxS_S_ --------------------------
	.section	.nv.info._Z12print_arraysPxS_S_,"",@"SHT_CUDA_INFO"
	.sectionflags	@""
	.align	4


	//----- nvinfo : EIATTR_CUDA_API_VERSION
	.align		4
        /*0000*/ 	.byte	0x04, 0x37
        /*0002*/ 	.short	(.L_219 - .L_218)
.L_218:
        /*0004*/ 	.word	0x00000082


	//----- nvinfo : EIATTR_KPARAM_INFO
	.align		4
.L_219:
        /*0008*/ 	.byte	0x04, 0x17
        /*000a*/ 	.short	(.L_221 - .L_220)
.L_220:
        /*000c*/ 	.word	0x00000000
        /*0010*/ 	.short	0x0002
        /*0012*/ 	.short	0x0010
        /*0014*/ 	.byte	0x00, 0xf5, 0x21, 0x00


	//----- nvinfo : EIATTR_KPARAM_INFO
	.align		4
.L_221:
        /*0018*/ 	.byte	0x04, 0x17
        /*001a*/ 	.short	(.L_223 - .L_222)
.L_222:
        /*001c*/ 	.word	0x00000000
        /*0020*/ 	.short	0x0001
        /*0022*/ 	.short	0x0008
        /*0024*/ 	.byte	0x00, 0xf5, 0x21, 0x00


	//----- nvinfo : EIATTR_KPARAM_INFO
	.align		4
.L_223:
        /*0028*/ 	.byte	0x04, 0x17
        /*002a*/ 	.short	(.L_225 - .L_224)
.L_224:
        /*002c*/ 	.word	0x00000000
        /*0030*/ 	.short	0x0000
        /*0032*/ 	.short	0x0000
        /*0034*/ 	.byte	0x00, 0xf5, 0x21, 0x00


	//----- nvinfo : EIATTR_SPARSE_MMA_MASK
	.align		4
.L_225:
        /*0038*/ 	.byte	0x03, 0x50
        /*003a*/ 	.short	0x0000


	//----- nvinfo : EIATTR_MAXREG_COUNT
	.align		4
        /*003c*/ 	.byte	0x03, 0x1b
        /*003e*/ 	.short	0x00ff


	//----- nvinfo : EIATTR_EXTERNS
	.align		4
        /*0040*/ 	.byte	0x04, 0x0f
        /*0042*/ 	.short	(.L_227 - .L_226)


	//   ....[0]....
	.align		4
.L_226:
        /*0044*/ 	.word	index@(vprintf)


	//----- nvinfo : EIATTR_MERCURY_ISA_VERSION
	.align		4
.L_227:
        /*0048*/ 	.byte	0x03, 0x5f
        /*004a*/ 	.short	0x0101


	//----- nvinfo : EIATTR_VRC_CTA_INIT_COUNT
	.align		4
        /*004c*/ 	.byte	0x02, 0x4a
	.zero		1
	.zero		1


	//----- nvinfo : EIATTR_SYSCALL_OFFSETS
	.align		4
        /*0050*/ 	.byte	0x04, 0x46
        /*0052*/ 	.short	(.L_229 - .L_228)


	//   ....[0]....
.L_228:
        /*0054*/ 	.word	0x00000160


	//   ....[1]....
        /*0058*/ 	.word	0x00000310


	//   ....[2]....
        /*005c*/ 	.word	0x00000430


	//----- nvinfo : EIATTR_EXIT_INSTR_OFFSETS
	.align		4
.L_229:
        /*0060*/ 	.byte	0x04, 0x1c
        /*0062*/ 	.short	(.L_231 - .L_230)


	//   ....[0]....
.L_230:
        /*0064*/ 	.word	0x00000440


	//----- nvinfo : EIATTR_CRS_STACK_SIZE
	.align		4
.L_231:
        /*0068*/ 	.byte	0x04, 0x1e
        /*006a*/ 	.short	(.L_233 - .L_232)
.L_232:
        /*006c*/ 	.word	0x00000000


	//----- nvinfo : EIATTR_CBANK_PARAM_SIZE
	.align		4
.L_233:
        /*0070*/ 	.byte	0x03, 0x19
        /*0072*/ 	.short	0x0018


	//----- nvinfo : EIATTR_PARAM_CBANK
	.align		4
        /*0074*/ 	.byte	0x04, 0x0a
        /*0076*/ 	.short	(.L_235 - .L_234)
	.align		4
.L_234:
        /*0078*/ 	.word	index@(.nv.constant0._Z12print_arraysPxS_S_)
        /*007c*/ 	.short	0x0380
        /*007e*/ 	.short	0x0018


	//----- nvinfo : EIATTR_SW_WAR
	.align		4
.L_235:
        /*0080*/ 	.byte	0x04, 0x36
        /*0082*/ 	.short	(.L_237 - .L_236)
.L_236:
        /*0084*/ 	.word	0x00000008
.L_237:


//--------------------- .nv.info._Z18calculateFunction2PxS_S_S_S_S_S_S_S_S_ --------------------------
	.section	.nv.info._Z18calculateFunction2PxS_S_S_S_S_S_S_S_S_,"",@"SHT_CUDA_INFO"
	.sectionflags	@""
	.align	4


	//----- nvinfo : EIATTR_CUDA_API_VERSION
	.align		4
        /*0000*/ 	.byte	0x04, 0x37
        /*0002*/ 	.short	(.L_239 - .L_238)
.L_238:
        /*0004*/ 	.word	0x00000082


	//----- nvinfo : EIATTR_KPARAM_INFO
	.align		4
.L_239:
        /*0008*/ 	.byte	0x04, 0x17
        /*000a*/ 	.short	(.L_241 - .L_240)
.L_240:
        /*000c*/ 	.word	0x00000000
        /*0010*/ 	.short	0x0009
        /*0012*/ 	.short	0x0048
        /*0014*/ 	.byte	0x00, 0xf5, 0x21, 0x00


	//----- nvinfo : EIATTR_KPARAM_INFO
	.align		4
.L_241:
        /*0018*/ 	.byte	0x04, 0x17
        /*001a*/ 	.short	(.L_243 - .L_242)
.L_242:
        /*001c*/ 	.word	0x00000000
        /*0020*/ 	.short	0x0008
        /*0022*/ 	.short	0x0040
        /*0024*/ 	.byte	0x00, 0xf5, 0x21, 0x00


	//----- nvinfo : EIATTR_KPARAM_INFO
	.align		4
.L_243:
        /*0028*/ 	.byte	0x04, 0x17
        /*002a*/ 	.short	(.L_245 - .L_244)
.L_244:
        /*002c*/ 	.word	0x00000000
        /*0030*/ 	.short	0x0007
        /*0032*/ 	.short	0x0038
        /*0034*/ 	.byte	0x00, 0xf5, 0x21, 0x00


	//----- nvinfo : EIATTR_KPARAM_INFO
	.align		4
.L_245:
        /*0038*/ 	.byte	0x04, 0x17
        /*003a*/ 	.short	(.L_247 - .L_246)
.L_246:
        /*003c*/ 	.word	0x00000000
        /*0040*/ 	.short	0x0006
        /*0042*/ 	.short	0x0030
        /*0044*/ 	.byte	0x00, 0xf5, 0x21, 0x00


	//----- nvinfo : EIATTR_KPARAM_INFO
	.align		4
.L_247:
        /*0048*/ 	.byte	0x04, 0x17
        /*004a*/ 	.short	(.L_249 - .L_248)
.L_248:
        /*004c*/ 	.word	0x00000000
        /*0050*/ 	.short	0x0005
        /*0052*/ 	.short	0x0028
        /*0054*/ 	.byte	0x00, 0xf5, 0x21, 0x00


	//----- nvinfo : EIATTR_KPARAM_INFO
	.align		4
.L_249:
        /*0058*/ 	.byte	0x04, 0x17
        /*005a*/ 	.short	(.L_251 - .L_250)
.L_250:
        /*005c*/ 	.word	0x00000000
        /*0060*/ 	.short	0x0004
        /*0062*/ 	.short	0x0020
        /*0064*/ 	.byte	0x00, 0xf5, 0x21, 0x00


	//----- nvinfo : EIATTR_KPARAM_INFO
	.align		4
.L_251:
        /*0068*/ 	.byte	0x04, 0x17
        /*006a*/ 	.short	(.L_253 - .L_252)
.L_252:
        /*006c*/ 	.word	0x00000000
        /*0070*/ 	.short	0x0003
        /*0072*/ 	.short	0x0018
        /*0074*/ 	.byte	0x00, 0xf5, 0x21, 0x00


	//----- nvinfo : EIATTR_KPARAM_INFO
	.align		4
.L_253:
        /*0078*/ 	.byte	0x04, 0x17
        /*007a*/ 	.short	(.L_255 - .L_254)
.L_254:
        /*007c*/ 	.word	0x00000000
        /*0080*/ 	.short	0x0002
        /*0082*/ 	.short	0x0010
        /*0084*/ 	.byte	0x00, 0xf5, 0x21, 0x00


	//----- nvinfo : EIATTR_KPARAM_INFO
	.align		4
.L_255:
        /*0088*/ 	.byte	0x04, 0x17
        /*008a*/ 	.short	(.L_257 - .L_256)
.L_256:
        /*008c*/ 	.word	0x00000000
        /*0090*/ 	.short	0x0001
        /*0092*/ 	.short	0x0008
        /*0094*/ 	.byte	0x00, 0xf5, 0x21, 0x00


	//----- nvinfo : EIATTR_KPARAM_INFO
	.align		4
.L_257:
        /*0098*/ 	.byte	0x04, 0x17
        /*009a*/ 	.short	(.L_259 - .L_258)
.L_258:
        /*009c*/ 	.word	0x00000000
        /*00a0*/ 	.short	0x0000
        /*00a2*/ 	.short	0x0000
        /*00a4*/ 	.byte	0x00, 0xf5, 0x21, 0x00


	//----- nvinfo : EIATTR_SPARSE_MMA_MASK
	.align		4
.L_259:
        /*00a8*/ 	.byte	0x03, 0x50
        /*00aa*/ 	.short	0x0000


	//----- nvinfo : EIATTR_MAXREG_COUNT
	.align		4
        /*00ac*/ 	.byte	0x03, 0x1b
        /*00ae*/ 	.short	0x00ff


	//----- nvinfo : EIATTR_MERCURY_ISA_VERSION
	.align		4
        /*00b0*/ 	.byte	0x03, 0x5f
        /*00b2*/ 	.short	0x0101


	//----- nvinfo : EIATTR_VRC_CTA_INIT_COUNT
	.align		4
        /*00b4*/ 	.byte	0x02, 0x4a
	.zero		1
	.zero		1


	//----- nvinfo : EIATTR_EXIT_INSTR_OFFSETS
	.align		4
        /*00b8*/ 	.byte	0x04, 0x1c
        /*00ba*/ 	.short	(.L_261 - .L_260)


	//   ....[0]....
.L_260:
        /*00bc*/ 	.word	0x000002a0


	//   ....[1]....
        /*00c0*/ 	.word	0x00002890


	//----- nvinfo : EIATTR_CRS_STACK_SIZE
	.align		4
.L_261:
        /*00c4*/ 	.byte	0x04, 0x1e
        /*00c6*/ 	.short	(.L_263 - .L_262)
.L_262:
        /*00c8*/ 	.word	0x00000000


	//----- nvinfo : EIATTR_CBANK_PARAM_SIZE
	.align		4
.L_263:
        /*00cc*/ 	.byte	0x03, 0x19
        /*00ce*/ 	.short	0x0050


	//----- nvinfo : EIATTR_PARAM_CBANK
	.align		4
        /*00d0*/ 	.byte	0x04, 0x0a
        /*00d2*/ 	.short	(.L_265 - .L_264)
	.align		4
.L_264:
        /*00d4*/ 	.word	index@(.nv.constant0._Z18calculateFunction2PxS_S_S_S_S_S_S_S_S_)
        /*00d8*/ 	.short	0x0380
        /*00da*/ 	.short	0x0050


	//----- nvinfo : EIATTR_SW_WAR
	.align		4
.L_265:
        /*00dc*/ 	.byte	0x04, 0x36
        /*00de*/ 	.short	(.L_267 - .L_266)
.L_266:
        /*00e0*/ 	.word	0x00000008
.L_267:


//--------------------- .nv.info._Z18calculateFunction1PxS_S_S_S_S_S_ --------------------------
	.section	.nv.info._Z18calculateFunction1PxS_S_S_S_S_S_,"",@"SHT_CUDA_INFO"
	.sectionflags	@""
	.align	4


	//----- nvinfo : EIATTR_CUDA_API_VERSION
	.align		4
        /*0000*/ 	.byte	0x04, 0x37
        /*0002*/ 	.short	(.L_269 - .L_268)
.L_268:
        /*0004*/ 	.word	0x00000082


	//----- nvinfo : EIATTR_KPARAM_INFO
	.align		4
.L_269:
        /*0008*/ 	.byte	0x04, 0x17
        /*000a*/ 	.short	(.L_271 - .L_270)
.L_270:
        /*000c*/ 	.word	0x00000000
        /*0010*/ 	.short	0x0006
        /*0012*/ 	.short	0x0030
        /*0014*/ 	.byte	0x00, 0xf5, 0x21, 0x00


	//----- nvinfo : EIATTR_KPARAM_INFO
	.align		4
.L_271:
        /*0018*/ 	.byte	0x04, 0x17
        /*001a*/ 	.short	(.L_273 - .L_272)
.L_272:
        /*001c*/ 	.word	0x00000000
        /*0020*/ 	.short	0x0005
        /*0022*/ 	.short	0x0028
        /*0024*/ 	.byte	0x00, 0xf5, 0x21, 0x00


	//----- nvinfo : EIATTR_KPARAM_INFO
	.align		4
.L_273:
        /*0028*/ 	.byte	0x04, 0x17
        /*002a*/ 	.short	(.L_275 - .L_274)
.L_274:
        /*002c*/ 	.word	0x00000000
        /*0030*/ 	.short	0x0004
        /*0032*/ 	.short	0x0020
        /*0034*/ 	.byte	0x00, 0xf5, 0x21, 0x00


	//----- nvinfo : EIATTR_KPARAM_INFO
	.align		4
.L_275:
        /*0038*/ 	.byte	0x04, 0x17
        /*003a*/ 	.short	(.L_277 - .L_276)
.L_276:
        /*003c*/ 	.word	0x00000000
        /*0040*/ 	.short	0x0003
        /*0042*/ 	.short	0x0018
        /*0044*/ 	.byte	0x00, 0xf5, 0x21, 0x00


	//----- nvinfo : EIATTR_KPARAM_INFO
	.align		4
.L_277:
        /*0048*/ 	.byte	0x04, 0x17
        /*004a*/ 	.short	(.L_279 - .L_278)
.L_278:
        /*004c*/ 	.word	0x00000000
        /*0050*/ 	.short	0x0002
        /*0052*/ 	.short	0x0010
        /*0054*/ 	.byte	0x00, 0xf5, 0x21, 0x00


	//----- nvinfo : EIATTR_KPARAM_INFO
	.align		4
.L_279:
        /*0058*/ 	.byte	0x04, 0x17
        /*005a*/ 	.short	(.L_281 - .L_280)
.L_280:
        /*005c*/ 	.word	0x00000000
        /*0060*/ 	.short	0x0001
        /*0062*/ 	.short	0x0008
        /*0064*/ 	.byte	0x00, 0xf5, 0x21, 0x00


	//----- nvinfo : EIATTR_KPARAM_INFO
	.align		4
.L_281:
        /*0068*/ 	.byte	0x04, 0x17
        /*006a*/ 	.short	(.L_283 - .L_282)
.L_282:
        /*006c*/ 	.word	0x00000000
        /*0070*/ 	.short	0x0000
        /*0072*/ 	.short	0x0000
        /*0074*/ 	.byte	0x00, 0xf5, 0x21, 0x00


	//----- nvinfo : EIATTR_SPARSE_MMA_MASK
	.align		4
.L_283:
        /*0078*/ 	.byte	0x03, 0x50
        /*007a*/ 	.short	0x0000


	//----- nvinfo : EIATTR_MAXREG_COUNT
	.align		4
        /*007c*/ 	.byte	0x03, 0x1b
        /*007e*/ 	.short	0x00ff


	//----- nvinfo : EIATTR_MERCURY_ISA_VERSION
	.align		4
        /*0080*/ 	.byte	0x03, 0x5f
        /*0082*/ 	.short	0x0101


	//----- nvinfo : EIATTR_VRC_CTA_INIT_COUNT
	.align		4
        /*0084*/ 	.byte	0x02, 0x4a
	.zero		1
	.zero		1


	//----- nvinfo : EIATTR_EXIT_INSTR_OFFSETS
	.align		4
        /*0088*/ 	.byte	0x04, 0x1c
        /*008a*/ 	.short	(.L_285 - .L_284)


	//   ....[0]....
.L_284:
        /*008c*/ 	.word	0x00000260


	//   ....[1]....
        /*0090*/ 	.word	0x000010b0


	//----- nvinfo : EIATTR_CRS_STACK_SIZE
	.align		4
.L_285:
        /*0094*/ 	.byte	0x04, 0x1e
        /*0096*/ 	.short	(.L_287 - .L_286)
.L_286:
        /*0098*/ 	.word	0x00000000


	//----- nvinfo : EIATTR_CBANK_PARAM_SIZE
	.align		4
.L_287:
        /*009c*/ 	.byte	0x03, 0x19
        /*009e*/ 	.short	0x0038


	//----- nvinfo : EIATTR_PARAM_CBANK
	.align		4
        /*00a0*/ 	.byte	0x04, 0x0a
        /*00a2*/ 	.short	(.L_289 - .L_288)
	.align		4
.L_288:
        /*00a4*/ 	.word	index@(.nv.constant0._Z18calculateFunction1PxS_S_S_S_S_S_)
        /*00a8*/ 	.short	0x0380
        /*00aa*/ 	.short	0x0038


	//----- nvinfo : EIATTR_SW_WAR
	.align		4
.L_289:
        /*00ac*/ 	.byte	0x04, 0x36
        /*00ae*/ 	.short	(.L_291 - .L_290)
.L_290:
        /*00b0*/ 	.word	0x00000008
.L_291:


//--------------------- .nv.callgraph             --------------------------
	.section	.nv.callgraph,"",@"SHT_CUDA_CALLGRAPH"
	.align	4
	.sectionentsize	8
	.align		4
        /*0000*/ 	.word	0x00000000
	.align		4
        /*0004*/ 	.word	0xffffffff
	.align		4
        /*0008*/ 	.word	index@(_Z12print_arraysPxS_S_)
	.align		4
        /*000c*/ 	.word	index@(vprintf)
	.align		4
        /*0010*/ 	.word	0x00000000
	.align		4
        /*0014*/ 	.word	0xfffffffe
	.align		4
        /*0018*/ 	.word	0x00000000
	.align		4
        /*001c*/ 	.word	0xfffffffd
	.align		4
        /*0020*/ 	.word	0x00000000
	.align		4
        /*0024*/ 	.word	0xfffffffc


//--------------------- .nv.constant4             --------------------------
	.section	.nv.constant4,"a",@progbits
	.align	8
	.align		8
.nv.constant4:
        /*0000*/ 	.dword	_ZN34_INTERNAL_0d243428_4_k_cu_66c2ef184cuda3std3__45__cpo5beginE
	.align		8
        /*0008*/ 	.dword	_ZN34_INTERNAL_0d243428_4_k_cu_66c2ef184cuda3std3__45__cpo3endE
	.align		8
        /*0010*/ 	.dword	_ZN34_INTERNAL_0d243428_4_k_cu_66c2ef184cuda3std3__45__cpo6cbeginE
	.align		8
        /*0018*/ 	.dword	_ZN34_INTERNAL_0d243428_4_k_cu_66c2ef184cuda3std3__45__cpo4cendE
	.align		8
        /*0020*/ 	.dword	_ZN34_INTERNAL_0d243428_4_k_cu_66c2ef184cuda3std3__45__cpo6rbeginE
	.align		8
        /*0028*/ 	.dword	_ZN34_INTERNAL_0d243428_4_k_cu_66c2ef184cuda3std3__45__cpo4rendE
	.align		8
        /*0030*/ 	.dword	_ZN34_INTERNAL_0d243428_4_k_cu_66c2ef184cuda3std3__45__cpo7crbeginE
	.align		8
        /*0038*/ 	.dword	_ZN34_INTERNAL_0d243428_4_k_cu_66c2ef184cuda3std3__45__cpo5crendE
	.align		8
        /*0040*/ 	.dword	_ZN34_INTERNAL_0d243428_4_k_cu_66c2ef184cuda3std3__436_GLOBAL__N__0d243428_4_k_cu_66c2ef186ignoreE
	.align		8
        /*0048*/ 	.dword	_ZN34_INTERNAL_0d243428_4_k_cu_66c2ef184cuda3std3__419piecewise_constructE
	.align		8
        /*0050*/ 	.dword	_ZN34_INTERNAL_0d243428_4_k_cu_66c2ef184cuda3std3__48in_placeE
	.align		8
        /*0058*/ 	.dword	_ZN34_INTERNAL_0d243428_4_k_cu_66c2ef184cuda3std3__420unreachable_sentinelE
	.align		8
        /*0060*/ 	.dword	_ZN34_INTERNAL_0d243428_4_k_cu_66c2ef184cuda3std3__47nulloptE
	.align		8
        /*0068*/ 	.dword	_ZN34_INTERNAL_0d243428_4_k_cu_66c2ef184cuda3std3__48unexpectE
	.align		8
        /*0070*/ 	.dword	_ZN34_INTERNAL_0d243428_4_k_cu_66c2ef184cuda3std6ranges3__45__cpo4swapE
	.align		8
        /*0078*/ 	.dword	_ZN34_INTERNAL_0d243428_4_k_cu_66c2ef184cuda3std6ranges3__45__cpo9iter_moveE
	.align		8
        /*0080*/ 	.dword	_ZN34_INTERNAL_0d243428_4_k_cu_66c2ef184cuda3std6ranges3__45__cpo5beginE
	.align		8
        /*0088*/ 	.dword	_ZN34_INTERNAL_0d243428_4_k_cu_66c2ef184cuda3std6ranges3__45__cpo3endE
	.align		8
        /*0090*/ 	.dword	_ZN34_INTERNAL_0d243428_4_k_cu_66c2ef184cuda3std6ranges3__45__cpo6cbeginE
	.align		8
        /*0098*/ 	.dword	_ZN34_INTERNAL_0d243428_4_k_cu_66c2ef184cuda3std6ranges3__45__cpo4cendE
	.align		8
        /*00a0*/ 	.dword	_ZN34_INTERNAL_0d243428_4_k_cu_66c2ef184cuda3std6ranges3__45__cpo7advanceE
	.align		8
        /*00a8*/ 	.dword	_ZN34_INTERNAL_0d243428_4_k_cu_66c2ef184cuda3std6ranges3__45__cpo9iter_swapE
	.align		8
        /*00b0*/ 	.dword	_ZN34_INTERNAL_0d243428_4_k_cu_66c2ef184cuda3std6ranges3__45__cpo4nextE
	.align		8
        /*00b8*/ 	.dword	_ZN34_INTERNAL_0d243428_4_k_cu_66c2ef184cuda3std6ranges3__45__cpo4prevE
	.align		8
        /*00c0*/ 	.dword	_ZN34_INTERNAL_0d243428_4_k_cu_66c2ef184cuda3std6ranges3__45__cpo4dataE
	.align		8
        /*00c8*/ 	.dword	_ZN34_INTERNAL_0d243428_4_k_cu_66c2ef184cuda3std6ranges3__45__cpo5cdataE
	.align		8
        /*00d0*/ 	.dword	_ZN34_INTERNAL_0d243428_4_k_cu_66c2ef184cuda3std6ranges3__45__cpo4sizeE
	.align		8
        /*00d8*/ 	.dword	_ZN34_INTERNAL_0d243428_4_k_cu_66c2ef184cuda3std6ranges3__45__cpo5ssizeE
	.align		8
        /*00e0*/ 	.dword	_ZN34_INTERNAL_0d243428_4_k_cu_66c2ef184cuda3std6ranges3__45__cpo8distanceE
	.align		8
        /*00e8*/ 	.dword	_ZN34_INTERNAL_0d243428_4_k_cu_66c2ef186thrust24THRUST_300001_SM_1000_NS8cuda_cub3parE
	.align		8
        /*00f0*/ 	.dword	_ZN34_INTERNAL_0d243428_4_k_cu_66c2ef186thrust24THRUST_300001_SM_1000_NS8cuda_cub10par_nosyncE
	.align		8
        /*00f8*/ 	.dword	_ZN34_INTERNAL_0d243428_4_k_cu_66c2ef186thrust24THRUST_300001_SM_1000_NS6system6detail10sequential3seqE
	.align		8
        /*0100*/ 	.dword	_ZN34_INTERNAL_0d243428_4_k_cu_66c2ef186thrust24THRUST_300001_SM_1000_NS6system3cpp3parE
	.align		8
        /*0108*/ 	.dword	_ZN34_INTERNAL_0d243428_4_k_cu_66c2ef186thrust24THRUST_300001_SM_1000_NS12placeholders2_1E
	.align		8
        /*0110*/ 	.dword	_ZN34_INTERNAL_0d243428_4_k_cu_66c2ef186thrust24THRUST_300001_SM_1000_NS12placeholders2_2E
	.align		8
        /*0118*/ 	.dword	_ZN34_INTERNAL_0d243428_4_k_cu_66c2ef186thrust24THRUST_300001_SM_1000_NS12placeholders2_3E
	.align		8
        /*0120*/ 	.dword	_ZN34_INTERNAL_0d243428_4_k_cu_66c2ef186thrust24THRUST_300001_SM_1000_NS12placeholders2_4E
	.align		8
        /*0128*/ 	.dword	_ZN34_INTERNAL_0d243428_4_k_cu_66c2ef186thrust24THRUST_300001_SM_1000_NS12placeholders2_5E
	.align		8
        /*0130*/ 	.dword	_ZN34_INTERNAL_0d243428_4_k_cu_66c2ef186thrust24THRUST_300001_SM_1000_NS12placeholders2_6E
	.align		8
        /*0138*/ 	.dword	_ZN34_INTERNAL_0d243428_4_k_cu_66c2ef186thrust24THRUST_300001_SM_1000_NS12placeholders2_7E
	.align		8
        /*0140*/ 	.dword	_ZN34_INTERNAL_0d243428_4_k_cu_66c2ef186thrust24THRUST_300001_SM_1000_NS12placeholders2_8E
	.align		8
        /*0148*/ 	.dword	_ZN34_INTERNAL_0d243428_4_k_cu_66c2ef186thrust24THRUST_300001_SM_1000_NS12placeholders2_9E
	.align		8
        /*0150*/ 	.dword	_ZN34_INTERNAL_0d243428_4_k_cu_66c2ef186thrust24THRUST_300001_SM_1000_NS12placeholders3_10E
	.align		8
        /*0158*/ 	.dword	_ZN34_INTERNAL_0d243428_4_k_cu_66c2ef186thrust24THRUST_300001_SM_1000_NS3seqE
	.align		8
        /*0160*/ 	.dword	_ZN34_INTERNAL_0d243428_4_k_cu_66c2ef186thrust24THRUST_300001_SM_1000_NS6deviceE
	.align		8
        /*0168*/ 	.dword	$str
	.align		8
        /*0170*/ 	.dword	$str$1
	.align		8
        /*0178*/ 	.dword	$str$2
	.align		8
        /*0180*/ 	.dword	vprintf


//--------------------- .text._ZN3cub18CUB_300001_SM_10006detail10radix_sort29DeviceRadixSortOnesweepKernelINS1_5radix10policy_hubIxxyE10Policy1000ELNS0_9SortOrderE0ExxyiiNS1_21identity_decomposer_tEEEvPT5_SB_PT3_PKSC_PT1_PKSG_PT2_PKSK_T4_iiT6_ --------------------------
	.section	.text._ZN3cub18CUB_300001_SM_10006detail10radix_sort29DeviceRadixSortOnesweepKernelINS1_5radix10policy_hubIxxyE10Policy1000ELNS0_9SortOrderE0ExxyiiNS1_21identity_decomposer_tEEEvPT5_SB_PT3_PKSC_PT1_PKSG_PT2_PKSK_T4_iiT6_,"ax",@progbits
	.align	128
        .global         _ZN3cub18CUB_300001_SM_10006detail10radix_sort29DeviceRadixSortOnesweepKernelINS1_5radix10policy_hubIxxyE10Policy1000ELNS0_9SortOrderE0ExxyiiNS1_21identity_decomposer_tEEEvPT5_SB_PT3_PKSC_PT1_PKSG_PT2_PKSK_T4_iiT6_
        .type           _ZN3cub18CUB_300001_SM_10006detail10radix_sort29DeviceRadixSortOnesweepKernelINS1_5radix10policy_hubIxxyE10Policy1000ELNS0_9SortOrderE0ExxyiiNS1_21identity_decomposer_tEEEvPT5_SB_PT3_PKSC_PT1_PKSG_PT2_PKSK_T4_iiT6_,@function
        .size           _ZN3cub18CUB_300001_SM_10006detail10radix_sort29DeviceRadixSortOnesweepKernelINS1_5radix10policy_hubIxxyE10Policy1000ELNS0_9SortOrderE0ExxyiiNS1_21identity_decomposer_tEEEvPT5_SB_PT3_PKSC_PT1_PKSG_PT2_PKSK_T4_iiT6_,(.L_x_238 - _ZN3cub18CUB_300001_SM_10006detail10radix_sort29DeviceRadixSortOnesweepKernelINS1_5radix10policy_hubIxxyE10Policy1000ELNS0_9SortOrderE0ExxyiiNS1_21identity_decomposer_tEEEvPT5_SB_PT3_PKSC_PT1_PKSG_PT2_PKSK_T4_iiT6_)
        .other          _ZN3cub18CUB_300001_SM_10006detail10radix_sort29DeviceRadixSortOnesweepKernelINS1_5radix10policy_hubIxxyE10Policy1000ELNS0_9SortOrderE0ExxyiiNS1_21identity_decomposer_tEEEvPT5_SB_PT3_PKSC_PT1_PKSG_PT2_PKSK_T4_iiT6_,@"STO_CUDA_ENTRY STV_DEFAULT"
_ZN3cub18CUB_300001_SM_10006detail10radix_sort29DeviceRadixSortOnesweepKernelINS1_5radix10policy_hubIxxyE10Policy1000ELNS0_9SortOrderE0ExxyiiNS1_21identity_decomposer_tEEEvPT5_SB_PT3_PKSC_PT1_PKSG_PT2_PKSK_T4_iiT6_:
.text._ZN3cub18CUB_300001_SM_10006detail10radix_sort29DeviceRadixSortOnesweepKernelINS1_5radix10policy_hubIxxyE10Policy1000ELNS0_9SortOrderE0ExxyiiNS1_21identity_decomposer_tEEEvPT5_SB_PT3_PKSC_PT1_PKSG_PT2_PKSK_T4_iiT6_:
[----:B------:R-:W0:Y:S01]  /*0000*/  LDC R1, c[0x0][0x37c] ;  /* 0x0000df00ff017b82 */ /* 0x000e220000000800 */
[----:B------:R-:W1:Y:S01]  /*0010*/  S2R R61, SR_TID.X ;  /* 0x00000000003d7919 */ /* 0x000e620000002100 */
[----:B------:R-:W2:Y:S01]  /*0020*/  LDCU.64 UR8, c[0x0][0x358] ;  /* 0x00006b00ff0877ac */ /* 0x000ea20008000a00 */
[----:B------:R-:W-:Y:S01]  /*0030*/  BSSY.RECONVERGENT B0, `(.L_x_0) ;  /* 0x000000b000007945 */ /* 0x000fe20003800200 */
[----:B0-----:R-:W-:Y:S01]  /*0040*/  VIADD R1, R1, 0xffffffe8 ;  /* 0xffffffe801017836 */ /* 0x001fe20000000000 */
[----:B-1----:R-:W-:-:S13]  /*0050*/  ISETP.NE.AND P0, PT, R61, RZ, PT ;  /* 0x000000ff3d00720c */ /* 0x002fda0003f05270 */
[----:B--2---:R-:W-:Y:S05]  /*0060*/  @P0 BRA `(.L_x_1) ;  /* 0x00000000001c0947 */ /* 0x004fea0003800000 */
[----:B------:R-:W0:Y:S01]  /*0070*/  LDC.64 R2, c[0x0][0x388] ;  /* 0x0000e200ff027b82 */ /* 0x000e220000000a00 */
[----:B------:R-:W-:-:S05]  /*0080*/  IMAD.MOV.U32 R5, RZ, RZ, 0x1 ;  /* 0x00000001ff057424 */ /* 0x000fca00078e00ff */
[----:B0-----:R-:W2:Y:S02]  /*0090*/  ATOMG.E.ADD.STRONG.GPU PT, R2, desc[UR8][R2.64], R5 ;  /* 0x80000005020279a8 */ /* 0x001ea400081ef108 */
[----:B------:R-:W0:Y:S01]  /*00a0*/  S2UR UR5, SR_CgaCtaId ;  /* 0x00000000000579c3 */ /* 0x000e220000008800 */
[----:B------:R-:W-:Y:S02]  /*00b0*/  UMOV UR4, 0x400 ;  /* 0x0000040000047882 */ /* 0x000fe40000000000 */
[----:B0-----:R-:W-:-:S09]  /*00c0*/  ULEA UR4, UR5, UR4, 0x18 ;  /* 0x0000000405047291 */ /* 0x001fd2000f8ec0ff */
[----:B--2---:R0:W-:Y:S03]  /*00d0*/  STS [UR4+0x9000], R2 ;  /* 0x00900002ff007988 */ /* 0x0041e60008000804 */
.L_x_1:
[----:B------:R-:W-:Y:S05]  /*00e0*/  BSYNC.RECONVERGENT B0 ;  /* 0x0000000000007941 */ /* 0x000fea0003800200 */
.L_x_0:
[----:B------:R-:W1:Y:S08]  /*00f0*/  S2UR UR5, SR_CgaCtaId ;  /* 0x00000000000579c3 */ /* 0x000e700000008800 */
[----:B------:R-:W-:Y:S01]  /*0100*/  BAR.SYNC.DEFER_BLOCKING 0x0 ;  /* 0x0000000000007b1d */ /* 0x000fe20000010000 */
[----:B------:R-:W-:-:S05]  /*0110*/  SHF.R.U32.HI R4, RZ, 0x5, R61 ;  /* 0x00000005ff047819 */ /* 0x000fca000001163d */
[----:B------:R-:W-:Y:S01]  /*0120*/  UMOV UR4, 0x400 ;  /* 0x0000040000047882 */ /* 0x000fe20000000000 */
[----:B------:R-:W2:Y:S01]  /*0130*/  S2R R18, SR_LANEID ;  /* 0x0000000000127919 */ /* 0x000ea20000000000 */
[----:B-1----:R-:W-:Y:S02]  /*0140*/  ULEA UR6, UR5, UR4, 0x18 ;  /* 0x0000000405067291 */ /* 0x002fe4000f8ec0ff */
[----:B------:R-:W1:Y:S07]  /*0150*/  LDCU UR4, c[0x0][0x3c0] ;  /* 0x00007800ff0477ac */ /* 0x000e6e0008000800 */
[----:B------:R-:W3:Y:S02]  /*0160*/  LDS R0, [UR6+0x9000] ;  /* 0x00900006ff007984 */ /* 0x000ee40008000800 */
[----:B---3--:R-:W-:-:S13]  /*0170*/  R2UR UR7, R0 ;  /* 0x00000000000772ca */ /* 0x008fda00000e0000 */
[----:B------:R-:W-:-:S04]  /*0180*/  UIMAD UR10, UR7, 0x1200, URZ ;  /* 0x00001200070a78a4 */ /* 0x000fc8000f8e02ff */
[----:B------:R-:W-:Y:S02]  /*0190*/  UIADD3 UR11, UPT, UPT, UR10, 0x1200, URZ ;  /* 0x000012000a0b7890 */ /* 0x000fe4000fffe0ff */
[----:B------:R-:W-:Y:S02]  /*01a0*/  USHF.R.S32.HI UR5, URZ, 0x1f, UR10 ;  /* 0x0000001fff057899 */ /* 0x000fe4000801140a */
[----:B-1----:R-:W-:-:S09]  /*01b0*/  UISETP.GT.AND UP0, UPT, UR11, UR4, UPT ;  /* 0x000000040b00728c */ /* 0x002fd2000bf04270 */
[----:B--2---:R-:W-:Y:S05]  /*01c0*/  BRA.U UP0, `(.L_x_2) ;  /* 0x0000000100547547 */ /* 0x004fea000b800000 */
[----:B------:R-:W0:Y:S01]  /*01d0*/  LDCU.64 UR12, c[0x0][0x3a8] ;  /* 0x00007500ff0c77ac */ /* 0x000e220008000a00 */
[C---:B------:R-:W-:Y:S02]  /*01e0*/  LOP3.LUT R70, R61.reuse, 0x1f, RZ, 0xc0, !PT ;  /* 0x0000001f3d467812 */ /* 0x040fe400078ec0ff */
[----:B------:R-:W-:-:S05]  /*01f0*/  LOP3.LUT R3, R61, 0x3e0, RZ, 0xc0, !PT ;  /* 0x000003e03d037812 */ /* 0x000fca00078ec0ff */
[----:B------:R-:W-:-:S05]  /*0200*/  IMAD R70, R3, 0xc, R70 ;  /* 0x0000000c03467824 */ /* 0x000fca00078e0246 */
[----:B------:R-:W-:-:S05]  /*0210*/  IADD3 R0, P0, PT, R70, UR10, RZ ;  /* 0x0000000a46007c10 */ /* 0x000fca000ff1e0ff */
[----:B------:R-:W-:Y:S01]  /*0220*/  IMAD.X R7, RZ, RZ, UR5, P0 ;  /* 0x00000005ff077e24 */ /* 0x000fe200080e06ff */
[----:B0-----:R-:W-:-:S04]  /*0230*/  LEA R2, P0, R0, UR12, 0x3 ;  /* 0x0000000c00027c11 */ /* 0x001fc8000f8018ff */
[----:B------:R-:W-:-:S05]  /*0240*/  LEA.HI.X R3, R0, UR13, R7, 0x3, P0 ;  /* 0x0000000d00037c11 */ /* 0x000fca00080f1c07 */
[----:B------:R0:W5:Y:S04]  /*0250*/  LDG.E.64 R58, desc[UR8][R2.64] ;  /* 0x00000008023a7981 */ /* 0x000168000c1e1b00 */
        /* <DEDUP_REMOVED lines=10> */
[----:B------:R0:W5:Y:S01]  /*0300*/  LDG.E.64 R36, desc[UR8][R2.64+0xb00] ;  /* 0x000b000802247981 */ /* 0x000162000c1e1b00 */
[----:B------:R-:W-:Y:S05]  /*0310*/  BRA `(.L_x_3) ;  /* 0x0000000400107947 */ /* 0x000fea0003800000 */
.L_x_2:
[C---:B------:R-:W-:Y:S01]  /*0320*/  LOP3.LUT R70, R61.reuse, 0x1f, RZ, 0xc0, !PT ;  /* 0x0000001f3d467812 */ /* 0x040fe200078ec0ff */
[----:B------:R-:W1:Y:S01]  /*0330*/  LDCU.64 UR12, c[0x0][0x3a8] ;  /* 0x00007500ff0c77ac */ /* 0x000e620008000a00 */
[----:B------:R-:W-:Y:S01]  /*0340*/  LOP3.LUT R3, R61, 0x3e0, RZ, 0xc0, !PT ;  /* 0x000003e03d037812 */ /* 0x000fe200078ec0ff */
[----:B------:R-:W-:Y:S01]  /*0350*/  IMAD.MOV.U32 R58, RZ, RZ, -0x1 ;  /* 0xffffffffff3a7424 */ /* 0x000fe200078e00ff */
[----:B------:R-:W-:Y:S01]  /*0360*/  UIADD3 UR4, UPT, UPT, -UR10, UR4, URZ ;  /* 0x000000040a047290 */ /* 0x000fe2000fffe1ff */
[----:B------:R-:W-:Y:S02]  /*0370*/  IMAD.MOV.U32 R59, RZ, RZ, 0x7fffffff ;  /* 0x7fffffffff3b7424 */ /* 0x000fe400078e00ff */
[----:B------:R-:W-:Y:S02]  /*0380*/  IMAD R70, R3, 0xc, R70 ;  /* 0x0000000c03467824 */ /* 0x000fe400078e0246 */
[----:B------:R-:W-:Y:S02]  /*0390*/  IMAD.MOV.U32 R56, RZ, RZ, -0x1 ;  /* 0xffffffffff387424 */ /* 0x000fe400078e00ff */
[C---:B------:R-:W-:Y:S01]  /*03a0*/  VIADD R0, R70.reuse, 0x20 ;  /* 0x0000002046007836 */ /* 0x040fe20000000000 */
[C---:B------:R-:W-:Y:S01]  /*03b0*/  ISETP.GE.AND P3, PT, R70.reuse, UR4, PT ;  /* 0x0000000446007c0c */ /* 0x040fe2000bf66270 */
[----:B------:R-:W-:-:S02]  /*03c0*/  VIADD R3, R70, 0x60 ;  /* 0x0000006046037836 */ /* 0x000fc40000000000 */
[----:B0-----:R-:W-:Y:S01]  /*03d0*/  VIADD R2, R70, 0x40 ;  /* 0x0000004046027836 */ /* 0x001fe20000000000 */
[----:B------:R-:W-:Y:S01]  /*03e0*/  ISETP.GE.AND P2, PT, R0, UR4, PT ;  /* 0x0000000400007c0c */ /* 0x000fe2000bf46270 */
[C---:B------:R-:W-:Y:S01]  /*03f0*/  VIADD R5, R70.reuse, 0xa0 ;  /* 0x000000a046057836 */ /* 0x040fe20000000000 */
[C---:B------:R-:W-:Y:S01]  /*0400*/  IADD3 R0, P0, PT, R70.reuse, UR10, RZ ;  /* 0x0000000a46007c10 */ /* 0x040fe2000ff1e0ff */
[C---:B------:R-:W-:Y:S01]  /*0410*/  VIADD R6, R70.reuse, 0xc0 ;  /* 0x000000c046067836 */ /* 0x040fe20000000000 */
[----:B------:R-:W-:Y:S01]  /*0420*/  ISETP.GE.AND P5, PT, R3, UR4, PT ;  /* 0x0000000403007c0c */ /* 0x000fe2000bfa6270 */
[----:B------:R-:W-:Y:S01]  /*0430*/  VIADD R3, R70, 0x80 ;  /* 0x0000008046037836 */ /* 0x000fe20000000000 */
[----:B------:R-:W-:Y:S01]  /*0440*/  ISETP.GE.AND P6, PT, R2, UR4, PT ;  /* 0x0000000402007c0c */ /* 0x000fe2000bfc6270 */
[----:B------:R-:W-:Y:S01]  /*0450*/  IMAD.X R7, RZ, RZ, UR5, P0 ;  /* 0x00000005ff077e24 */ /* 0x000fe200080e06ff */
[----:B-1----:R-:W-:Y:S01]  /*0460*/  LEA R2, P4, R0, UR12, 0x3 ;  /* 0x0000000c00027c11 */ /* 0x002fe2000f8818ff */
[----:B------:R-:W-:Y:S01]  /*0470*/  IMAD.MOV.U32 R57, RZ, RZ, 0x7fffffff ;  /* 0x7fffffffff397424 */ /* 0x000fe200078e00ff */
[----:B------:R-:W-:-:S02]  /*0480*/  ISETP.GE.AND P1, PT, R3, UR4, PT ;  /* 0x0000000403007c0c */ /* 0x000fc4000bf26270 */
[----:B------:R-:W-:Y:S01]  /*0490*/  ISETP.GE.AND P0, PT, R5, UR4, PT ;  /* 0x0000000405007c0c */ /* 0x000fe2000bf06270 */
[----:B------:R-:W-:Y:S01]  /*04a0*/  VIADD R5, R70, 0xe0 ;  /* 0x000000e046057836 */ /* 0x000fe20000000000 */
[----:B------:R-:W-:Y:S01]  /*04b0*/  LEA.HI.X R3, R0, UR13, R7, 0x3, P4 ;  /* 0x0000000d00037c11 */ /* 0x000fe2000a0f1c07 */
[----:B------:R-:W-:Y:S01]  /*04c0*/  IMAD.MOV.U32 R54, RZ, RZ, -0x1 ;  /* 0xffffffffff367424 */ /* 0x000fe200078e00ff */
[----:B------:R-:W-:Y:S01]  /*04d0*/  ISETP.GE.AND P4, PT, R6, UR4, PT ;  /* 0x0000000406007c0c */ /* 0x000fe2000bf86270 */
[----:B------:R-:W-:Y:S02]  /*04e0*/  IMAD.MOV.U32 R55, RZ, RZ, 0x7fffffff ;  /* 0x7fffffffff377424 */ /* 0x000fe400078e00ff */
[----:B------:R1:W5:Y:S01]  /*04f0*/  @!P3 LDG.E.64 R58, desc[UR8][R2.64] ;  /* 0x00000008023ab981 */ /* 0x000362000c1e1b00 */
[----:B------:R-:W-:Y:S01]  /*0500*/  ISETP.GE.AND P3, PT, R5, UR4, PT ;  /* 0x0000000405007c0c */ /* 0x000fe2000bf66270 */
[C---:B------:R-:W-:Y:S02]  /*0510*/  VIADD R6, R70.reuse, 0x100 ;  /* 0x0000010046067836 */ /* 0x040fe40000000000 */
[----:B------:R-:W-:Y:S01]  /*0520*/  VIADD R5, R70, 0x120 ;  /* 0x0000012046057836 */ /* 0x000fe20000000000 */
[----:B------:R1:W5:Y:S01]  /*0530*/  @!P2 LDG.E.64 R56, desc[UR8][R2.64+0x100] ;  /* 0x000100080238a981 */ /* 0x000362000c1e1b00 */
[----:B------:R-:W-:Y:S01]  /*0540*/  IMAD.MOV.U32 R52, RZ, RZ, -0x1 ;  /* 0xffffffffff347424 */ /* 0x000fe200078e00ff */
[----:B------:R-:W-:Y:S01]  /*0550*/  ISETP.GE.AND P2, PT, R6, UR4, PT ;  /* 0x0000000406007c0c */ /* 0x000fe2000bf46270 */
[----:B------:R-:W-:Y:S01]  /*0560*/  IMAD.MOV.U32 R53, RZ, RZ, 0x7fffffff ;  /* 0x7fffffffff357424 */ /* 0x000fe200078e00ff */
[----:B------:R1:W5:Y:S01]  /*0570*/  @!P6 LDG.E.64 R54, desc[UR8][R2.64+0x200] ;  /* 0x000200080236e981 */ /* 0x000362000c1e1b00 */
[----:B------:R-:W-:Y:S01]  /*0580*/  IMAD.MOV.U32 R50, RZ, RZ, -0x1 ;  /* 0xffffffffff327424 */ /* 0x000fe200078e00ff */
[----:B------:R-:W-:Y:S01]  /*0590*/  ISETP.GE.AND P6, PT, R5, UR4, PT ;  /* 0x0000000405007c0c */ /* 0x000fe2000bfc6270 */
[----:B------:R-:W-:-:S02]  /*05a0*/  IMAD.MOV.U32 R51, RZ, RZ, 0x7fffffff ;  /* 0x7fffffffff337424 */ /* 0x000fc400078e00ff */
[C---:B------:R-:W-:Y:S01]  /*05b0*/  VIADD R6, R70.reuse, 0x140 ;  /* 0x0000014046067836 */ /* 0x040fe20000000000 */
[----:B------:R1:W5:Y:S01]  /*05c0*/  @!P5 LDG.E.64 R52, desc[UR8][R2.64+0x300] ;  /* 0x000300080234d981 */ /* 0x000362000c1e1b00 */
[----:B------:R-:W-:-:S03]  /*05d0*/  VIADD R5, R70, 0x160 ;  /* 0x0000016046057836 */ /* 0x000fc60000000000 */
[----:B------:R1:W5:Y:S01]  /*05e0*/  @!P1 LDG.E.64 R50, desc[UR8][R2.64+0x400] ;  /* 0x0004000802329981 */ /* 0x000362000c1e1b00 */
[----:B------:R-:W-:Y:S02]  /*05f0*/  ISETP.GE.AND P5, PT, R6, UR4, PT ;  /* 0x0000000406007c0c */ /* 0x000fe4000bfa6270 */
[----:B------:R-:W-:Y:S01]  /*0600*/  ISETP.GE.AND P1, PT, R5, UR4, PT ;  /* 0x0000000405007c0c */ /* 0x000fe2000bf26270 */
[----:B------:R-:W-:Y:S02]  /*0610*/  IMAD.MOV.U32 R48, RZ, RZ, -0x1 ;  /* 0xffffffffff307424 */ /* 0x000fe400078e00ff */
[----:B------:R-:W-:Y:S02]  /*0620*/  IMAD.MOV.U32 R49, RZ, RZ, 0x7fffffff ;  /* 0x7fffffffff317424 */ /* 0x000fe400078e00ff */
[----:B------:R-:W-:Y:S02]  /*0630*/  IMAD.MOV.U32 R46, RZ, RZ, -0x1 ;  /* 0xffffffffff2e7424 */ /* 0x000fe400078e00ff */
[----:B------:R-:W-:-:S02]  /*0640*/  IMAD.MOV.U32 R47, RZ, RZ, 0x7fffffff ;  /* 0x7fffffffff2f7424 */ /* 0x000fc400078e00ff */
[----:B------:R-:W-:Y:S01]  /*0650*/  IMAD.MOV.U32 R44, RZ, RZ, -0x1 ;  /* 0xffffffffff2c7424 */ /* 0x000fe200078e00ff */
[----:B------:R1:W5:Y:S01]  /*0660*/  @!P0 LDG.E.64 R48, desc[UR8][R2.64+0x500] ;  /* 0x0005000802308981 */ /* 0x000362000c1e1b00 */
[----:B------:R-:W-:Y:S02]  /*0670*/  IMAD.MOV.U32 R45, RZ, RZ, 0x7fffffff ;  /* 0x7fffffffff2d7424 */ /* 0x000fe400078e00ff */
[----:B------:R-:W-:Y:S01]  /*0680*/  IMAD.MOV.U32 R42, RZ, RZ, -0x1 ;  /* 0xffffffffff2a7424 */ /* 0x000fe200078e00ff */
[----:B------:R1:W5:Y:S01]  /*0690*/  @!P4 LDG.E.64 R46, desc[UR8][R2.64+0x600] ;  /* 0x00060008022ec981 */ /* 0x000362000c1e1b00 */
[----:B------:R-:W-:Y:S02]  /*06a0*/  IMAD.MOV.U32 R43, RZ, RZ, 0x7fffffff ;  /* 0x7fffffffff2b7424 */ /* 0x000fe400078e00ff */
[----:B------:R-:W-:Y:S01]  /*06b0*/  IMAD.MOV.U32 R40, RZ, RZ, -0x1 ;  /* 0xffffffffff287424 */ /* 0x000fe200078e00ff */
[----:B------:R1:W5:Y:S01]  /*06c0*/  @!P3 LDG.E.64 R44, desc[UR8][R2.64+0x700] ;  /* 0x00070008022cb981 */ /* 0x000362000c1e1b00 */
[----:B------:R-:W-:-:S02]  /*06d0*/  IMAD.MOV.U32 R41, RZ, RZ, 0x7fffffff ;  /* 0x7fffffffff297424 */ /* 0x000fc400078e00ff */
[----:B------:R-:W-:Y:S01]  /*06e0*/  IMAD.MOV.U32 R38, RZ, RZ, -0x1 ;  /* 0xffffffffff267424 */ /* 0x000fe200078e00ff */
[----:B------:R1:W5:Y:S01]  /*06f0*/  @!P2 LDG.E.64 R42, desc[UR8][R2.64+0x800] ;  /* 0x00080008022aa981 */ /* 0x000362000c1e1b00 */
[----:B------:R-:W-:Y:S02]  /*0700*/  IMAD.MOV.U32 R39, RZ, RZ, 0x7fffffff ;  /* 0x7fffffffff277424 */ /* 0x000fe400078e00ff */
[----:B------:R-:W-:Y:S01]  /*0710*/  IMAD.MOV.U32 R36, RZ, RZ, -0x1 ;  /* 0xffffffffff247424 */ /* 0x000fe200078e00ff */
[----:B------:R1:W5:Y:S01]  /*0720*/  @!P6 LDG.E.64 R40, desc[UR8][R2.64+0x900] ;  /* 0x000900080228e981 */ /* 0x000362000c1e1b00 */
[----:B------:R-:W-:-:S03]  /*0730*/  IMAD.MOV.U32 R37, RZ, RZ, 0x7fffffff ;  /* 0x7fffffffff257424 */ /* 0x000fc600078e00ff */
[----:B------:R1:W5:Y:S04]  /*0740*/  @!P5 LDG.E.64 R38, desc[UR8][R2.64+0xa00] ;  /* 0x000a00080226d981 */ /* 0x000368000c1e1b00 */
[----:B------:R1:W5:Y:S02]  /*0750*/  @!P1 LDG.E.64 R36, desc[UR8][R2.64+0xb00] ;  /* 0x000b000802249981 */ /* 0x000364000c1e1b00 */
.L_x_3:
[----:B01----:R-:W-:Y:S01]  /*0760*/  VIMNMX R3, PT, PT, R18, 0xe0, !PT ;  /* 0x000000e012037848 */ /* 0x003fe20007fe0100 */
[----:B------:R-:W0:Y:S01]  /*0770*/  LDCU UR4, c[0x0][0x3c8] ;  /* 0x00007900ff0477ac */ /* 0x000e220008000800 */
[----:B------:R-:W-:Y:S01]  /*0780*/  BSSY.RECONVERGENT B0, `(.L_x_4) ;  /* 0x0000029000007945 */ /* 0x000fe20003800200 */
[----:B-----5:R-:W-:Y:S01]  /*0790*/  LOP3.LUT R35, R47, 0x80000000, RZ, 0x3c, !PT ;  /* 0x800000002f237812 */ /* 0x020fe200078e3cff */
[--C-:B------:R-:W-:Y:S01]  /*07a0*/  IMAD.MOV.U32 R5, RZ, RZ, R18.reuse ;  /* 0x000000ffff057224 */ /* 0x100fe200078e0012 */
[----:B------:R-:W-:Y:S01]  /*07b0*/  IADD3 R3, PT, PT, R3, 0x1f, -R18 ;  /* 0x0000001f03037810 */ /* 0x000fe20007ffe812 */
[----:B------:R-:W-:Y:S01]  /*07c0*/  UMOV UR5, 0xffffffff ;  /* 0xffffffff00057882 */ /* 0x000fe20000000000 */
[----:B------:R-:W-:Y:S02]  /*07d0*/  LOP3.LUT R33, R45, 0x80000000, RZ, 0x3c, !PT ;  /* 0x800000002d217812 */ /* 0x000fe400078e3cff */
[C---:B------:R-:W-:Y:S02]  /*07e0*/  ISETP.GE.U32.AND P0, PT, R3.reuse, 0x1e0, PT ;  /* 0x000001e00300780c */ /* 0x040fe40003f06070 */
[----:B------:R-:W-:Y:S01]  /*07f0*/  LEA.HI R2, R3, 0x1, RZ, 0x1b ;  /* 0x0000000103027811 */ /* 0x000fe200078fd8ff */
[----:B------:R-:W-:Y:S01]  /*0800*/  IMAD.SHL.U32 R3, R4, 0x400, RZ ;  /* 0x0000040004037824 */ /* 0x000fe200078e00ff */
[----:B------:R-:W-:-:S02]  /*0810*/  LOP3.LUT R31, R43, 0x80000000, RZ, 0x3c, !PT ;  /* 0x800000002b1f7812 */ /* 0x000fc400078e3cff */
[----:B------:R-:W-:Y:S01]  /*0820*/  LOP3.LUT R8, R2, 0xf, RZ, 0xc0, !PT ;  /* 0x0000000f02087812 */ /* 0x000fe200078ec0ff */
[----:B0-----:R-:W-:-:S03]  /*0830*/  USHF.L.U32 UR4, UR5, UR4, URZ ;  /* 0x0000000405047299 */ /* 0x001fc600080006ff */
[----:B------:R-:W-:-:S03]  /*0840*/  ISETP.NE.AND P1, PT, R8, RZ, PT ;  /* 0x000000ff0800720c */ /* 0x000fc60003f25270 */
[----:B------:R-:W-:Y:S10]  /*0850*/  @!P0 BRA `(.L_x_5) ;  /* 0x00000000006c8947 */ /* 0x000ff40003800000 */
[----:B------:R-:W-:Y:S01]  /*0860*/  IMAD R6, R18, 0x4, R3 ;  /* 0x0000000412067824 */ /* 0x000fe200078e0203 */
[----:B------:R-:W-:Y:S01]  /*0870*/  LOP3.LUT R4, R2, 0xffffff0, RZ, 0xc0, !PT ;  /* 0x0ffffff002047812 */ /* 0x000fe200078ec0ff */
[----:B------:R-:W-:Y:S02]  /*0880*/  IMAD.U32 R9, RZ, RZ, UR6 ;  /* 0x00000006ff097e24 */ /* 0x000fe4000f8e00ff */
[----:B------:R-:W-:Y:S02]  /*0890*/  IMAD.MOV.U32 R5, RZ, RZ, R18 ;  /* 0x000000ffff057224 */ /* 0x000fe400078e0012 */
[----:B------:R-:W-:Y:S01]  /*08a0*/  IMAD.MOV R4, RZ, RZ, -R4 ;  /* 0x000000ffff047224 */ /* 0x000fe200078e0a04 */
[----:B------:R-:W-:-:S07]  /*08b0*/  IADD3 R6, PT, PT, R6, 0x400, R9 ;  /* 0x0000040006067810 */ /* 0x000fce0007ffe009 */
.L_x_6:
[----:B------:R-:W-:Y:S01]  /*08c0*/  VIADD R4, R4, 0x10 ;  /* 0x0000001004047836 */ /* 0x000fe20000000000 */
[----:B------:R-:W-:Y:S01]  /*08d0*/  STS [R6+-0x400], RZ ;  /* 0xfffc00ff06007388 */ /* 0x000fe20000000800 */
[----:B------:R-:W-:-:S03]  /*08e0*/  VIADD R5, R5, 0x200 ;  /* 0x0000020005057836 */ /* 0x000fc60000000000 */
[----:B------:R-:W-:Y:S01]  /*08f0*/  ISETP.NE.AND P0, PT, R4, RZ, PT ;  /* 0x000000ff0400720c */ /* 0x000fe20003f05270 */
[----:B------:R-:W-:Y:S04]  /*0900*/  STS [R6+-0x380], RZ ;  /* 0xfffc80ff06007388 */ /* 0x000fe80000000800 */
[----:B------:R-:W-:Y:S04]  /*0910*/  STS [R6+-0x300], RZ ;  /* 0xfffd00ff06007388 */ /* 0x000fe80000000800 */
[----:B------:R-:W-:Y:S04]  /*0920*/  STS [R6+-0x280], RZ ;  /* 0xfffd80ff06007388 */ /* 0x000fe80000000800 */
[----:B------:R-:W-:Y:S04]  /*0930*/  STS [R6+-0x200], RZ ;  /* 0xfffe00ff06007388 */ /* 0x000fe80000000800 */
[----:B------:R-:W-:Y:S04]  /*0940*/  STS [R6+-0x180], RZ ;  /* 0xfffe80ff06007388 */ /* 0x000fe80000000800 */
[----:B------:R-:W-:Y:S04]  /*0950*/  STS [R6+-0x100], RZ ;  /* 0xffff00ff06007388 */ /* 0x000fe80000000800 */
[----:B------:R-:W-:Y:S04]  /*0960*/  STS [R6+-0x80], RZ ;  /* 0xffff80ff06007388 */ /* 0x000fe80000000800 */
[----:B------:R-:W-:Y:S04]  /*0970*/  STS [R6], RZ ;  /* 0x000000ff06007388 */ /* 0x000fe80000000800 */
[----:B------:R-:W-:Y:S04]  /*0980*/  STS [R6+0x80], RZ ;  /* 0x000080ff06007388 */ /* 0x000fe80000000800 */
[----:B------:R-:W-:Y:S04]  /*0990*/  STS [R6+0x100], RZ ;  /* 0x000100ff06007388 */ /* 0x000fe80000000800 */
[----:B------:R-:W-:Y:S04]  /*09a0*/  STS [R6+0x180], RZ ;  /* 0x000180ff06007388 */ /* 0x000fe80000000800 */
[----:B------:R-:W-:Y:S04]  /*09b0*/  STS [R6+0x200], RZ ;  /* 0x000200ff06007388 */ /* 0x000fe80000000800 */
[----:B------:R-:W-:Y:S04]  /*09c0*/  STS [R6+0x280], RZ ;  /* 0x000280ff06007388 */ /* 0x000fe80000000800 */
[----:B------:R-:W-:Y:S04]  /*09d0*/  STS [R6+0x300], RZ ;  /* 0x000300ff06007388 */ /* 0x000fe80000000800 */
[----:B------:R0:W-:Y:S02]  /*09e0*/  STS [R6+0x380], RZ ;  /* 0x000380ff06007388 */ /* 0x0001e40000000800 */
[----:B0-----:R-:W-:Y:S01]  /*09f0*/  VIADD R6, R6, 0x800 ;  /* 0x0000080006067836 */ /* 0x001fe20000000000 */
[----:B------:R-:W-:Y:S06]  /*0a00*/  @P0 BRA `(.L_x_6) ;  /* 0xfffffffc00ac0947 */ /* 0x000fec000383ffff */
.L_x_5:
[----:B------:R-:W-:Y:S05]  /*0a10*/  BSYNC.RECONVERGENT B0 ;  /* 0x0000000000007941 */ /* 0x000fea0003800200 */
.L_x_4:
[----:B------:R-:W-:Y:S01]  /*0a20*/  BSSY.RECONVERGENT B0, `(.L_x_7) ;  /* 0x0000027000007945 */ /* 0x000fe20003800200 */
[----:B------:R-:W-:Y:S01]  /*0a30*/  LOP3.LUT R29, R41, 0x80000000, RZ, 0x3c, !PT ;  /* 0x80000000291d7812 */ /* 0x000fe200078e3cff */
[----:B------:R-:W-:Y:S02]  /*0a40*/  VIADD R16, R3, UR6 ;  /* 0x0000000603107c36 */ /* 0x000fe40008000000 */
[----:B------:R-:W-:Y:S05]  /*0a50*/  @!P1 BRA `(.L_x_8) ;  /* 0x00000000008c9947 */ /* 0x000fea0003800000 */
[----:B------:R-:W-:Y:S01]  /*0a60*/  ISETP.GE.U32.AND P0, PT, R8, 0x8, PT ;  /* 0x000000080800780c */ /* 0x000fe20003f06070 */
[----:B------:R-:W-:Y:S01]  /*0a70*/  BSSY.RECONVERGENT B1, `(.L_x_9) ;  /* 0x000000e000017945 */ /* 0x000fe20003800200 */
[----:B------:R-:W-:-:S04]  /*0a80*/  LOP3.LUT R6, R2, 0x7, RZ, 0xc0, !PT ;  /* 0x0000000702067812 */ /* 0x000fc800078ec0ff */
[----:B------:R-:W-:-:S07]  /*0a90*/  ISETP.NE.AND P1, PT, R6, RZ, PT ;  /* 0x000000ff0600720c */ /* 0x000fce0003f25270 */
[----:B------:R-:W-:Y:S06]  /*0aa0*/  @!P0 BRA `(.L_x_10) ;  /* 0x0000000000288947 */ /* 0x000fec0003800000 */
[C---:B------:R-:W-:Y:S02]  /*0ab0*/  IMAD R4, R5.reuse, 0x4, R16 ;  /* 0x0000000405047824 */ /* 0x040fe400078e0210 */
[----:B------:R-:W-:-:S03]  /*0ac0*/  VIADD R5, R5, 0x100 ;  /* 0x0000010005057836 */ /* 0x000fc60000000000 */
[----:B------:R0:W-:Y:S04]  /*0ad0*/  STS [R4], RZ ;  /* 0x000000ff04007388 */ /* 0x0001e80000000800 */
[----:B------:R0:W-:Y:S04]  /*0ae0*/  STS [R4+0x80], RZ ;  /* 0x000080ff04007388 */ /* 0x0001e80000000800 */
[----:B------:R0:W-:Y:S04]  /*0af0*/  STS [R4+0x100], RZ ;  /* 0x000100ff04007388 */ /* 0x0001e80000000800 */
[----:B------:R0:W-:Y:S04]  /*0b00*/  STS [R4+0x180], RZ ;  /* 0x000180ff04007388 */ /* 0x0001e80000000800 */
[----:B------:R0:W-:Y:S04]  /*0b10*/  STS [R4+0x200], RZ ;  /* 0x000200ff04007388 */ /* 0x0001e80000000800 */
[----:B------:R0:W-:Y:S04]  /*0b20*/  STS [R4+0x280], RZ ;  /* 0x000280ff04007388 */ /* 0x0001e80000000800 */
[----:B------:R0:W-:Y:S04]  /*0b30*/  STS [R4+0x300], RZ ;  /* 0x000300ff04007388 */ /* 0x0001e80000000800 */
[----:B------:R0:W-:Y:S02]  /*0b40*/  STS [R4+0x380], RZ ;  /* 0x000380ff04007388 */ /* 0x0001e40000000800 */
.L_x_10:
[----:B------:R-:W-:Y:S05]  /*0b50*/  BSYNC.RECONVERGENT B1 ;  /* 0x0000000000017941 */ /* 0x000fea0003800200 */
.L_x_9:
[----:B------:R-:W-:Y:S05]  /*0b60*/  @!P1 BRA `(.L_x_8) ;  /* 0x0000000000489947 */ /* 0x000fea0003800000 */
[----:B------:R-:W-:Y:S02]  /*0b70*/  ISETP.GE.U32.AND P0, PT, R6, 0x4, PT ;  /* 0x000000040600780c */ /* 0x000fe40003f06070 */
[----:B------:R-:W-:-:S04]  /*0b80*/  LOP3.LUT R2, R2, 0x3, RZ, 0xc0, !PT ;  /* 0x0000000302027812 */ /* 0x000fc800078ec0ff */
[----:B------:R-:W-:-:S07]  /*0b90*/  ISETP.NE.AND P1, PT, R2, RZ, PT ;  /* 0x000000ff0200720c */ /* 0x000fce0003f25270 */
[C---:B0-----:R-:W-:Y:S02]  /*0ba0*/  @P0 IMAD R4, R5.reuse, 0x4, R16 ;  /* 0x0000000405040824 */ /* 0x041fe400078e0210 */
[----:B------:R-:W-:-:S03]  /*0bb0*/  @P0 VIADD R5, R5, 0x80 ;  /* 0x0000008005050836 */ /* 0x000fc60000000000 */
[----:B------:R1:W-:Y:S04]  /*0bc0*/  @P0 STS [R4], RZ ;  /* 0x000000ff04000388 */ /* 0x0003e80000000800 */
[----:B------:R1:W-:Y:S04]  /*0bd0*/  @P0 STS [R4+0x80], RZ ;  /* 0x000080ff04000388 */ /* 0x0003e80000000800 */
[----:B------:R1:W-:Y:S04]  /*0be0*/  @P0 STS [R4+0x100], RZ ;  /* 0x000100ff04000388 */ /* 0x0003e80000000800 */
[----:B------:R1:W-:Y:S01]  /*0bf0*/  @P0 STS [R4+0x180], RZ ;  /* 0x000180ff04000388 */ /* 0x0003e20000000800 */
[----:B------:R-:W-:Y:S05]  /*0c00*/  @!P1 BRA `(.L_x_8) ;  /* 0x0000000000209947 */ /* 0x000fea0003800000 */
[----:B------:R-:W-:Y:S02]  /*0c10*/  IMAD R3, R5, 0x4, R3 ;  /* 0x0000000405037824 */ /* 0x000fe400078e0203 */
[----:B------:R-:W-:Y:S02]  /*0c20*/  IMAD.MOV R2, RZ, RZ, -R2 ;  /* 0x000000ffff027224 */ /* 0x000fe400078e0a02 */
[----:B------:R-:W-:-:S07]  /*0c30*/  VIADD R3, R3, UR6 ;  /* 0x0000000603037c36 */ /* 0x000fce0008000000 */
.L_x_11:
[----:B------:R-:W-:Y:S01]  /*0c40*/  VIADD R2, R2, 0x1 ;  /* 0x0000000102027836 */ /* 0x000fe20000000000 */
[----:B------:R0:W-:Y:S04]  /*0c50*/  STS [R3], RZ ;  /* 0x000000ff03007388 */ /* 0x0001e80000000800 */
[----:B------:R-:W-:Y:S01]  /*0c60*/  ISETP.NE.AND P0, PT, R2, RZ, PT ;  /* 0x000000ff0200720c */ /* 0x000fe20003f05270 */
[----:B0-----:R-:W-:-:S12]  /*0c70*/  VIADD R3, R3, 0x80 ;  /* 0x0000008003037836 */ /* 0x001fd80000000000 */
[----:B------:R-:W-:Y:S05]  /*0c80*/  @P0 BRA `(.L_x_11) ;  /* 0xfffffffc00ec0947 */ /* 0x000fea000383ffff */
.L_x_8:
[----:B------:R-:W-:Y:S05]  /*0c90*/  BSYNC.RECONVERGENT B0 ;  /* 0x0000000000007941 */ /* 0x000fea0003800200 */
.L_x_7:
[----:B------:R-:W2:Y:S01]  /*0ca0*/  LDCU UR5, c[0x0][0x3c4] ;  /* 0x00007880ff0577ac */ /* 0x000ea20008000800 */
[----:B------:R-:W-:Y:S01]  /*0cb0*/  LOP3.LUT R25, R59, 0x80000000, RZ, 0x3c, !PT ;  /* 0x800000003b197812 */ /* 0x000fe200078e3cff */
[----:B------:R-:W3:Y:S01]  /*0cc0*/  LDC.64 R62, c[0x0][0x380] ;  /* 0x0000e000ff3e7b82 */ /* 0x000ee20000000a00 */
[----:B------:R-:W-:Y:S01]  /*0cd0*/  LOP3.LUT R27, R57, 0x80000000, RZ, 0x3c, !PT ;  /* 0x80000000391b7812 */ /* 0x000fe200078e3cff */
[----:B------:R-:W-:Y:S01]  /*0ce0*/  BSSY.RECONVERGENT B0, `(.L_x_12) ;  /* 0x0000063000007945 */ /* 0x000fe20003800200 */
[----:B------:R-:W-:Y:S01]  /*0cf0*/  LOP3.LUT R23, R55, 0x80000000, RZ, 0x3c, !PT ;  /* 0x8000000037177812 */ /* 0x000fe200078e3cff */
[----:B------:R-:W-:Y:S01]  /*0d00*/  IMAD.MOV.U32 R10, RZ, RZ, RZ ;  /* 0x000000ffff0a7224 */ /* 0x000fe200078e00ff */
[----:B------:R-:W-:Y:S02]  /*0d10*/  LOP3.LUT R21, R53, 0x80000000, RZ, 0x3c, !PT ;  /* 0x8000000035157812 */ /* 0x000fe400078e3cff */
[----:B------:R-:W-:Y:S02]  /*0d20*/  LOP3.LUT R19, R51, 0x80000000, RZ, 0x3c, !PT ;  /* 0x8000000033137812 */ /* 0x000fe400078e3cff */
[----:B------:R-:W-:-:S02]  /*0d30*/  LOP3.LUT R17, R49, 0x80000000, RZ, 0x3c, !PT ;  /* 0x8000000031117812 */ /* 0x000fc400078e3cff */
[----:B------:R-:W-:Y:S02]  /*0d40*/  ISETP.GT.U32.AND P2, PT, R61, 0xff, PT ;  /* 0x000000ff3d00780c */ /* 0x000fe40003f44070 */
[----:B------:R-:W-:Y:S02]  /*0d50*/  LOP3.LUT R15, R39, 0x80000000, RZ, 0x3c, !PT ;  /* 0x80000000270f7812 */ /* 0x000fe400078e3cff */
[----:B--2---:R-:W-:Y:S02]  /*0d60*/  SHF.R.U64 R5, R58, UR5, R25 ;  /* 0x000000053a057c19 */ /* 0x004fe40008001219 */
[----:B------:R-:W-:Y:S02]  /*0d70*/  SHF.R.U64 R3, R56, UR5, R27 ;  /* 0x0000000538037c19 */ /* 0x000fe4000800121b */
[----:B------:R-:W-:Y:S02]  /*0d80*/  LOP3.LUT R5, R5, UR4, RZ, 0x30, !PT ;  /* 0x0000000405057c12 */ /* 0x000fe4000f8e30ff */
[----:B------:R-:W-:-:S02]  /*0d90*/  LOP3.LUT R3, R3, UR4, RZ, 0x30, !PT ;  /* 0x0000000403037c12 */ /* 0x000fc4000f8e30ff */
[----:B------:R-:W-:Y:S01]  /*0da0*/  SHF.R.U64 R9, R54, UR5, R23 ;  /* 0x0000000536097c19 */ /* 0x000fe20008001217 */
[--C-:B------:R-:W-:Y:S01]  /*0db0*/  IMAD R2, R5, 0x4, R16.reuse ;  /* 0x0000000405027824 */ /* 0x100fe200078e0210 */
[----:B------:R-:W-:Y:S01]  /*0dc0*/  SHF.R.U64 R11, R52, UR5, R21 ;  /* 0x00000005340b7c19 */ /* 0x000fe20008001215 */
[--C-:B------:R-:W-:Y:S01]  /*0dd0*/  IMAD R3, R3, 0x4, R16.reuse ;  /* 0x0000000403037824 */ /* 0x100fe200078e0210 */
[----:B------:R-:W-:Y:S01]  /*0de0*/  SHF.R.U64 R13, R50, UR5, R19 ;  /* 0x00000005320d7c19 */ /* 0x000fe20008001213 */
[----:B------:R-:W-:Y:S01]  /*0df0*/  NOP ;  /* 0x0000000000007918 */ /* 0x000fe20000000000 */
[----:B------:R-:W-:Y:S01]  /*0e00*/  LOP3.LUT R9, R9, UR4, RZ, 0x30, !PT ;  /* 0x0000000409097c12 */ /* 0x000fe2000f8e30ff */
[----:B------:R2:W-:Y:S01]  /*0e10*/  ATOMS.POPC.INC.32 RZ, [R2+URZ] ;  /* 0x0000000002ff7f8c */ /* 0x0005e2000d8000ff */
[----:B01----:R-:W-:Y:S02]  /*0e20*/  SHF.R.U64 R4, R48, UR5, R17 ;  /* 0x0000000530047c19 */ /* 0x003fe40008001211 */
[----:B------:R-:W-:Y:S01]  /*0e30*/  LOP3.LUT R11, R11, UR4, RZ, 0x30, !PT ;  /* 0x000000040b0b7c12 */ /* 0x000fe2000f8e30ff */
[----:B------:R0:W-:Y:S01]  /*0e40*/  ATOMS.POPC.INC.32 RZ, [R3+URZ] ;  /* 0x0000000003ff7f8c */ /* 0x0001e2000d8000ff */
[----:B------:R-:W-:Y:S01]  /*0e50*/  SHF.R.U64 R14, R46, UR5, R35 ;  /* 0x000000052e0e7c19 */ /* 0x000fe20008001223 */
[--C-:B------:R-:W-:Y:S01]  /*0e60*/  IMAD R9, R9, 0x4, R16.reuse ;  /* 0x0000000409097824 */ /* 0x100fe200078e0210 */
[----:B------:R-:W-:Y:S01]  /*0e70*/  LOP3.LUT R13, R13, UR4, RZ, 0x30, !PT ;  /* 0x000000040d0d7c12 */ /* 0x000fe2000f8e30ff */
[----:B------:R-:W-:Y:S01]  /*0e80*/  IMAD R11, R11, 0x4, R16 ;  /* 0x000000040b0b7824 */ /* 0x000fe200078e0210 */
[----:B------:R-:W-:-:S02]  /*0e90*/  SHF.R.U64 R12, R44, UR5, R33 ;  /* 0x000000052c0c7c19 */ /* 0x000fc40008001221 */
[----:B------:R-:W-:Y:S01]  /*0ea0*/  SHF.R.U64 R69, R42, UR5, R31 ;  /* 0x000000052a457c19 */ /* 0x000fe2000800121f */
[--C-:B--2---:R-:W-:Y:S01]  /*0eb0*/  IMAD R2, R13, 0x4, R16.reuse ;  /* 0x000000040d027824 */ /* 0x104fe200078e0210 */
[----:B0-----:R-:W-:Y:S01]  /*0ec0*/  LOP3.LUT R3, R4, UR4, RZ, 0x30, !PT ;  /* 0x0000000404037c12 */ /* 0x001fe2000f8e30ff */
[----:B------:R0:W-:Y:S01]  /*0ed0*/  ATOMS.POPC.INC.32 RZ, [R9+URZ] ;  /* 0x0000000009ff7f8c */ /* 0x0001e2000d8000ff */
[----:B------:R-:W-:Y:S02]  /*0ee0*/  LOP3.LUT R14, R14, UR4, RZ, 0x30, !PT ;  /* 0x000000040e0e7c12 */ /* 0x000fe4000f8e30ff */
[----:B------:R-:W-:Y:S01]  /*0ef0*/  LOP3.LUT R12, R12, UR4, RZ, 0x30, !PT ;  /* 0x000000040c0c7c12 */ /* 0x000fe2000f8e30ff */
[--C-:B------:R-:W-:Y:S01]  /*0f00*/  IMAD R3, R3, 0x4, R16.reuse ;  /* 0x0000000403037824 */ /* 0x100fe200078e0210 */
[----:B------:R-:W-:Y:S01]  /*0f10*/  LOP3.LUT R69, R69, UR4, RZ, 0x30, !PT ;  /* 0x0000000445457c12 */ /* 0x000fe2000f8e30ff */
[----:B------:R-:W-:Y:S01]  /*0f20*/  ATOMS.POPC.INC.32 RZ, [R11+URZ] ;  /* 0x000000000bff7f8c */ /* 0x000fe2000d8000ff */
[--C-:B------:R-:W-:Y:S01]  /*0f30*/  IMAD R4, R14, 0x4, R16.reuse ;  /* 0x000000040e047824 */ /* 0x100fe200078e0210 */
[----:B------:R-:W-:Y:S01]  /*0f40*/  LOP3.LUT R13, R37, 0x80000000, RZ, 0x3c, !PT ;  /* 0x80000000250d7812 */ /* 0x000fe200078e3cff */
[----:B------:R-:W-:Y:S01]  /*0f50*/  IMAD R6, R12, 0x4, R16 ;  /* 0x000000040c067824 */ /* 0x000fe200078e0210 */
[----:B------:R1:W-:Y:S01]  /*0f60*/  ATOMS.POPC.INC.32 RZ, [R2+URZ] ;  /* 0x0000000002ff7f8c */ /* 0x0003e2000d8000ff */
[----:B------:R-:W-:-:S02]  /*0f70*/  SHF.R.U64 R68, R40, UR5, R29 ;  /* 0x0000000528447c19 */ /* 0x000fc4000800121d */
[----:B------:R-:W-:Y:S01]  /*0f80*/  SHF.R.U64 R8, R38, UR5, R15 ;  /* 0x0000000526087c19 */ /* 0x000fe2000800120f */
[----:B------:R2:W-:Y:S01]  /*0f90*/  ATOMS.POPC.INC.32 RZ, [R3+URZ] ;  /* 0x0000000003ff7f8c */ /* 0x0005e2000d8000ff */
[----:B0-----:R-:W-:Y:S02]  /*0fa0*/  SHF.R.U64 R9, R36, UR5, R13 ;  /* 0x0000000524097c19 */ /* 0x001fe4000800120d */
[----:B------:R-:W-:Y:S01]  /*0fb0*/  LOP3.LUT R68, R68, UR4, RZ, 0x30, !PT ;  /* 0x0000000444447c12 */ /* 0x000fe2000f8e30ff */
[--C-:B-1----:R-:W-:Y:S01]  /*0fc0*/  IMAD R2, R69, 0x4, R16.reuse ;  /* 0x0000000445027824 */ /* 0x102fe200078e0210 */
[----:B------:R0:W-:Y:S01]  /*0fd0*/  ATOMS.POPC.INC.32 RZ, [R4+URZ] ;  /* 0x0000000004ff7f8c */ /* 0x0001e2000d8000ff */
[----:B------:R-:W-:Y:S02]  /*0fe0*/  LOP3.LUT R9, R9, UR4, RZ, 0x30, !PT ;  /* 0x0000000409097c12 */ /* 0x000fe4000f8e30ff */
[----:B--2---:R-:W-:Y:S01]  /*0ff0*/  LOP3.LUT R3, R8, UR4, RZ, 0x30, !PT ;  /* 0x0000000408037c12 */ /* 0x004fe2000f8e30ff */
[----:B------:R1:W-:Y:S01]  /*1000*/  ATOMS.POPC.INC.32 RZ, [R6+URZ] ;  /* 0x0000000006ff7f8c */ /* 0x0003e2000d8000ff */
[----:B------:R-:W-:Y:S01]  /*1010*/  LEA R11, R61, UR6, 0x2 ;  /* 0x000000063d0b7c11 */ /* 0x000fe2000f8e10ff */
[----:B------:R-:W-:-:S02]  /*1020*/  IMAD R9, R9, 0x4, R16 ;  /* 0x0000000409097824 */ /* 0x000fc400078e0210 */
[----:B------:R2:W-:Y:S01]  /*1030*/  ATOMS.POPC.INC.32 RZ, [R2+URZ] ;  /* 0x0000000002ff7f8c */ /* 0x0005e2000d8000ff */
[--C-:B0-----:R-:W-:Y:S02]  /*1040*/  IMAD R4, R68, 0x4, R16.reuse ;  /* 0x0000000444047824 */ /* 0x101fe400078e0210 */
[----:B-1----:R-:W-:-:S03]  /*1050*/  IMAD R6, R3, 0x4, R16 ;  /* 0x0000000403067824 */ /* 0x002fc600078e0210 */
[----:B------:R0:W-:Y:S01]  /*1060*/  ATOMS.POPC.INC.32 RZ, [R4+URZ] ;  /* 0x0000000004ff7f8c */ /* 0x0001e2000d8000ff */
[----:B------:R-:W-:Y:S01]  /*1070*/  IMAD.U32 R3, RZ, RZ, UR7 ;  /* 0x00000007ff037e24 */ /* 0x000fe2000f8e00ff */
[----:B--2---:R-:W-:Y:S02]  /*1080*/  P2R R2, PR, RZ, 0x4 ;  /* 0x00000004ff027803 */ /* 0x004fe40000000000 */
[----:B------:R0:W-:Y:S04]  /*1090*/  ATOMS.POPC.INC.32 RZ, [R6+URZ] ;  /* 0x0000000006ff7f8c */ /* 0x0001e8000d8000ff */
[----:B------:R0:W-:Y:S04]  /*10a0*/  STL [R1+0x10], R2 ;  /* 0x0000100201007387 */ /* 0x0001e80000100800 */
[----:B------:R0:W-:Y:S01]  /*10b0*/  ATOMS.POPC.INC.32 RZ, [R9+URZ] ;  /* 0x0000000009ff7f8c */ /* 0x0001e2000d8000ff */
[----:B------:R-:W-:Y:S06]  /*10c0*/  BAR.SYNC.DEFER_BLOCKING 0x0 ;  /* 0x0000000000007b1d */ /* 0x000fec0000010000 */
[----:B---3--:R-:W-:Y:S05]  /*10d0*/  @P2 BRA `(.L_x_13) ;  /* 0x00000000008c2947 */ /* 0x008fea0003800000 */
[----:B0-----:R-:W-:Y:S04]  /*10e0*/  LDS R2, [R11] ;  /* 0x000000000b027984 */ /* 0x001fe80000000800 */
[----:B------:R-:W0:Y:S04]  /*10f0*/  LDS R73, [R11+0x400] ;  /* 0x000400000b497984 */ /* 0x000e280000000800 */
[----:B------:R-:W1:Y:S04]  /*1100*/  LDS R75, [R11+0x800] ;  /* 0x000800000b4b7984 */ /* 0x000e680000000800 */
[----:B------:R-:W2:Y:S04]  /*1110*/  LDS R71, [R11+0xc00] ;  /* 0x000c00000b477984 */ /* 0x000ea80000000800 */
[----:B------:R-:W3:Y:S04]  /*1120*/  LDS R65, [R11+0x1000] ;  /* 0x001000000b417984 */ /* 0x000ee80000000800 */
[----:B------:R-:W4:Y:S04]  /*1130*/  LDS R67, [R11+0x1400] ;  /* 0x001400000b437984 */ /* 0x000f280000000800 */
[----:B------:R-:W5:Y:S04]  /*1140*/  LDS R4, [R11+0x1800] ;  /* 0x001800000b047984 */ /* 0x000f680000000800 */
[----:B------:R-:W5:Y:S04]  /*1150*/  LDS R6, [R11+0x1c00] ;  /* 0x001c00000b067984 */ /* 0x000f680000000800 */
[----:B------:R-:W5:Y:S04]  /*1160*/  LDS R8, [R11+0x2000] ;  /* 0x002000000b087984 */ /* 0x000f680000000800 */
[----:B------:R-:W5:Y:S04]  /*1170*/  LDS R9, [R11+0x2400] ;  /* 0x002400000b097984 */ /* 0x000f680000000800 */
[----:B------:R-:W5:Y:S01]  /*1180*/  LDS R10, [R11+0x2800] ;  /* 0x002800000b0a7984 */ /* 0x000f620000000800 */
[----:B0-----:R-:W-:-:S03]  /*1190*/  IMAD.IADD R64, R2, 0x1, R73 ;  /* 0x0000000102407824 */ /* 0x001fc600078e0249 */
[----:B------:R-:W-:Y:S01]  /*11a0*/  STS [R11+0x400], R2 ;  /* 0x000400020b007388 */ /* 0x000fe20000000800 */
[----:B-1----:R-:W-:-:S03]  /*11b0*/  IMAD.IADD R66, R64, 0x1, R75 ;  /* 0x0000000140427824 */ /* 0x002fc600078e024b */
[----:B------:R-:W-:Y:S01]  /*11c0*/  STS [R11+0x800], R64 ;  /* 0x000800400b007388 */ /* 0x000fe20000000800 */
[----:B--2---:R-:W-:-:S03]  /*11d0*/  IMAD.IADD R72, R66, 0x1, R71 ;  /* 0x0000000142487824 */ /* 0x004fc600078e0247 */
[----:B------:R-:W-:Y:S01]  /*11e0*/  STS [R11+0xc00], R66 ;  /* 0x000c00420b007388 */ /* 0x000fe20000000800 */
[----:B---3--:R-:W-:-:S03]  /*11f0*/  IMAD.IADD R74, R72, 0x1, R65 ;  /* 0x00000001484a7824 */ /* 0x008fc600078e0241 */
[----:B------:R-:W-:Y:S01]  /*1200*/  STS [R11+0x1000], R72 ;  /* 0x001000480b007388 */ /* 0x000fe20000000800 */
[----:B----4-:R-:W-:-:S03]  /*1210*/  IMAD.IADD R67, R74, 0x1, R67 ;  /* 0x000000014a437824 */ /* 0x010fc600078e0243 */
[----:B------:R-:W0:Y:S01]  /*1220*/  LDS R65, [R11+0x2c00] ;  /* 0x002c00000b417984 */ /* 0x000e220000000800 */
[----:B-----5:R-:W-:-:S03]  /*1230*/  IMAD.IADD R4, R67, 0x1, R4 ;  /* 0x0000000143047824 */ /* 0x020fc600078e0204 */
[----:B------:R1:W-:Y:S01]  /*1240*/  STS [R11+0x1400], R74 ;  /* 0x0014004a0b007388 */ /* 0x0003e20000000800 */
[----:B------:R-:W-:-:S03]  /*1250*/  IMAD.IADD R6, R4, 0x1, R6 ;  /* 0x0000000104067824 */ /* 0x000fc600078e0206 */
[----:B------:R1:W-:Y:S01]  /*1260*/  STS [R11+0x1800], R67 ;  /* 0x001800430b007388 */ /* 0x0003e20000000800 */
[----:B------:R-:W-:-:S03]  /*1270*/  IMAD.IADD R8, R6, 0x1, R8 ;  /* 0x0000000106087824 */ /* 0x000fc600078e0208 */
[----:B------:R1:W-:Y:S01]  /*1280*/  STS [R11+0x1c00], R4 ;  /* 0x001c00040b007388 */ /* 0x0003e20000000800 */
[----:B------:R-:W-:-:S03]  /*1290*/  IMAD.IADD R9, R8, 0x1, R9 ;  /* 0x0000000108097824 */ /* 0x000fc600078e0209 */
[----:B------:R1:W-:Y:S01]  /*12a0*/  STS [R11+0x2000], R6 ;  /* 0x002000060b007388 */ /* 0x0003e20000000800 */
[----:B------:R-:W-:-:S03]  /*12b0*/  IMAD.IADD R76, R9, 0x1, R10 ;  /* 0x00000001094c7824 */ /* 0x000fc600078e020a */
[----:B------:R1:W-:Y:S04]  /*12c0*/  STS [R11+0x2400], R8 ;  /* 0x002400080b007388 */ /* 0x0003e80000000800 */
[----:B------:R1:W-:Y:S04]  /*12d0*/  STS [R11+0x2800], R9 ;  /* 0x002800090b007388 */ /* 0x0003e80000000800 */
[----:B------:R1:W-:Y:S04]  /*12e0*/  STS [R11], RZ ;  /* 0x000000ff0b007388 */ /* 0x0003e80000000800 */
[----:B------:R1:W-:Y:S01]  /*12f0*/  STS [R11+0x2c00], R76 ;  /* 0x002c004c0b007388 */ /* 0x0003e20000000800 */
[----:B0-----:R-:W-:-:S07]  /*1300*/  IMAD.IADD R10, R76, 0x1, R65 ;  /* 0x000000014c0a7824 */ /* 0x001fce00078e0241 */
.L_x_13:
[----:B------:R-:W-:Y:S05]  /*1310*/  BSYNC.RECONVERGENT B0 ;  /* 0x0000000000007941 */ /* 0x000fea0003800200 */
.L_x_12:
[C---:B------:R-:W-:Y:S01]  /*1320*/  ISETP.NE.AND P0, PT, R10.reuse, 0x1200, PT ;  /* 0x000012000a00780c */ /* 0x040fe20003f05270 */
[----:B------:R-:W-:Y:S01]  /*1330*/  IMAD R3, R3, 0x100, R61 ;  /* 0x0000010003037824 */ /* 0x000fe200078e023d */
[----:B01----:R-:W-:Y:S01]  /*1340*/  @!P2 LOP3.LUT R9, R10, 0x40000000, RZ, 0xfc, !PT ;  /* 0x400000000a09a812 */ /* 0x003fe200078efcff */
[----:B------:R-:W0:Y:S01]  /*1350*/  LDCU.64 UR12, c[0x0][0x3b8] ;  /* 0x00007700ff0c77ac */ /* 0x000e220008000a00 */
[----:B------:R-:W-:Y:S01]  /*1360*/  ISETP.LT.U32.AND P0, PT, R61, 0x100, !P0 ;  /* 0x000001003d00780c */ /* 0x000fe20004701070 */
[----:B------:R-:W-:Y:S01]  /*1370*/  IMAD.WIDE R62, R3, 0x4, R62 ;  /* 0x00000004033e7825 */ /* 0x000fe200078e023e */
[----:B------:R-:W1:Y:S04]  /*1380*/  LDC.64 R66, c[0x0][0x398] ;  /* 0x0000e600ff427b82 */ /* 0x000e680000000a00 */
[----:B------:R2:W-:Y:S04]  /*1390*/  @!P2 STG.E.STRONG.SYS desc[UR8][R62.64], R9 ;  /* 0x000000093e00a986 */ /* 0x0005e8000c115908 */
[----:B------:R-:W3:Y:S08]  /*13a0*/  LDC.64 R2, c[0x0][0x390] ;  /* 0x0000e400ff027b82 */ /* 0x000ef00000000a00 */
[----:B------:R-:W-:Y:S06]  /*13b0*/  BAR.RED.OR.DEFER_BLOCKING 0x0, P0 ;  /* 0x0000000000007b1d */ /* 0x000fec0000014800 */
[----:B------:R-:W4:Y:S01]  /*13c0*/  B2R.RESULT RZ, P0 ;  /* 0x0000000000ff731c */ /* 0x000f220000004000 */
[----:B0-----:R-:W-:-:S04]  /*13d0*/  LEA R64, P1, R0, UR12, 0x3 ;  /* 0x0000000c00407c11 */ /* 0x001fc8000f8218ff */
[----:B------:R-:W-:Y:S01]  /*13e0*/  LEA.HI.X R65, R0, UR13, R7, 0x3, P1 ;  /* 0x0000000d00417c11 */ /* 0x000fe200088f1c07 */
[----:B-1----:R-:W-:Y:S01]  /*13f0*/  IMAD.WIDE.U32 R66, R61, 0x8, R66 ;  /* 0x000000083d427825 */ /* 0x002fe200078e0042 */
[----:B--2-4-:R-:W-:Y:S07]  /*1400*/  @!P0 BRA `(.L_x_14) ;  /* 0x0000000c00a48947 */ /* 0x014fee0003800000 */
[C---:B------:R-:W-:Y:S01]  /*1410*/  ISETP.GT.U32.AND P0, PT, R61.reuse, R5, PT ;  /* 0x000000053d00720c */ /* 0x040fe20003f04070 */
[----:B------:R-:W-:Y:S01]  /*1420*/  BSSY B1, `(.L_x_15) ;  /* 0x000002d000017945 */ /* 0x000fe20003800000 */
[C---:B---3--:R-:W-:Y:S01]  /*1430*/  IMAD.WIDE.U32 R2, R61.reuse, 0x8, R2 ;  /* 0x000000083d027825 */ /* 0x048fe200078e0002 */
[----:B------:R-:W-:Y:S02]  /*1440*/  LEA R9, R61, UR6, 0x3 ;  /* 0x000000063d097c11 */ /* 0x000fe4000f8e18ff */
[----:B------:R-:W-:Y:S01]  /*1450*/  SEL R15, RZ, 0x1200, !P0 ;  /* 0x00001200ff0f7807 */ /* 0x000fe20004000000 */
[----:B------:R-:W-:Y:S07]  /*1460*/  @P2 BRA `(.L_x_16) ;  /* 0x0000000000a02947 */ /* 0x000fee0003800000 */
[----:B------:R-:W2:Y:S01]  /*1470*/  LDG.E.64 R66, desc[UR8][R66.64] ;  /* 0x0000000842427981 */ /* 0x000ea2000c1e1b00 */
[----:B------:R-:W-:Y:S01]  /*1480*/  UISETP.GE.AND UP0, UPT, UR7, 0x1, UPT ;  /* 0x000000010700788c */ /* 0x000fe2000bf06270 */
[----:B------:R-:W-:Y:S01]  /*1490*/  IMAD.MOV.U32 R11, RZ, RZ, R10 ;  /* 0x000000ffff0b7224 */ /* 0x000fe200078e000a */
[----:B--2---:R-:W-:-:S04]  /*14a0*/  IADD3 R6, P0, PT, -R15, R66, RZ ;  /* 0x000000420f067210 */ /* 0x004fc80007f1e1ff */
[----:B------:R-:W-:-:S05]  /*14b0*/  IADD3.X R7, PT, PT, R67, -0x1, RZ, P0, !PT ;  /* 0xffffffff43077810 */ /* 0x000fca00007fe4ff */
[----:B------:R0:W-:Y:S01]  /*14c0*/  STS.64 [R9+0x9000], R6 ;  /* 0x0090000609007388 */ /* 0x0001e20000000a00 */
[----:B------:R-:W-:Y:S05]  /*14d0*/  BRA.U !UP0, `(.L_x_17) ;  /* 0x00000001086c7547 */ /* 0x000fea000b800000 */
[----:B------:R-:W-:Y:S01]  /*14e0*/  BSSY B0, `(.L_x_18) ;  /* 0x0000019000007945 */ /* 0x000fe20003800000 */
[----:B------:R-:W-:Y:S02]  /*14f0*/  IMAD.MOV.U32 R0, RZ, RZ, -0x1 ;  /* 0xffffffffff007424 */ /* 0x000fe400078e00ff */
[----:B------:R-:W-:Y:S02]  /*1500*/  IMAD.U32 R4, RZ, RZ, UR7 ;  /* 0x00000007ff047e24 */ /* 0x000fe4000f8e00ff */
[----:B------:R-:W-:-:S07]  /*1510*/  IMAD.MOV.U32 R11, RZ, RZ, R10 ;  /* 0x000000ffff0b7224 */ /* 0x000fce00078e000a */
.L_x_22:
[----:B0-----:R-:W0:Y:S01]  /*1520*/  LDC.64 R6, c[0x0][0x380] ;  /* 0x0000e000ff067b82 */ /* 0x001e220000000a00 */
[----:B------:R-:W-:Y:S01]  /*1530*/  VIADD R17, R4, 0xffffffff ;  /* 0xffffffff04117836 */ /* 0x000fe20000000000 */
[----:B------:R-:W-:Y:S03]  /*1540*/  BSSY B2, `(.L_x_19) ;  /* 0x0000008000027945 */ /* 0x000fe60003800000 */
[----:B------:R-:W-:-:S04]  /*1550*/  IMAD R13, R17, 0x100, R61 ;  /* 0x00000100110d7824 */ /* 0x000fc800078e023d */
[----:B0-----:R-:W-:-:S07]  /*1560*/  IMAD.WIDE R6, R13, 0x4, R6 ;  /* 0x000000040d067825 */ /* 0x001fce00078e0206 */
.L_x_20:
[----:B------:R-:W-:Y:S05]  /*1570*/  YIELD ;  /* 0x0000000000007946 */ /* 0x000fea0003800000 */
[----:B------:R0:W-:Y:S06]  /*1580*/  MEMBAR.SC.CTA ;  /* 0x0000000000007992 */ /* 0x0001ec0000000000 */
[----:B0-----:R-:W2:Y:S02]  /*1590*/  LDG.E.STRONG.SYS R8, desc[UR8][R6.64] ;  /* 0x0000000806087981 */ /* 0x001ea4000c1f5900 */
[----:B--2---:R-:W-:-:S13]  /*15a0*/  ISETP.NE.AND P0, PT, R8, RZ, PT ;  /* 0x000000ff0800720c */ /* 0x004fda0003f05270 */
[----:B------:R-:W-:Y:S05]  /*15b0*/  @!P0 BRA `(.L_x_20) ;  /* 0xfffffffc00ec8947 */ /* 0x000fea000383ffff */
[----:B------:R-:W-:Y:S05]  /*15c0*/  BSYNC B2 ;  /* 0x0000000000027941 */ /* 0x000fea0003800000 */
.L_x_19:
[----:B------:R-:W-:Y:S01]  /*15d0*/  BSSY.RECONVERGENT B2, `(.L_x_21) ;  /* 0x0000006000027945 */ /* 0x000fe20003800200 */
[C---:B------:R-:W-:Y:S02]  /*15e0*/  ISETP.GT.AND P0, PT, R8.reuse, -0x1, PT ;  /* 0xffffffff0800780c */ /* 0x040fe40003f04270 */
[----:B------:R-:W-:Y:S01]  /*15f0*/  LOP3.LUT R8, R8, 0x3fffffff, RZ, 0xc0, !PT ;  /* 0x3fffffff08087812 */ /* 0x000fe200078ec0ff */
[----:B------:R-:W-:Y:S05]  /*1600*/  WARPSYNC.EXCLUSIVE R0 ;  /* 0x0000000000007348 */ /* 0x000fea0003a00000 */
[----:B------:R-:W-:-:S05]  /*1610*/  IMAD.IADD R11, R8, 0x1, R11 ;  /* 0x00000001080b7824 */ /* 0x000fca00078e020b */
[----:B------:R-:W-:-:S07]  /*1620*/  VOTE.ANY R0, PT, P0 ;  /* 0x0000000000007806 */ /* 0x000fce00000e0100 */
[----:B------:R-:W-:Y:S05]  /*1630*/  BSYNC.RECONVERGENT B2 ;  /* 0x0000000000027941 */ /* 0x000fea0003800200 */
.L_x_21:
[----:B------:R-:W-:Y:S01]  /*1640*/  ISETP.GT.U32.AND P1, PT, R4, 0x1, PT ;  /* 0x000000010400780c */ /* 0x000fe20003f24070 */
[----:B------:R-:W-:-:S12]  /*1650*/  IMAD.MOV.U32 R4, RZ, RZ, R17 ;  /* 0x000000ffff047224 */ /* 0x000fd800078e0011 */
[----:B------:R-:W-:Y:S05]  /*1660*/  @P0 BRA P1, `(.L_x_22) ;  /* 0xfffffffc00ac0947 */ /* 0x000fea000083ffff */
[----:B------:R-:W-:Y:S05]  /*1670*/  BSYNC B0 ;  /* 0x0000000000007941 */ /* 0x000fea0003800000 */
.L_x_18:
[----:B------:R1:W2:Y:S02]  /*1680*/  LDS.64 R6, [R9+0x9000] ;  /* 0x0090000009067984 */ /* 0x0002a40000000a00 */
.L_x_17:
[C---:B------:R-:W-:Y:S01]  /*1690*/  IMAD.IADD R13, R11.reuse, 0x1, -R10 ;  /* 0x000000010b0d7824 */ /* 0x040fe200078e0a0a */
[----:B------:R-:W-:-:S04]  /*16a0*/  LOP3.LUT R11, R11, 0x80000000, RZ, 0xfc, !PT ;  /* 0x800000000b0b7812 */ /* 0x000fc800078efcff */
[C---:B0-2---:R-:W-:Y:S01]  /*16b0*/  IADD3 R6, P0, PT, R13.reuse, R6, RZ ;  /* 0x000000060d067210 */ /* 0x045fe20007f1e0ff */
[----:B------:R0:W-:Y:S03]  /*16c0*/  STG.E.STRONG.SYS desc[UR8][R62.64], R11 ;  /* 0x0000000b3e007986 */ /* 0x0001e6000c115908 */
[----:B------:R-:W-:-:S05]  /*16d0*/  LEA.HI.X.SX32 R7, R13, R7, 0x1, P0 ;  /* 0x000000070d077211 */ /* 0x000fca00000f0eff */
[----:B------:R0:W-:Y:S04]  /*16e0*/  STS.64 [R9+0x9000], R6 ;  /* 0x0090000609007388 */ /* 0x0001e80000000a00 */
.L_x_16:
[----:B------:R-:W-:Y:S05]  /*16f0*/  BSYNC B1 ;  /* 0x0000000000017941 */ /* 0x000fea0003800000 */
.L_x_15:
[----:B0-----:R-:W0:Y:S01]  /*1700*/  LDC.64 R6, c[0x0][0x390] ;  /* 0x0000e400ff067b82 */ /* 0x001e220000000a00 */
[----:B------:R-:W-:Y:S05]  /*1710*/  WARPSYNC.ALL ;  /* 0x0000000000007948 */ /* 0x000fea0003800000 */
[----:B------:R-:W-:Y:S02]  /*1720*/  LEA R5, R5, UR6, 0x3 ;  /* 0x0000000605057c11 */ /* 0x000fe4000f8e18ff */
[----:B------:R-:W2:Y:S01]  /*1730*/  LDC R0, c[0x0][0x3c0] ;  /* 0x0000f000ff007b82 */ /* 0x000ea20000000800 */
[----:B0-----:R-:W-:Y:S02]  /*1740*/  ISETP.EQ.U32.AND P1, PT, R6, RZ, PT ;  /* 0x000000ff0600720c */ /* 0x001fe40003f22070 */
[----:B--2---:R-:W-:-:S04]  /*1750*/  ISETP.LE.AND P0, PT, R0, UR11, PT ;  /* 0x0000000b00007c0c */ /* 0x004fc8000bf03270 */
[----:B------:R-:W-:-:S04]  /*1760*/  ISETP.EQ.OR.EX P0, PT, R7, RZ, !P0, P1 ;  /* 0x000000ff0700720c */ /* 0x000fc80004702710 */
[----:B------:R-:W-:-:S13]  /*1770*/  ISETP.GT.U32.OR P0, PT, R61, 0xff, P0 ;  /* 0x000000ff3d00780c */ /* 0x000fda0000704470 */
[----:B------:R-:W0:Y:S01]  /*1780*/  @!P0 LDS.64 R6, [R9+0x9000] ;  /* 0x0090000009068984 */ /* 0x000e220000000a00 */
[--C-:B------:R-:W-:Y:S02]  /*1790*/  @!P0 SHF.R.S32.HI R11, RZ, 0x1f, R10.reuse ;  /* 0x0000001fff0b8819 */ /* 0x100fe4000001140a */
[----:B0-----:R-:W-:-:S04]  /*17a0*/  @!P0 IADD3 R10, P1, P2, R6, R15, R10 ;  /* 0x0000000f060a8210 */ /* 0x001fc80007a3e00a */
[----:B------:R-:W-:-:S05]  /*17b0*/  @!P0 IADD3.X R11, PT, PT, R7, RZ, R11, P1, P2 ;  /* 0x000000ff070b8210 */ /* 0x000fca0000fe440b */
[----:B------:R0:W-:Y:S01]  /*17c0*/  @!P0 STG.E.64 desc[UR8][R2.64], R10 ;  /* 0x0000000a02008986 */ /* 0x0001e2000c101b08 */
[----:B------:R-:W-:Y:S01]  /*17d0*/  BAR.SYNC.DEFER_BLOCKING 0x0 ;  /* 0x0000000000007b1d */ /* 0x000fe20000010000 */
[----:B------:R-:W-:-:S05]  /*17e0*/  ISETP.LT.AND P0, PT, R0, UR11, PT ;  /* 0x0000000b00007c0c */ /* 0x000fca000bf01270 */
[----:B------:R-:W2:Y:S08]  /*17f0*/  LDS.64 R4, [R5+0x9000] ;  /* 0x0090000005047984 */ /* 0x000eb00000000a00 */
[----:B0-----:R-:W-:Y:S05]  /*1800*/  @P0 BRA `(.L_x_23) ;  /* 0x0000000000480947 */ /* 0x001fea0003800000 */
[----:B------:R-:W0:Y:S01]  /*1810*/  LDCU.64 UR4, c[0x0][0x3a0] ;  /* 0x00007400ff0477ac */ /* 0x000e220008000a00 */
[----:B--2---:R-:W-:-:S05]  /*1820*/  IADD3 R2, P1, PT, R70, R4, RZ ;  /* 0x0000000446027210 */ /* 0x004fca0007f3e0ff */
[----:B------:R-:W-:Y:S01]  /*1830*/  IMAD.X R3, RZ, RZ, R5, P1 ;  /* 0x000000ffff037224 */ /* 0x000fe200008e0605 */
[----:B0-----:R-:W-:-:S04]  /*1840*/  LEA R4, P1, R2, UR4, 0x3 ;  /* 0x0000000402047c11 */ /* 0x001fc8000f8218ff */
[----:B------:R-:W-:-:S05]  /*1850*/  LEA.HI.X R5, R2, UR5, R3, 0x3, P1 ;  /* 0x0000000502057c11 */ /* 0x000fca00088f1c03 */
[----:B------:R2:W-:Y:S04]  /*1860*/  STG.E.64 desc[UR8][R4.64], R58 ;  /* 0x0000003a04007986 */ /* 0x0005e8000c101b08 */
        /* <DEDUP_REMOVED lines=10> */
[----:B------:R2:W-:Y:S01]  /*1910*/  STG.E.64 desc[UR8][R4.64+0xb00], R36 ;  /* 0x000b002404007986 */ /* 0x0005e2000c101b08 */
[----:B------:R-:W-:Y:S05]  /*1920*/  BRA `(.L_x_24) ;  /* 0x0000000000a87947 */ /* 0x000fea0003800000 */
.L_x_23:
[----:B------:R-:W0:Y:S01]  /*1930*/  LDCU.64 UR4, c[0x0][0x3a0] ;  /* 0x00007400ff0477ac */ /* 0x000e220008000a00 */
[----:B------:R-:W-:Y:S01]  /*1940*/  IMAD.U32 R7, RZ, RZ, UR7 ;  /* 0x00000007ff077e24 */ /* 0x000fe2000f8e00ff */
[C---:B--2---:R-:W-:Y:S01]  /*1950*/  IADD3 R2, P1, PT, R70.reuse, R4, RZ ;  /* 0x0000000446027210 */ /* 0x044fe20007f3e0ff */
[C---:B------:R-:W-:Y:S02]  /*1960*/  VIADD R4, R70.reuse, 0x20 ;  /* 0x0000002046047836 */ /* 0x040fe40000000000 */
[----:B------:R-:W-:Y:S02]  /*1970*/  IMAD R7, R7, -0x1200, R0 ;  /* 0xffffee0007077824 */ /* 0x000fe400078e0200 */
[C---:B------:R-:W-:Y:S02]  /*1980*/  VIADD R6, R70.reuse, 0x40 ;  /* 0x0000004046067836 */ /* 0x040fe40000000000 */
[----:B------:R-:W-:Y:S01]  /*1990*/  IMAD.X R3, RZ, RZ, R5, P1 ;  /* 0x000000ffff037224 */ /* 0x000fe200008e0605 */
[CC--:B------:R-:W-:Y:S01]  /*19a0*/  ISETP.GE.AND P4, PT, R70.reuse, R7.reuse, PT ;  /* 0x000000074600720c */ /* 0x0c0fe20003f86270 */
[----:B------:R-:W-:Y:S01]  /*19b0*/  VIADD R8, R70, 0x80 ;  /* 0x0000008046087836 */ /* 0x000fe20000000000 */
[-C--:B------:R-:W-:Y:S01]  /*19c0*/  ISETP.GE.AND P5, PT, R4, R7.reuse, PT ;  /* 0x000000070400720c */ /* 0x080fe20003fa6270 */
[----:B------:R-:W-:Y:S01]  /*19d0*/  VIADD R10, R70, 0xa0 ;  /* 0x000000a0460a7836 */ /* 0x000fe20000000000 */
[-C--:B------:R-:W-:Y:S01]  /*19e0*/  ISETP.GE.AND P6, PT, R6, R7.reuse, PT ;  /* 0x000000070600720c */ /* 0x080fe20003fc6270 */
[----:B------:R-:W-:Y:S01]  /*19f0*/  VIADD R6, R70, 0x60 ;  /* 0x0000006046067836 */ /* 0x000fe20000000000 */
[----:B------:R-:W-:Y:S01]  /*1a00*/  ISETP.GE.AND P2, PT, R8, R7, PT ;  /* 0x000000070800720c */ /* 0x000fe20003f46270 */
[----:B------:R-:W-:Y:S01]  /*1a10*/  VIADD R8, R70, 0xe0 ;  /* 0x000000e046087836 */ /* 0x000fe20000000000 */
[----:B0-----:R-:W-:-:S02]  /*1a20*/  LEA R4, P1, R2, UR4, 0x3 ;  /* 0x0000000402047c11 */ /* 0x001fc4000f8218ff */
[-C--:B------:R-:W-:Y:S02]  /*1a30*/  ISETP.GE.AND P3, PT, R10, R7.reuse, PT ;  /* 0x000000070a00720c */ /* 0x080fe40003f66270 */
[----:B------:R-:W-:Y:S02]  /*1a40*/  LEA.HI.X R5, R2, UR5, R3, 0x3, P1 ;  /* 0x0000000502057c11 */ /* 0x000fe400088f1c03 */
[-C--:B------:R-:W-:Y:S01]  /*1a50*/  ISETP.GE.AND P1, PT, R6, R7.reuse, PT ;  /* 0x000000070600720c */ /* 0x080fe20003f26270 */
[----:B------:R-:W-:Y:S02]  /*1a60*/  VIADD R6, R70, 0xc0 ;  /* 0x000000c046067836 */ /* 0x000fe40000000000 */
[----:B------:R0:W-:Y:S03]  /*1a70*/  @!P4 STG.E.64 desc[UR8][R4.64], R58 ;  /* 0x0000003a0400c986 */ /* 0x0001e6000c101b08 */
[-C--:B------:R-:W-:Y:S01]  /*1a80*/  ISETP.GE.AND P4, PT, R6, R7.reuse, PT ;  /* 0x000000070600720c */ /* 0x080fe20003f86270 */
[----:B------:R0:W-:Y:S01]  /*1a90*/  @!P5 STG.E.64 desc[UR8][R4.64+0x100], R56 ;  /* 0x000100380400d986 */ /* 0x0001e2000c101b08 */
[----:B------:R-:W-:Y:S01]  /*1aa0*/  ISETP.GE.AND P5, PT, R8, R7, PT ;  /* 0x000000070800720c */ /* 0x000fe20003fa6270 */
[----:B------:R-:W-:-:S02]  /*1ab0*/  VIADD R6, R70, 0x100 ;  /* 0x0000010046067836 */ /* 0x000fc40000000000 */
[----:B------:R-:W-:Y:S01]  /*1ac0*/  VIADD R8, R70, 0x120 ;  /* 0x0000012046087836 */ /* 0x000fe20000000000 */
[----:B------:R0:W-:Y:S02]  /*1ad0*/  @!P6 STG.E.64 desc[UR8][R4.64+0x200], R54 ;  /* 0x000200360400e986 */ /* 0x0001e4000c101b08 */
[-C--:B------:R-:W-:Y:S01]  /*1ae0*/  ISETP.GE.AND P6, PT, R6, R7.reuse, PT ;  /* 0x000000070600720c */ /* 0x080fe20003fc6270 */
[----:B------:R-:W-:Y:S01]  /*1af0*/  VIADD R6, R70, 0x140 ;  /* 0x0000014046067836 */ /* 0x000fe20000000000 */
[----:B------:R0:W-:Y:S01]  /*1b00*/  @!P1 STG.E.64 desc[UR8][R4.64+0x300], R52 ;  /* 0x0003003404009986 */ /* 0x0001e2000c101b08 */
[-C--:B------:R-:W-:Y:S01]  /*1b10*/  ISETP.GE.AND P1, PT, R8, R7.reuse, PT ;  /* 0x000000070800720c */ /* 0x080fe20003f26270 */
[----:B------:R-:W-:Y:S02]  /*1b20*/  VIADD R8, R70, 0x160 ;  /* 0x0000016046087836 */ /* 0x000fe40000000000 */
[----:B------:R0:W-:Y:S01]  /*1b30*/  @!P2 STG.E.64 desc[UR8][R4.64+0x400], R50 ;  /* 0x000400320400a986 */ /* 0x0001e2000c101b08 */
[----:B------:R-:W-:-:S03]  /*1b40*/  ISETP.GE.AND P2, PT, R6, R7, PT ;  /* 0x000000070600720c */ /* 0x000fc60003f46270 */
[----:B------:R0:W-:Y:S01]  /*1b50*/  @!P3 STG.E.64 desc[UR8][R4.64+0x500], R48 ;  /* 0x000500300400b986 */ /* 0x0001e2000c101b08 */
[----:B------:R-:W-:-:S03]  /*1b60*/  ISETP.GE.AND P3, PT, R8, R7, PT ;  /* 0x000000070800720c */ /* 0x000fc60003f66270 */
[----:B------:R0:W-:Y:S04]  /*1b70*/  @!P4 STG.E.64 desc[UR8][R4.64+0x600], R46 ;  /* 0x0006002e0400c986 */ /* 0x0001e8000c101b08 */
[----:B------:R0:W-:Y:S04]  /*1b80*/  @!P5 STG.E.64 desc[UR8][R4.64+0x700], R44 ;  /* 0x0007002c0400d986 */ /* 0x0001e8000c101b08 */
[----:B------:R0:W-:Y:S04]  /*1b90*/  @!P6 STG.E.64 desc[UR8][R4.64+0x800], R42 ;  /* 0x0008002a0400e986 */ /* 0x0001e8000c101b08 */
[----:B------:R0:W-:Y:S04]  /*1ba0*/  @!P1 STG.E.64 desc[UR8][R4.64+0x900], R40 ;  /* 0x0009002804009986 */ /* 0x0001e8000c101b08 */
[----:B------:R0:W-:Y:S04]  /*1bb0*/  @!P2 STG.E.64 desc[UR8][R4.64+0xa00], R38 ;  /* 0x000a00260400a986 */ /* 0x0001e8000c101b08 */
[----:B------:R0:W-:Y:S02]  /*1bc0*/  @!P3 STG.E.64 desc[UR8][R4.64+0xb00], R36 ;  /* 0x000b00240400b986 */ /* 0x0001e4000c101b08 */
.L_x_24:
[----:B------:R-:W-:Y:S05]  /*1bd0*/  @P0 BRA `(.L_x_25) ;  /* 0x0000000000340947 */ /* 0x000fea0003800000 */
        /* <DEDUP_REMOVED lines=8> */
[----:B-1----:R3:W5:Y:S04]  /*1c60*/  LDG.E.64 R8, desc[UR8][R64.64+0x800] ;  /* 0x0008000840087981 */ /* 0x002768000c1e1b00 */
[----:B------:R3:W5:Y:S04]  /*1c70*/  LDG.E.64 R6, desc[UR8][R64.64+0x900] ;  /* 0x0009000840067981 */ /* 0x000768000c1e1b00 */
[----:B0-2---:R3:W5:Y:S04]  /*1c80*/  LDG.E.64 R4, desc[UR8][R64.64+0xa00] ;  /* 0x000a000840047981 */ /* 0x005768000c1e1b00 */
[----:B------:R3:W5:Y:S01]  /*1c90*/  LDG.E.64 R26, desc[UR8][R64.64+0xb00] ;  /* 0x000b0008401a7981 */ /* 0x000762000c1e1b00 */
[----:B------:R-:W-:Y:S05]  /*1ca0*/  BRA `(.L_x_26) ;  /* 0x0000000000907947 */ /* 0x000fea0003800000 */
.L_x_25:
[----:B------:R-:W-:Y:S02]  /*1cb0*/  VIADD R29, R0, -UR10 ;  /* 0x8000000a001d7c36 */ /* 0x000fe40008000000 */
[C---:B------:R-:W-:Y:S02]  /*1cc0*/  VIADD R28, R70.reuse, 0x20 ;  /* 0x00000020461c7836 */ /* 0x040fe40000000000 */
[C---:B------:R-:W-:Y:S01]  /*1cd0*/  VIADD R30, R70.reuse, 0x40 ;  /* 0x00000040461e7836 */ /* 0x040fe20000000000 */
[CC--:B------:R-:W-:Y:S01]  /*1ce0*/  ISETP.GE.AND P4, PT, R70.reuse, R29.reuse, PT ;  /* 0x0000001d4600720c */ /* 0x0c0fe20003f86270 */
[----:B------:R-:W-:Y:S01]  /*1cf0*/  VIADD R32, R70, 0x80 ;  /* 0x0000008046207836 */ /* 0x000fe20000000000 */
[-C--:B------:R-:W-:Y:S01]  /*1d00*/  ISETP.GE.AND P5, PT, R28, R29.reuse, PT ;  /* 0x0000001d1c00720c */ /* 0x080fe20003fa6270 */
[----:B------:R-:W-:Y:S01]  /*1d10*/  VIADD R28, R70, 0x60 ;  /* 0x00000060461c7836 */ /* 0x000fe20000000000 */
[-C--:B------:R-:W-:Y:S01]  /*1d20*/  ISETP.GE.AND P6, PT, R30, R29.reuse, PT ;  /* 0x0000001d1e00720c */ /* 0x080fe20003fc6270 */
[----:B------:R-:W-:Y:S01]  /*1d30*/  VIADD R30, R70, 0xa0 ;  /* 0x000000a0461e7836 */ /* 0x000fe20000000000 */
[----:B------:R-:W-:-:S02]  /*1d40*/  ISETP.GE.AND P2, PT, R32, R29, PT ;  /* 0x0000001d2000720c */ /* 0x000fc40003f46270 */
[-C--:B------:R-:W-:Y:S01]  /*1d50*/  ISETP.GE.AND P1, PT, R28, R29.reuse, PT ;  /* 0x0000001d1c00720c */ /* 0x080fe20003f26270 */
[----:B------:R-:W-:Y:S01]  /*1d60*/  VIADD R28, R70, 0xc0 ;  /* 0x000000c0461c7836 */ /* 0x000fe20000000000 */
[-C--:B------:R-:W-:Y:S01]  /*1d70*/  ISETP.GE.AND P3, PT, R30, R29.reuse, PT ;  /* 0x0000001d1e00720c */ /* 0x080fe20003f66270 */
[----:B------:R-:W-:Y:S02]  /*1d80*/  VIADD R30, R70, 0xe0 ;  /* 0x000000e0461e7836 */ /* 0x000fe40000000000 */
[----:B------:R4:W5:Y:S01]  /*1d90*/  @!P4 LDG.E.64 R24, desc[UR8][R64.64] ;  /* 0x000000084018c981 */ /* 0x000962000c1e1b00 */
[-C--:B------:R-:W-:Y:S01]  /*1da0*/  ISETP.GE.AND P4, PT, R28, R29.reuse, PT ;  /* 0x0000001d1c00720c */ /* 0x080fe20003f86270 */
[----:B------:R-:W-:Y:S02]  /*1db0*/  VIADD R28, R70, 0x100 ;  /* 0x00000100461c7836 */ /* 0x000fe40000000000 */
[----:B------:R4:W5:Y:S01]  /*1dc0*/  @!P5 LDG.E.64 R22, desc[UR8][R64.64+0x100] ;  /* 0x000100084016d981 */ /* 0x000962000c1e1b00 */
[----:B------:R-:W-:Y:S01]  /*1dd0*/  ISETP.GE.AND P5, PT, R30, R29, PT ;  /* 0x0000001d1e00720c */ /* 0x000fe20003fa6270 */
[----:B------:R-:W-:-:S02]  /*1de0*/  VIADD R30, R70, 0x120 ;  /* 0x00000120461e7836 */ /* 0x000fc40000000000 */
[----:B------:R4:W5:Y:S01]  /*1df0*/  @!P6 LDG.E.64 R18, desc[UR8][R64.64+0x200] ;  /* 0x000200084012e981 */ /* 0x000962000c1e1b00 */
[-C--:B------:R-:W-:Y:S01]  /*1e00*/  ISETP.GE.AND P6, PT, R28, R29.reuse, PT ;  /* 0x0000001d1c00720c */ /* 0x080fe20003fc6270 */
[----:B------:R-:W-:Y:S02]  /*1e10*/  VIADD R28, R70, 0x140 ;  /* 0x00000140461c7836 */ /* 0x000fe40000000000 */
[----:B------:R4:W5:Y:S01]  /*1e20*/  @!P1 LDG.E.64 R20, desc[UR8][R64.64+0x300] ;  /* 0x0003000840149981 */ /* 0x000962000c1e1b00 */
[-C--:B------:R-:W-:Y:S01]  /*1e30*/  ISETP.GE.AND P1, PT, R30, R29.reuse, PT ;  /* 0x0000001d1e00720c */ /* 0x080fe20003f26270 */
[----:B------:R-:W-:Y:S02]  /*1e40*/  VIADD R30, R70, 0x160 ;  /* 0x00000160461e7836 */ /* 0x000fe40000000000 */
[----:B------:R4:W5:Y:S01]  /*1e50*/  @!P2 LDG.E.64 R16, desc[UR8][R64.64+0x400] ;  /* 0x000400084010a981 */ /* 0x000962000c1e1b00 */
[----:B------:R-:W-:-:S03]  /*1e60*/  ISETP.GE.AND P2, PT, R28, R29, PT ;  /* 0x0000001d1c00720c */ /* 0x000fc60003f46270 */
[----:B------:R4:W5:Y:S01]  /*1e70*/  @!P3 LDG.E.64 R14, desc[UR8][R64.64+0x500] ;  /* 0x00050008400eb981 */ /* 0x000962000c1e1b00 */
[----:B------:R-:W-:-:S03]  /*1e80*/  ISETP.GE.AND P3, PT, R30, R29, PT ;  /* 0x0000001d1e00720c */ /* 0x000fc60003f66270 */
[----:B------:R4:W5:Y:S04]  /*1e90*/  @!P4 LDG.E.64 R12, desc[UR8][R64.64+0x600] ;  /* 0x00060008400cc981 */ /* 0x000968000c1e1b00 */
[----:B------:R4:W5:Y:S04]  /*1ea0*/  @!P5 LDG.E.64 R10, desc[UR8][R64.64+0x700] ;  /* 0x00070008400ad981 */ /* 0x000968000c1e1b00 */
[----:B-1----:R4:W5:Y:S04]  /*1eb0*/  @!P6 LDG.E.64 R8, desc[UR8][R64.64+0x800] ;  /* 0x000800084008e981 */ /* 0x002968000c1e1b00 */
[----:B------:R4:W5:Y:S04]  /*1ec0*/  @!P1 LDG.E.64 R6, desc[UR8][R64.64+0x900] ;  /* 0x0009000840069981 */ /* 0x000968000c1e1b00 */
[----:B0-2---:R4:W5:Y:S04]  /*1ed0*/  @!P2 LDG.E.64 R4, desc[UR8][R64.64+0xa00] ;  /* 0x000a00084004a981 */ /* 0x005968000c1e1b00 */
[----:B------:R4:W5:Y:S02]  /*1ee0*/  @!P3 LDG.E.64 R26, desc[UR8][R64.64+0xb00] ;  /* 0x000b0008401ab981 */ /* 0x000964000c1e1b00 */
.L_x_26:
[----:B------:R-:W-:Y:S05]  /*1ef0*/  @P0 BRA `(.L_x_27) ;  /* 0x0000000000400947 */ /* 0x000fea0003800000 */
[----:B------:R-:W0:Y:S02]  /*1f00*/  LDCU.64 UR4, c[0x0][0x3b0] ;  /* 0x00007600ff0477ac */ /* 0x000e240008000a00 */
[----:B0-----:R-:W-:-:S04]  /*1f10*/  LEA R28, P0, R2, UR4, 0x3 ;  /* 0x00000004021c7c11 */ /* 0x001fc8000f8018ff */
[----:B------:R-:W-:-:S05]  /*1f20*/  LEA.HI.X R29, R2, UR5, R3, 0x3, P0 ;  /* 0x00000005021d7c11 */ /* 0x000fca00080f1c03 */
[----:B-----5:R-:W-:Y:S04]  /*1f30*/  STG.E.64 desc[UR8][R28.64], R24 ;  /* 0x000000181c007986 */ /* 0x020fe8000c101b08 */
[----:B------:R-:W-:Y:S04]  /*1f40*/  STG.E.64 desc[UR8][R28.64+0x100], R22 ;  /* 0x000100161c007986 */ /* 0x000fe8000c101b08 */
        /* <DEDUP_REMOVED lines=9> */
[----:B------:R-:W-:Y:S01]  /*1fe0*/  STG.E.64 desc[UR8][R28.64+0xb00], R26 ;  /* 0x000b001a1c007986 */ /* 0x000fe2000c101b08 */
[----:B------:R-:W-:Y:S05]  /*1ff0*/  EXIT ;  /* 0x000000000000794d */ /* 0x000fea0003800000 */
.L_x_27:
[----:B------:R-:W0:Y:S01]  /*2000*/  LDCU.64 UR4, c[0x0][0x3b0] ;  /* 0x00007600ff0477ac */ /* 0x000e220008000a00 */
[----:B------:R-:W-:Y:S02]  /*2010*/  IMAD.U32 R31, RZ, RZ, UR7 ;  /* 0x00000007ff1f7e24 */ /* 0x000fe4000f8e00ff */
[C---:B------:R-:W-:Y:S02]  /*2020*/  VIADD R30, R70.reuse, 0x40 ;  /* 0x00000040461e7836 */ /* 0x040fe40000000000 */
[----:B------:R-:W-:Y:S02]  /*2030*/  IMAD R31, R31, -0x1200, R0 ;  /* 0xffffee001f1f7824 */ /* 0x000fe400078e0200 */
[C---:B------:R-:W-:Y:S02]  /*2040*/  VIADD R0, R70.reuse, 0x20 ;  /* 0x0000002046007836 */ /* 0x040fe40000000000 */
[C---:B------:R-:W-:Y:S01]  /*2050*/  VIADD R32, R70.reuse, 0xc0 ;  /* 0x000000c046207836 */ /* 0x040fe20000000000 */
[----:B------:R-:W-:-:S02]  /*2060*/  ISETP.GE.AND P3, PT, R70, R31, PT ;  /* 0x0000001f4600720c */ /* 0x000fc40003f66270 */
[-C--:B------:R-:W-:Y:S01]  /*2070*/  ISETP.GE.AND P2, PT, R0, R31.reuse, PT ;  /* 0x0000001f0000720c */ /* 0x080fe20003f46270 */
[----:B------:R-:W-:Y:S01]  /*2080*/  VIADD R0, R70, 0x60 ;  /* 0x0000006046007836 */ /* 0x000fe20000000000 */
[-C--:B------:R-:W-:Y:S01]  /*2090*/  ISETP.GE.AND P6, PT, R30, R31.reuse, PT ;  /* 0x0000001f1e00720c */ /* 0x080fe20003fc6270 */
[----:B------:R-:W-:Y:S01]  /*20a0*/  VIADD R30, R70, 0xa0 ;  /* 0x000000a0461e7836 */ /* 0x000fe20000000000 */
[-C--:B------:R-:W-:Y:S02]  /*20b0*/  ISETP.GE.AND P4, PT, R32, R31.reuse, PT ;  /* 0x0000001f2000720c */ /* 0x080fe40003f86270 */
[----:B0-----:R-:W-:Y:S02]  /*20c0*/  LEA R28, P0, R2, UR4, 0x3 ;  /* 0x00000004021c7c11 */ /* 0x001fe4000f8018ff */
[-C--:B------:R-:W-:Y:S01]  /*20d0*/  ISETP.GE.AND P5, PT, R0, R31.reuse, PT ;  /* 0x0000001f0000720c */ /* 0x080fe20003fa6270 */
[----:B------:R-:W-:Y:S01]  /*20e0*/  VIADD R0, R70, 0xe0 ;  /* 0x000000e046007836 */ /* 0x000fe20000000000 */
[----:B------:R-:W-:Y:S01]  /*20f0*/  LEA.HI.X R29, R2, UR5, R3, 0x3, P0 ;  /* 0x00000005021d7c11 */ /* 0x000fe200080f1c03 */
[----:B------:R-:W-:Y:S01]  /*2100*/  VIADD R2, R70, 0x80 ;  /* 0x0000008046027836 */ /* 0x000fe20000000000 */
[----:B------:R-:W-:-:S03]  /*2110*/  ISETP.GE.AND P0, PT, R30, R31, PT ;  /* 0x0000001f1e00720c */ /* 0x000fc60003f06270 */
[----:B-----5:R0:W-:Y:S01]  /*2120*/  @!P3 STG.E.64 desc[UR8][R28.64], R24 ;  /* 0x000000181c00b986 */ /* 0x0201e2000c101b08 */
[-C--:B------:R-:W-:Y:S01]  /*2130*/  ISETP.GE.AND P1, PT, R2, R31.reuse, PT ;  /* 0x0000001f0200720c */ /* 0x080fe20003f26270 */
[----:B------:R-:W-:Y:S01]  /*2140*/  VIADD R2, R70, 0x100 ;  /* 0x0000010046027836 */ /* 0x000fe20000000000 */
[-C--:B------:R-:W-:Y:S01]  /*2150*/  ISETP.GE.AND P3, PT, R0, R31.reuse, PT ;  /* 0x0000001f0000720c */ /* 0x080fe20003f66270 */
[----:B------:R0:W-:Y:S01]  /*2160*/  @!P2 STG.E.64 desc[UR8][R28.64+0x100], R22 ;  /* 0x000100161c00a986 */ /* 0x0001e2000c101b08 */
[----:B------:R-:W-:Y:S02]  /*2170*/  VIADD R0, R70, 0x120 ;  /* 0x0000012046007836 */ /* 0x000fe40000000000 */
[-C--:B------:R-:W-:Y:S01]  /*2180*/  ISETP.GE.AND P2, PT, R2, R31.reuse, PT ;  /* 0x0000001f0200720c */ /* 0x080fe20003f46270 */
[C---:B------:R-:W-:Y:S01]  /*2190*/  VIADD R2, R70.reuse, 0x140 ;  /* 0x0000014046027836 */ /* 0x040fe20000000000 */
[----:B------:R0:W-:Y:S01]  /*21a0*/  @!P6 STG.E.64 desc[UR8][R28.64+0x200], R18 ;  /* 0x000200121c00e986 */ /* 0x0001e2000c101b08 */
[----:B------:R-:W-:Y:S01]  /*21b0*/  VIADD R70, R70, 0x160 ;  /* 0x0000016046467836 */ /* 0x000fe20000000000 */
[----:B------:R-:W-:-:S02]  /*21c0*/  ISETP.GE.AND P6, PT, R0, R31, PT ;  /* 0x0000001f0000720c */ /* 0x000fc40003fc6270 */
        /* <DEDUP_REMOVED lines=9> */
[----:B------:R0:W-:Y:S01]  /*2260*/  @!P5 STG.E.64 desc[UR8][R28.64+0xa00], R4 ;  /* 0x000a00041c00d986 */ /* 0x0001e2000c101b08 */
[----:B------:R-:W-:Y:S05]  /*2270*/  @P1 EXIT ;  /* 0x000000000000194d */ /* 0x000fea0003800000 */
[----:B------:R-:W-:Y:S01]  /*2280*/  STG.E.64 desc[UR8][R28.64+0xb00], R26 ;  /* 0x000b001a1c007986 */ /* 0x000fe2000c101b08 */
[----:B------:R-:W-:Y:S05]  /*2290*/  EXIT ;  /* 0x000000000000794d */ /* 0x000fea0003800000 */
.L_x_14:
[----:B------:R-:W-:Y:S01]  /*22a0*/  IMAD.MOV.U32 R60, RZ, RZ, RZ ;  /* 0x000000ffff3c7224 */ /* 0x000fe200078e00ff */
[C---:B------:R-:W-:Y:S01]  /*22b0*/  ISETP.GT.U32.AND P0, PT, R61.reuse, 0x1f, PT ;  /* 0x0000001f3d00780c */ /* 0x040fe20003f04070 */
[----:B------:R-:W-:Y:S05]  /*22c0*/  WARPSYNC.ALL ;  /* 0x0000000000007948 */ /* 0x000fea0003800000 */
[----:B------:R-:W-:-:S05]  /*22d0*/  IMAD.HI.U32 R0, R61, 0x15555556, R60 ;  /* 0x155555563d007827 */ /* 0x000fca00078e003c */
[----:B---3--:R-:W-:-:S05]  /*22e0*/  LEA R2, R0, UR6, 0x2 ;  /* 0x0000000600027c11 */ /* 0x008fca000f8e10ff */
[----:B------:R0:W-:Y:S04]  /*22f0*/  STL [R1+0xc], R2 ;  /* 0x00000c0201007387 */ /* 0x0001e80000100800 */
[----:B------:R0:W-:Y:S01]  /*2300*/  STS [R2+0x3410], R10 ;  /* 0x0034100a02007388 */ /* 0x0001e20000000800 */
[----:B------:R-:W-:Y:S06]  /*2310*/  BAR.SYNC.DEFER_BLOCKING 0x0 ;  /* 0x0000000000007b1d */ /* 0x000fec0000010000 */
[----:B------:R-:W-:Y:S05]  /*2320*/  @P0 BRA `(.L_x_28) ;  /* 0x0000000000f80947 */ /* 0x000fea0003800000 */
[----:B------:R-:W-:Y:S01]  /*2330*/  IMAD.MOV.U32 R9, RZ, RZ, 0x34 ;  /* 0x00000034ff097424 */ /* 0x000fe200078e00ff */
[----:B------:R-:W-:-:S03]  /*2340*/  UMOV UR12, 0xffffffff ;  /* 0xffffffff000c7882 */ /* 0x000fc60000000000 */
[----:B------:R-:W-:-:S05]  /*2350*/  IMAD R9, R61, R9, UR6 ;  /* 0x000000063d097e24 */ /* 0x000fca000f8e0209 */
[----:B------:R-:W1:Y:S04]  /*2360*/  LDS R73, [R9+0x341c] ;  /* 0x00341c0009497984 */ /* 0x000e680000000800 */
[----:B------:R-:W-:Y:S04]  /*2370*/  LDS R8, [R9+0x3410] ;  /* 0x0034100009087984 */ /* 0x000fe80000000800 */
[----:B------:R-:W-:Y:S04]  /*2380*/  LDS R7, [R9+0x3414] ;  /* 0x0034140009077984 */ /* 0x000fe80000000800 */
[----:B------:R-:W0:Y:S04]  /*2390*/  LDS R6, [R9+0x3418] ;  /* 0x0034180009067984 */ /* 0x000e280000000800 */
[----:B------:R-:W2:Y:S04]  /*23a0*/  LDS R72, [R9+0x3420] ;  /* 0x0034200009487984 */ /* 0x000ea80000000800 */
[----:B------:R-:W3:Y:S04]  /*23b0*/  LDS R71, [R9+0x3424] ;  /* 0x0034240009477984 */ /* 0x000ee80000000800 */
[----:B------:R-:W4:Y:S04]  /*23c0*/  LDS R76, [R9+0x3428] ;  /* 0x00342800094c7984 */ /* 0x000f280000000800 */
[----:B------:R-:W-:Y:S04]  /*23d0*/  LDS R75, [R9+0x342c] ;  /* 0x00342c00094b7984 */ /* 0x000fe80000000800 */
[----:B------:R-:W5:Y:S04]  /*23e0*/  LDS R5, [R9+0x3430] ;  /* 0x0034300009057984 */ /* 0x000f680000000800 */
[----:B------:R-:W-:Y:S04]  /*23f0*/  LDS R4, [R9+0x3434] ;  /* 0x0034340009047984 */ /* 0x000fe80000000800 */
[----:B------:R-:W5:Y:S04]  /*2400*/  LDS R3, [R9+0x3438] ;  /* 0x0034380009037984 */ /* 0x000f680000000800 */
[----:B------:R-:W5:Y:S04]  /*2410*/  LDS R0, [R9+0x343c] ;  /* 0x00343c0009007984 */ /* 0x000f680000000800 */
[----:B-1----:R1:W-:Y:S01]  /*2420*/  STL [R1+0x8], R73 ;  /* 0x0000084901007387 */ /* 0x0023e20000100800 */
[----:B0-----:R-:W-:-:S03]  /*2430*/  IADD3 R2, PT, PT, R6, R7, R8 ;  /* 0x0000000706027210 */ /* 0x001fc60007ffe008 */
[----:B--2---:R1:W-:Y:S01]  /*2440*/  STL [R1+0x4], R72 ;  /* 0x0000044801007387 */ /* 0x0043e20000100800 */
[----:B------:R-:W-:-:S03]  /*2450*/  IADD3 R2, PT, PT, R72, R2, R73 ;  /* 0x0000000248027210 */ /* 0x000fc60007ffe049 */
[----:B---3--:R1:W-:Y:S01]  /*2460*/  STL [R1], R71 ;  /* 0x0000004701007387 */ /* 0x0083e20000100800 */
[----:B----4-:R-:W-:-:S04]  /*2470*/  IADD3 R2, PT, PT, R76, R2, R71 ;  /* 0x000000024c027210 */ /* 0x010fc80007ffe047 */
[----:B-----5:R-:W-:-:S04]  /*2480*/  IADD3 R2, PT, PT, R5, R2, R75 ;  /* 0x0000000205027210 */ /* 0x020fc80007ffe04b */
[----:B------:R-:W-:-:S05]  /*2490*/  IADD3 R2, PT, PT, R3, R2, R4 ;  /* 0x0000000203027210 */ /* 0x000fca0007ffe004 */
[----:B------:R-:W-:Y:S01]  /*24a0*/  IMAD.IADD R2, R0, 0x1, R2 ;  /* 0x0000000100027824 */ /* 0x000fe200078e0202 */
[----:B-1----:R-:W-:Y:S06]  /*24b0*/  BRA.DIV UR12, `(.L_x_29) ;  /* 0x000000560ccc7947 */ /* 0x002fec000b800000 */
[----:B------:R-:W0:Y:S02]  /*24c0*/  SHFL.UP P0, R74, R2, 0x1, RZ ;  /* 0x04200000024a7989 */ /* 0x000e2400000000ff */
[----:B0-----:R-:W-:-:S05]  /*24d0*/  @P0 IMAD.IADD R74, R2, 0x1, R74 ;  /* 0x00000001024a0824 */ /* 0x001fca00078e024a */
[----:B------:R-:W0:Y:S02]  /*24e0*/  SHFL.UP P0, R71, R74, 0x2, RZ ;  /* 0x044000004a477989 */ /* 0x000e2400000000ff */
[----:B0-----:R-:W-:-:S05]  /*24f0*/  @P0 IMAD.IADD R71, R74, 0x1, R71 ;  /* 0x000000014a470824 */ /* 0x001fca00078e0247 */
[----:B------:R-:W0:Y:S02]  /*2500*/  SHFL.UP P0, R74, R71, 0x4, RZ ;  /* 0x04800000474a7989 */ /* 0x000e2400000000ff */
[----:B0-----:R-:W-:-:S05]  /*2510*/  @P0 IMAD.IADD R74, R71, 0x1, R74 ;  /* 0x00000001474a0824 */ /* 0x001fca00078e024a */
[----:B------:R-:W0:Y:S02]  /*2520*/  SHFL.UP P0, R71, R74, 0x8, RZ ;  /* 0x050000004a477989 */ /* 0x000e2400000000ff */
[----:B0-----:R-:W-:-:S05]  /*2530*/  @P0 IMAD.IADD R71, R74, 0x1, R71 ;  /* 0x000000014a470824 */ /* 0x001fca00078e0247 */
[----:B------:R0:W1:Y:S02]  /*2540*/  SHFL.UP P0, R0, R71, 0x10, RZ ;  /* 0x0600000047007989 */ /* 0x00006400000000ff */
.L_x_98:
[----:B------:R-:W2:Y:S04]  /*2550*/  LDL.LU R74, [R1+0x8] ;  /* 0x00000800014a7983 */ /* 0x000ea80000300800 */
[----:B------:R-:W0:Y:S04]  /*2560*/  LDL.LU R73, [R1+0x4] ;  /* 0x0000040001497983 */ /* 0x000e280000300800 */
[----:B------:R-:W3:Y:S01]  /*2570*/  LDL.LU R72, [R1] ;  /* 0x0000000001487983 */ /* 0x000ee20000300800 */
[----:B-1----:R-:W-:-:S04]  /*2580*/  @P0 IMAD.IADD R0, R71, 0x1, R0 ;  /* 0x0000000147000824 */ /* 0x002fc800078e0200 */
[----:B------:R-:W-:-:S04]  /*2590*/  IMAD.IADD R0, R0, 0x1, -R2 ;  /* 0x0000000100007824 */ /* 0x000fc800078e0a02 */
[----:B------:R-:W-:Y:S01]  /*25a0*/  IMAD.IADD R8, R8, 0x1, R0 ;  /* 0x0000000108087824 */ /* 0x000fe200078e0200 */
[----:B------:R3:W-:Y:S03]  /*25b0*/  STS [R9+0x3410], R0 ;  /* 0x0034100009007388 */ /* 0x0007e60000000800 */
[----:B------:R-:W-:Y:S01]  /*25c0*/  IMAD.IADD R7, R7, 0x1, R8 ;  /* 0x0000000107077824 */ /* 0x000fe200078e0208 */
[----:B------:R1:W-:Y:S03]  /*25d0*/  STS [R9+0x3414], R8 ;  /* 0x0034140809007388 */ /* 0x0003e60000000800 */
[----:B------:R-:W-:Y:S01]  /*25e0*/  IMAD.IADD R6, R6, 0x1, R7 ;  /* 0x0000000106067824 */ /* 0x000fe200078e0207 */
[----:B------:R1:W-:Y:S04]  /*25f0*/  STS [R9+0x3418], R7 ;  /* 0x0034180709007388 */ /* 0x0003e80000000800 */
[----:B------:R1:W-:Y:S01]  /*2600*/  STS [R9+0x341c], R6 ;  /* 0x00341c0609007388 */ /* 0x0003e20000000800 */
[----:B--2---:R-:W-:-:S04]  /*2610*/  IMAD.IADD R2, R74, 0x1, R6 ;  /* 0x000000014a027824 */ /* 0x004fc800078e0206 */
[----:B0-----:R-:W-:Y:S01]  /*2620*/  IMAD.IADD R71, R73, 0x1, R2 ;  /* 0x0000000149477824 */ /* 0x001fe200078e0202 */
[----:B------:R1:W-:Y:S03]  /*2630*/  STS [R9+0x3420], R2 ;  /* 0x0034200209007388 */ /* 0x0003e60000000800 */
[----:B---3--:R-:W-:Y:S01]  /*2640*/  IMAD.IADD R0, R72, 0x1, R71 ;  /* 0x0000000148007824 */ /* 0x008fe200078e0247 */
[----:B------:R1:W-:Y:S03]  /*2650*/  STS [R9+0x3424], R71 ;  /* 0x0034244709007388 */ /* 0x0003e60000000800 */
[----:B------:R-:W-:Y:S01]  /*2660*/  IMAD.IADD R76, R76, 0x1, R0 ;  /* 0x000000014c4c7824 */ /* 0x000fe200078e0200 */
        /* <DEDUP_REMOVED lines=8> */
[----:B------:R1:W-:Y:S04]  /*26f0*/  STS [R9+0x3438], R4 ;  /* 0x0034380409007388 */ /* 0x0003e80000000800 */
[----:B------:R1:W-:Y:S02]  /*2700*/  STS [R9+0x343c], R74 ;  /* 0x00343c4a09007388 */ /* 0x0003e40000000800 */
.L_x_28:
[----:B-1----:R-:W2:Y:S04]  /*2710*/  LDL R0, [R1+0x10] ;  /* 0x0000100001007983 */ /* 0x002ea80000100800 */
[----:B0-----:R-:W3:Y:S01]  /*2720*/  LDL.LU R2, [R1+0xc] ;  /* 0x00000c0001027983 */ /* 0x001ee20000300800 */
[----:B------:R-:W-:Y:S05]  /*2730*/  WARPSYNC.ALL ;  /* 0x0000000000007948 */ /* 0x000fea0003800000 */
[----:B------:R-:W-:Y:S06]  /*2740*/  BAR.SYNC.DEFER_BLOCKING 0x0 ;  /* 0x0000000000007b1d */ /* 0x000fec0000010000 */
[----:B------:R-:W-:Y:S01]  /*2750*/  BSSY.RECONVERGENT B0, `(.L_x_30) ;  /* 0x000002a000007945 */ /* 0x000fe20003800200 */
[----:B--2---:R-:W-:-:S02]  /*2760*/  ISETP.NE.AND P0, PT, R0, RZ, PT ;  /* 0x000000ff0000720c */ /* 0x004fc40003f05270 */
[----:B------:R-:W-:Y:S01]  /*2770*/  SHF.R.U64 R0, R58, UR5, R25 ;  /* 0x000000053a007c19 */ /* 0x000fe20008001219 */
[----:B---3--:R-:W0:Y:S03]  /*2780*/  LDS R2, [R2+0x3410] ;  /* 0x0034100002027984 */ /* 0x008e260000000800 */
[----:B------:R-:W-:-:S07]  /*2790*/  LOP3.LUT R0, R0, UR4, RZ, 0x30, !PT ;  /* 0x0000000400007c12 */ /* 0x000fce000f8e30ff */
[----:B------:R-:W-:Y:S05]  /*27a0*/  @P0 BRA `(.L_x_31) ;  /* 0x0000000000900947 */ /* 0x000fea0003800000 */
[----:B------:R-:W0:Y:S04]  /*27b0*/  LDS R3, [R11] ;  /* 0x000000000b037984 */ /* 0x000e280000000800 */
        /* <DEDUP_REMOVED lines=10> */
[----:B------:R-:W0:Y:S01]  /*2860*/  LDS R4, [R11+0x2c00] ;  /* 0x002c00000b047984 */ /* 0x000e220000000800 */
[----:B-1----:R-:W-:-:S03]  /*2870*/  IMAD.IADD R71, R2, 0x1, R71 ;  /* 0x0000000102477824 */ /* 0x002fc600078e0247 */
[----:B------:R-:W1:Y:S01]  /*2880*/  LDS R3, [R11+0x2000] ;  /* 0x002000000b037984 */ /* 0x000e620000000800 */
[----:B--2---:R-:W-:-:S03]  /*2890*/  IMAD.IADD R73, R2, 0x1, R73 ;  /* 0x0000000102497824 */ /* 0x004fc600078e0249 */
[----:B------:R2:W-:Y:S01]  /*28a0*/  STS [R11], R76 ;  /* 0x0000004c0b007388 */ /* 0x0005e20000000800 */
[----:B---3--:R-:W-:-:S03]  /*28b0*/  IMAD.IADD R72, R2, 0x1, R72 ;  /* 0x0000000102487824 */ /* 0x008fc600078e0248 */
[----:B------:R3:W-:Y:S01]  /*28c0*/  STS [R11+0x400], R71 ;  /* 0x000400470b007388 */ /* 0x0007e20000000800 */
[----:B----4-:R-:W-:-:S03]  /*28d0*/  IMAD.IADD R74, R2, 0x1, R74 ;  /* 0x00000001024a7824 */ /* 0x010fc600078e024a */
[----:B------:R3:W-:Y:S01]  /*28e0*/  STS [R11+0x800], R73 ;  /* 0x000800490b007388 */ /* 0x0007e20000000800 */
[----:B-----5:R-:W-:-:S03]  /*28f0*/  IMAD.IADD R8, R2, 0x1, R8 ;  /* 0x0000000102087824 */ /* 0x020fc600078e0208 */
[----:B------:R3:W-:Y:S01]  /*2900*/  STS [R11+0xc00], R72 ;  /* 0x000c00480b007388 */ /* 0x0007e20000000800 */
[----:B--2---:R-:W-:-:S03]  /*2910*/  IMAD.IADD R76, R2, 0x1, R9 ;  /* 0x00000001024c7824 */ /* 0x004fc600078e0209 */
[----:B------:R3:W-:Y:S01]  /*2920*/  STS [R11+0x1000], R74 ;  /* 0x0010004a0b007388 */ /* 0x0007e20000000800 */
[----:B------:R-:W-:-:S03]  /*2930*/  IMAD.IADD R7, R2, 0x1, R7 ;  /* 0x0000000102077824 */ /* 0x000fc600078e0207 */
[----:B------:R3:W-:Y:S01]  /*2940*/  STS [R11+0x1400], R8 ;  /* 0x001400080b007388 */ /* 0x0007e20000000800 */
[----:B------:R-:W-:-:S03]  /*2950*/  IMAD.IADD R6, R2, 0x1, R6 ;  /* 0x0000000102067824 */ /* 0x000fc600078e0206 */
[----:B------:R3:W-:Y:S01]  /*2960*/  STS [R11+0x1800], R76 ;  /* 0x0018004c0b007388 */ /* 0x0007e20000000800 */
[----:B------:R-:W-:-:S03]  /*2970*/  IMAD.IADD R5, R2, 0x1, R5 ;  /* 0x0000000102057824 */ /* 0x000fc600078e0205 */
[----:B------:R3:W-:Y:S01]  /*2980*/  STS [R11+0x1c00], R7 ;  /* 0x001c00070b007388 */ /* 0x0007e20000000800 */
[----:B0-----:R-:W-:-:S03]  /*2990*/  IMAD.IADD R4, R2, 0x1, R4 ;  /* 0x0000000102047824 */ /* 0x001fc600078e0204 */
[----:B------:R3:W-:Y:S01]  /*29a0*/  STS [R11+0x2400], R6 ;  /* 0x002400060b007388 */ /* 0x0007e20000000800 */
[----:B-1----:R-:W-:-:S03]  /*29b0*/  IMAD.IADD R3, R2, 0x1, R3 ;  /* 0x0000000102037824 */ /* 0x002fc600078e0203 */
[----:B------:R3:W-:Y:S04]  /*29c0*/  STS [R11+0x2800], R5 ;  /* 0x002800050b007388 */ /* 0x0007e80000000800 */
[----:B------:R3:W-:Y:S04]  /*29d0*/  STS [R11+0x2000], R3 ;  /* 0x002000030b007388 */ /* 0x0007e80000000800 */
[----:B------:R3:W-:Y:S02]  /*29e0*/  STS [R11+0x2c00], R4 ;  /* 0x002c00040b007388 */ /* 0x0007e40000000800 */
.L_x_31:
[----:B------:R-:W-:Y:S05]  /*29f0*/  BSYNC.RECONVERGENT B0 ;  /* 0x0000000000007941 */ /* 0x000fea0003800200 */
.L_x_30:
[----:B------:R-:W-:Y:S01]  /*2a00*/  BAR.SYNC.DEFER_BLOCKING 0x0 ;  /* 0x0000000000007b1d */ /* 0x000fe20000010000 */
[----:B------:R-:W-:-:S05]  /*2a10*/  R2P PR, R0, 0x7f ;  /* 0x0000007f00007804 */ /* 0x000fca0000000000 */
[----:B------:R-:W-:Y:S01]  /*2a20*/  BSSY.RECONVERGENT B0, `(.L_x_32) ;  /* 0x0000024000007945 */ /* 0x000fe20003800200 */
[----:B------:R-:W1:Y:S07]  /*2a30*/  S2R R77, SR_LEMASK ;  /* 0x00000000004d7919 */ /* 0x000e6e0000003a00 */
[----:B---3--:R-:W-:Y:S02]  /*2a40*/  VOTE.ANY R3, PT, P0 ;  /* 0x0000000000037806 */ /* 0x008fe400000e0100 */
[----:B------:R-:W-:-:S02]  /*2a50*/  VOTE.ANY R4, PT, P1 ;  /* 0x0000000000047806 */ /* 0x000fc400008e0100 */
[----:B------:R-:W-:Y:S02]  /*2a60*/  @!P0 LOP3.LUT R3, RZ, R3, RZ, 0x33, !PT ;  /* 0x00000003ff038212 */ /* 0x000fe400078e33ff */
[----:B------:R-:W-:Y:S02]  /*2a70*/  VOTE.ANY R6, PT, P2 ;  /* 0x0000000000067806 */ /* 0x000fe400010e0100 */
[----:B------:R-:W-:Y:S02]  /*2a80*/  @!P1 LOP3.LUT R4, RZ, R4, RZ, 0x33, !PT ;  /* 0x00000004ff049212 */ /* 0x000fe400078e33ff */
[----:B------:R-:W-:Y:S02]  /*2a90*/  VOTE.ANY R8, PT, P3 ;  /* 0x0000000000087806 */ /* 0x000fe400018e0100 */
[----:B------:R-:W-:Y:S02]  /*2aa0*/  @!P2 LOP3.LUT R6, RZ, R6, RZ, 0x33, !PT ;  /* 0x00000006ff06a212 */ /* 0x000fe400078e33ff */
[----:B------:R-:W-:-:S02]  /*2ab0*/  LOP3.LUT R3, R4, R3, RZ, 0xc0, !PT ;  /* 0x0000000304037212 */ /* 0x000fc400078ec0ff */
[----:B------:R-:W-:Y:S02]  /*2ac0*/  @!P3 LOP3.LUT R8, RZ, R8, RZ, 0x33, !PT ;  /* 0x00000008ff08b212 */ /* 0x000fe400078e33ff */
[----:B------:R-:W-:Y:S02]  /*2ad0*/  LOP3.LUT R3, R6, R3, RZ, 0xc0, !PT ;  /* 0x0000000306037212 */ /* 0x000fe400078ec0ff */
[----:B------:R-:W-:Y:S02]  /*2ae0*/  VOTE.ANY R4, PT, P4 ;  /* 0x0000000000047806 */ /* 0x000fe400020e0100 */
[----:B------:R-:W-:Y:S02]  /*2af0*/  LOP3.LUT P0, RZ, R0, 0x80, RZ, 0xc0, !PT ;  /* 0x0000008000ff7812 */ /* 0x000fe4000780c0ff */
[----:B------:R-:W-:Y:S01]  /*2b00*/  LOP3.LUT R3, R8, R3, RZ, 0xc0, !PT ;  /* 0x0000000308037212 */ /* 0x000fe200078ec0ff */
[----:B------:R-:W-:Y:S01]  /*2b10*/  IMAD.MOV.U32 R8, RZ, RZ, RZ ;  /* 0x000000ffff087224 */ /* 0x000fe200078e00ff */
[----:B------:R-:W-:-:S02]  /*2b20*/  VOTE.ANY R6, PT, P5 ;  /* 0x0000000000067806 */ /* 0x000fc400028e0100 */
[----:B------:R-:W-:Y:S02]  /*2b30*/  @!P4 LOP3.LUT R4, RZ, R4, RZ, 0x33, !PT ;  /* 0x00000004ff04c212 */ /* 0x000fe400078e33ff */
[----:B------:R-:W-:Y:S02]  /*2b40*/  @!P5 LOP3.LUT R6, RZ, R6, RZ, 0x33, !PT ;  /* 0x00000006ff06d212 */ /* 0x000fe400078e33ff */
[----:B------:R-:W-:Y:S02]  /*2b50*/  LOP3.LUT R3, R4, R3, RZ, 0xc0, !PT ;  /* 0x0000000304037212 */ /* 0x000fe400078ec0ff */
[----:B------:R-:W-:Y:S02]  /*2b60*/  VOTE.ANY R4, PT, P6 ;  /* 0x0000000000047806 */ /* 0x000fe400030e0100 */
[----:B------:R-:W-:Y:S02]  /*2b70*/  LOP3.LUT R3, R6, R3, RZ, 0xc0, !PT ;  /* 0x0000000306037212 */ /* 0x000fe400078ec0ff */
[----:B------:R-:W-:-:S02]  /*2b80*/  VOTE.ANY R6, PT, P0 ;  /* 0x0000000000067806 */ /* 0x000fc400000e0100 */
[----:B------:R-:W-:Y:S02]  /*2b90*/  @!P6 LOP3.LUT R4, RZ, R4, RZ, 0x33, !PT ;  /* 0x00000004ff04e212 */ /* 0x000fe400078e33ff */
[----:B------:R-:W-:Y:S02]  /*2ba0*/  @!P0 LOP3.LUT R6, RZ, R6, RZ, 0x33, !PT ;  /* 0x00000006ff068212 */ /* 0x000fe400078e33ff */
[----:B------:R-:W-:-:S04]  /*2bb0*/  LOP3.LUT R3, R4, R3, RZ, 0xc0, !PT ;  /* 0x0000000304037212 */ /* 0x000fc800078ec0ff */
[----:B------:R-:W-:Y:S02]  /*2bc0*/  LOP3.LUT R6, R6, R3, RZ, 0xc0, !PT ;  /* 0x0000000306067212 */ /* 0x000fe400078ec0ff */
[----:B------:R-:W-:Y:S02]  /*2bd0*/  SHF.R.U64 R3, R56, UR5, R27 ;  /* 0x0000000538037c19 */ /* 0x000fe4000800121b */
[----:B------:R-:W2:Y:S01]  /*2be0*/  FLO.U32 R7, R6 ;  /* 0x0000000600077300 */ /* 0x000ea200000e0000 */
[----:B-1----:R-:W-:Y:S02]  /*2bf0*/  LOP3.LUT R76, R77, R6, RZ, 0xc0, !PT ;  /* 0x000000064d4c7212 */ /* 0x002fe400078ec0ff */
[----:B------:R-:W-:-:S05]  /*2c00*/  LOP3.LUT R3, R3, UR4, RZ, 0x30, !PT ;  /* 0x0000000403037c12 */ /* 0x000fca000f8e30ff */
[----:B------:R-:W1:Y:S01]  /*2c10*/  POPC R76, R76 ;  /* 0x0000004c004c7309 */ /* 0x000e620000000000 */
[----:B--2---:R-:W-:-:S13]  /*2c20*/  ISETP.NE.AND P0, PT, R18, R7, PT ;  /* 0x000000071200720c */ /* 0x004fda0003f05270 */
[----:B-1----:R-:W-:Y:S05]  /*2c30*/  @P0 BRA `(.L_x_33) ;  /* 0x0000000000080947 */ /* 0x002fea0003800000 */
[----:B------:R-:W-:-:S05]  /*2c40*/  IMAD R5, R0, 0x4, R16 ;  /* 0x0000000400057824 */ /* 0x000fca00078e0210 */
[----:B------:R1:W2:Y:S02]  /*2c50*/  ATOMS.ADD R8, [R5], R76 ;  /* 0x0000004c0508738c */ /* 0x0002a40000000000 */
.L_x_33:
[----:B------:R-:W-:Y:S05]  /*2c60*/  BSYNC.RECONVERGENT B0 ;  /* 0x0000000000007941 */ /* 0x000fea0003800200 */
.L_x_32:
[----:B------:R-:W-:Y:S01]  /*2c70*/  R2P PR, R3, 0x7f ;  /* 0x0000007f03007804 */ /* 0x000fe20000000000 */
[----:B--2---:R2:W3:Y:S01]  /*2c80*/  SHFL.IDX PT, R8, R8, R7, 0x1f ;  /* 0x00001f0708087589 */ /* 0x0044e200000e0000 */
[----:B------:R-:W-:Y:S01]  /*2c90*/  BSSY.RECONVERGENT B0, `(.L_x_34) ;  /* 0x0000023000007945 */ /* 0x000fe20003800200 */
[----:B------:R-:W-:-:S10]  /*2ca0*/  IMAD.MOV.U32 R6, RZ, RZ, RZ ;  /* 0x000000ffff067224 */ /* 0x000fd400078e00ff */
[----:B------:R-:W-:Y:S02]  /*2cb0*/  VOTE.ANY R0, PT, P0 ;  /* 0x0000000000007806 */ /* 0x000fe400000e0100 */
[----:B-1----:R-:W-:Y:S02]  /*2cc0*/  VOTE.ANY R5, PT, P1 ;  /* 0x0000000000057806 */ /* 0x002fe400008e0100 */
[----:B------:R-:W-:Y:S02]  /*2cd0*/  @!P0 LOP3.LUT R0, RZ, R0, RZ, 0x33, !PT ;  /* 0x00000000ff008212 */ /* 0x000fe400078e33ff */
[----:B------:R-:W-:Y:S02]  /*2ce0*/  @!P1 LOP3.LUT R5, RZ, R5, RZ, 0x33, !PT ;  /* 0x00000005ff059212 */ /* 0x000fe400078e33ff */
[----:B------:R-:W-:Y:S02]  /*2cf0*/  VOTE.ANY R9, PT, P2 ;  /* 0x0000000000097806 */ /* 0x000fe400010e0100 */
[----:B------:R-:W-:-:S02]  /*2d00*/  LOP3.LUT R0, R5, R0, RZ, 0xc0, !PT ;  /* 0x0000000005007212 */ /* 0x000fc400078ec0ff */
[----:B------:R-:W-:Y:S02]  /*2d10*/  VOTE.ANY R5, PT, P3 ;  /* 0x0000000000057806 */ /* 0x000fe400018e0100 */
[----:B------:R-:W-:Y:S02]  /*2d20*/  @!P2 LOP3.LUT R9, RZ, R9, RZ, 0x33, !PT ;  /* 0x00000009ff09a212 */ /* 0x000fe400078e33ff */
[----:B------:R-:W-:Y:S02]  /*2d30*/  @!P3 LOP3.LUT R5, RZ, R5, RZ, 0x33, !PT ;  /* 0x00000005ff05b212 */ /* 0x000fe400078e33ff */
[----:B------:R-:W-:Y:S02]  /*2d40*/  LOP3.LUT R0, R9, R0, RZ, 0xc0, !PT ;  /* 0x0000000009007212 */ /* 0x000fe400078ec0ff */
[----:B------:R-:W-:Y:S02]  /*2d50*/  LOP3.LUT P0, RZ, R3, 0x80, RZ, 0xc0, !PT ;  /* 0x0000008003ff7812 */ /* 0x000fe4000780c0ff */
[----:B------:R-:W-:-:S02]  /*2d60*/  VOTE.ANY R9, PT, P4 ;  /* 0x0000000000097806 */ /* 0x000fc400020e0100 */
[----:B------:R-:W-:Y:S02]  /*2d70*/  LOP3.LUT R0, R5, R0, RZ, 0xc0, !PT ;  /* 0x0000000005007212 */ /* 0x000fe400078ec0ff */
[----:B------:R-:W-:Y:S02]  /*2d80*/  VOTE.ANY R5, PT, P5 ;  /* 0x0000000000057806 */ /* 0x000fe400028e0100 */
[----:B------:R-:W-:Y:S02]  /*2d90*/  @!P4 LOP3.LUT R9, RZ, R9, RZ, 0x33, !PT ;  /* 0x00000009ff09c212 */ /* 0x000fe400078e33ff */
[----:B------:R-:W-:Y:S02]  /*2da0*/  @!P5 LOP3.LUT R5, RZ, R5, RZ, 0x33, !PT ;  /* 0x00000005ff05d212 */ /* 0x000fe400078e33ff */
[----:B------:R-:W-:Y:S02]  /*2db0*/  LOP3.LUT R0, R9, R0, RZ, 0xc0, !PT ;  /* 0x0000000009007212 */ /* 0x000fe400078ec0ff */
[----:B------:R-:W-:-:S02]  /*2dc0*/  VOTE.ANY R9, PT, P6 ;  /* 0x0000000000097806 */ /* 0x000fc400030e0100 */
[----:B------:R-:W-:Y:S02]  /*2dd0*/  LOP3.LUT R0, R5, R0, RZ, 0xc0, !PT ;  /* 0x0000000005007212 */ /* 0x000fe400078ec0ff */
[----:B------:R-:W-:Y:S02]  /*2de0*/  VOTE.ANY R5, PT, P0 ;  /* 0x0000000000057806 */ /* 0x000fe400000e0100 */
[----:B------:R-:W-:Y:S02]  /*2df0*/  @!P6 LOP3.LUT R9, RZ, R9, RZ, 0x33, !PT ;  /* 0x00000009ff09e212 */ /* 0x000fe400078e33ff */
[----:B------:R-:W-:Y:S02]  /*2e00*/  @!P0 LOP3.LUT R5, RZ, R5, RZ, 0x33, !PT ;  /* 0x00000005ff058212 */ /* 0x000fe400078e33ff */
[----:B------:R-:W-:-:S04]  /*2e10*/  LOP3.LUT R0, R9, R0, RZ, 0xc0, !PT ;  /* 0x0000000009007212 */ /* 0x000fc800078ec0ff */
[----:B------:R-:W-:Y:S02]  /*2e20*/  LOP3.LUT R0, R5, R0, RZ, 0xc0, !PT ;  /* 0x0000000005007212 */ /* 0x000fe400078ec0ff */
[----:B------:R-:W-:Y:S02]  /*2e30*/  SHF.R.U64 R5, R54, UR5, R23 ;  /* 0x0000000536057c19 */ /* 0x000fe40008001217 */
[----:B------:R-:W1:Y:S01]  /*2e40*/  FLO.U32 R11, R0 ;  /* 0x00000000000b7300 */ /* 0x000e6200000e0000 */
[----:B------:R-:W-:Y:S02]  /*2e50*/  LOP3.LUT R9, R77, R0, RZ, 0xc0, !PT ;  /* 0x000000004d097212 */ /* 0x000fe400078ec0ff */
[----:B------:R-:W-:-:S05]  /*2e60*/  LOP3.LUT R5, R5, UR4, RZ, 0x30, !PT ;  /* 0x0000000405057c12 */ /* 0x000fca000f8e30ff */
[----:B------:R-:W4:Y:S01]  /*2e70*/  POPC R9, R9 ;  /* 0x0000000900097309 */ /* 0x000f220000000000 */
[----:B-1----:R-:W-:-:S13]  /*2e80*/  ISETP.NE.AND P0, PT, R18, R11, PT ;  /* 0x0000000b1200720c */ /* 0x002fda0003f05270 */
[----:B--234-:R-:W-:Y:S05]  /*2e90*/  @P0 BRA `(.L_x_35) ;  /* 0x0000000000080947 */ /* 0x01cfea0003800000 */
[----:B------:R-:W-:-:S06]  /*2ea0*/  IMAD R6, R3, 0x4, R16 ;  /* 0x0000000403067824 */ /* 0x000fcc00078e0210 */
[----:B------:R1:W2:Y:S02]  /*2eb0*/  ATOMS.ADD R6, [R6], R9 ;  /* 0x000000090606738c */ /* 0x0002a40000000000 */
.L_x_35:
[----:B------:R-:W-:Y:S05]  /*2ec0*/  BSYNC.RECONVERGENT B0 ;  /* 0x0000000000007941 */ /* 0x000fea0003800200 */
.L_x_34:
[----:B------:R-:W-:Y:S01]  /*2ed0*/  R2P PR, R5, 0x7f ;  /* 0x0000007f05007804 */ /* 0x000fe20000000000 */
[----:B--2---:R2:W3:Y:S01]  /*2ee0*/  SHFL.IDX PT, R6, R6, R11, 0x1f ;  /* 0x00001f0b06067589 */ /* 0x0044e200000e0000 */
[----:B------:R-:W-:Y:S01]  /*2ef0*/  BSSY.RECONVERGENT B0, `(.L_x_36) ;  /* 0x0000023000007945 */ /* 0x000fe20003800200 */
[----:B------:R-:W-:-:S10]  /*2f00*/  IMAD.MOV.U32 R4, RZ, RZ, RZ ;  /* 0x000000ffff047224 */ /* 0x000fd400078e00ff */
[----:B------:R-:W-:Y:S02]  /*2f10*/  VOTE.ANY R0, PT, P0 ;  /* 0x0000000000007806 */ /* 0x000fe400000e0100 */
[----:B------:R-:W-:Y:S02]  /*2f20*/  VOTE.ANY R3, PT, P1 ;  /* 0x0000000000037806 */ /* 0x000fe400008e0100 */
[----:B------:R-:W-:Y:S02]  /*2f30*/  @!P0 LOP3.LUT R0, RZ, R0, RZ, 0x33, !PT ;  /* 0x00000000ff008212 */ /* 0x000fe400078e33ff */
[----:B------:R-:W-:Y:S02]  /*2f40*/  @!P1 LOP3.LUT R3, RZ, R3, RZ, 0x33, !PT ;  /* 0x00000003ff039212 */ /* 0x000fe400078e33ff */
[----:B------:R-:W-:Y:S02]  /*2f50*/  LOP3.LUT P0, RZ, R5, 0x80, RZ, 0xc0, !PT ;  /* 0x0000008005ff7812 */ /* 0x000fe4000780c0ff */
[----:B------:R-:W-:-:S02]  /*2f60*/  LOP3.LUT R0, R3, R0, RZ, 0xc0, !PT ;  /* 0x0000000003007212 */ /* 0x000fc400078ec0ff */
[----:B------:R-:W-:-:S04]  /*2f70*/  VOTE.ANY R3, PT, P2 ;  /* 0x0000000000037806 */ /* 0x000fc800010e0100 */
[----:B------:R-:W-:-:S04]  /*2f80*/  @!P2 LOP3.LUT R3, RZ, R3, RZ, 0x33, !PT ;  /* 0x00000003ff03a212 */ /* 0x000fc800078e33ff */
[----:B------:R-:W-:Y:S02]  /*2f90*/  LOP3.LUT R0, R3, R0, RZ, 0xc0, !PT ;  /* 0x0000000003007212 */ /* 0x000fe400078ec0ff */
        /* <DEDUP_REMOVED lines=15> */
[----:B------:R-:W-:Y:S02]  /*3090*/  SHF.R.U64 R0, R52, UR5, R21 ;  /* 0x0000000534007c19 */ /* 0x000fe40008001215 */
[----:B------:R-:W4:Y:S01]  /*30a0*/  FLO.U32 R3, R72 ;  /* 0x0000004800037300 */ /* 0x000f2200000e0000 */
[----:B------:R-:W-:Y:S02]  /*30b0*/  LOP3.LUT R71, R77, R72, RZ, 0xc0, !PT ;  /* 0x000000484d477212 */ /* 0x000fe400078ec0ff */
[----:B------:R-:W-:-:S05]  /*30c0*/  LOP3.LUT R0, R0, UR4, RZ, 0x30, !PT ;  /* 0x0000000400007c12 */ /* 0x000fca000f8e30ff */
[----:B------:R-:W0:Y:S01]  /*30d0*/  POPC R71, R71 ;  /* 0x0000004700477309 */ /* 0x000e220000000000 */
[----:B----4-:R-:W-:-:S13]  /*30e0*/  ISETP.NE.AND P0, PT, R18, R3, PT ;  /* 0x000000031200720c */ /* 0x010fda0003f05270 */
[----:B0-23--:R-:W-:Y:S05]  /*30f0*/  @P0 BRA `(.L_x_37) ;  /* 0x0000000000080947 */ /* 0x00dfea0003800000 */
[----:B------:R-:W-:-:S06]  /*3100*/  IMAD R4, R5, 0x4, R16 ;  /* 0x0000000405047824 */ /* 0x000fcc00078e0210 */
[----:B------:R0:W2:Y:S02]  /*3110*/  ATOMS.ADD R4, [R4], R71 ;  /* 0x000000470404738c */ /* 0x0000a40000000000 */
.L_x_37:
[----:B------:R-:W-:Y:S05]  /*3120*/  BSYNC.RECONVERGENT B0 ;  /* 0x0000000000007941 */ /* 0x000fea0003800200 */
.L_x_36:
        /* <DEDUP_REMOVED lines=35> */
[----:B------:R-:W-:-:S05]  /*3360*/  IMAD R0, R0, 0x4, R16 ;  /* 0x0000000400007824 */ /* 0x000fca00078e0210 */
[----:B------:R0:W2:Y:S02]  /*3370*/  ATOMS.ADD R7, [R0], R73 ;  /* 0x000000490007738c */ /* 0x0000a40000000000 */
.L_x_39:
[----:B------:R-:W-:Y:S05]  /*3380*/  BSYNC.RECONVERGENT B0 ;  /* 0x0000000000007941 */ /* 0x000fea0003800200 */
.L_x_38:
[----:B------:R-:W-:Y:S01]  /*3390*/  R2P PR, R5, 0x7f ;  /* 0x0000007f05007804 */ /* 0x000fe20000000000 */
[----:B------:R-:W-:Y:S01]  /*33a0*/  IMAD.IADD R76, R76, 0x1, R8 ;  /* 0x000000014c4c7824 */ /* 0x000fe200078e0208 */
[----:B--2---:R2:W3:Y:S01]  /*33b0*/  SHFL.IDX PT, R11, R7, R11, 0x1f ;  /* 0x00001f0b070b7589 */ /* 0x0044e200000e0000 */
[----:B------:R-:W-:Y:S01]  /*33c0*/  BSSY.RECONVERGENT B0, `(.L_x_40) ;  /* 0x0000023000007945 */ /* 0x000fe20003800200 */
[----:B--2---:R-:W-:-:S09]  /*33d0*/  IMAD.MOV.U32 R7, RZ, RZ, RZ ;  /* 0x000000ffff077224 */ /* 0x004fd200078e00ff */
[----:B0-----:R-:W-:Y:S02]  /*33e0*/  VOTE.ANY R0, PT, P0 ;  /* 0x0000000000007806 */ /* 0x001fe400000e0100 */
        /* <DEDUP_REMOVED lines=22> */
[----:B------:R-:W-:-:S04]  /*3550*/  LOP3.LUT R0, R3, R0, RZ, 0xc0, !PT ;  /* 0x0000000003007212 */ /* 0x000fc800078ec0ff */
[----:B------:R0:W2:Y:S01]  /*3560*/  FLO.U32 R3, R0 ;  /* 0x0000000000037300 */ /* 0x0000a200000e0000 */
[----:B------:R-:W-:-:S07]  /*3570*/  LOP3.LUT R8, R77, R0, RZ, 0xc0, !PT ;  /* 0x000000004d087212 */ /* 0x000fce00078ec0ff */
[----:B------:R-:W4:Y:S01]  /*3580*/  POPC R8, R8 ;  /* 0x0000000800087309 */ /* 0x000f220000000000 */
[----:B0-----:R-:W-:-:S04]  /*3590*/  SHF.R.U64 R0, R48, UR5, R17 ;  /* 0x0000000530007c19 */ /* 0x001fc80008001211 */
[----:B------:R-:W-:Y:S02]  /*35a0*/  LOP3.LUT R0, R0, UR4, RZ, 0x30, !PT ;  /* 0x0000000400007c12 */ /* 0x000fe4000f8e30ff */
[----:B--2---:R-:W-:-:S13]  /*35b0*/  ISETP.NE.AND P0, PT, R18, R3, PT ;  /* 0x000000031200720c */ /* 0x004fda0003f05270 */
[----:B---34-:R-:W-:Y:S05]  /*35c0*/  @P0 BRA `(.L_x_41) ;  /* 0x0000000000080947 */ /* 0x018fea0003800000 */
[----:B------:R-:W-:-:S05]  /*35d0*/  IMAD R5, R5, 0x4, R16 ;  /* 0x0000000405057824 */ /* 0x000fca00078e0210 */
[----:B------:R0:W2:Y:S02]  /*35e0*/  ATOMS.ADD R7, [R5], R8 ;  /* 0x000000080507738c */ /* 0x0000a40000000000 */
.L_x_41:
[----:B------:R-:W-:Y:S05]  /*35f0*/  BSYNC.RECONVERGENT B0 ;  /* 0x0000000000007941 */ /* 0x000fea0003800200 */
.L_x_40:
[----:B------:R-:W-:Y:S01]  /*3600*/  R2P PR, R0, 0x7f ;  /* 0x0000007f00007804 */ /* 0x000fe20000000000 */
[----:B------:R-:W-:Y:S01]  /*3610*/  IMAD.IADD R6, R9, 0x1, R6 ;  /* 0x0000000109067824 */ /* 0x000fe200078e0206 */
[----:B--2---:R2:W3:Y:S01]  /*3620*/  SHFL.IDX PT, R7, R7, R3, 0x1f ;  /* 0x00001f0307077589 */ /* 0x0044e200000e0000 */
[----:B------:R-:W-:Y:S01]  /*3630*/  BSSY.RECONVERGENT B0, `(.L_x_42) ;  /* 0x0000021000007945 */ /* 0x000fe20003800200 */
[----:B--2---:R-:W-:-:S09]  /*3640*/  IMAD.MOV.U32 R3, RZ, RZ, RZ ;  /* 0x000000ffff037224 */ /* 0x004fd200078e00ff */
[----:B0-----:R-:W-:Y:S02]  /*3650*/  VOTE.ANY R5, PT, P0 ;  /* 0x0000000000057806 */ /* 0x001fe400000e0100 */
[----:B-1----:R-:W-:Y:S02]  /*3660*/  VOTE.ANY R9, PT, P1 ;  /* 0x0000000000097806 */ /* 0x002fe400008e0100 */
        /* <DEDUP_REMOVED lines=22> */
[----:B------:R0:W1:Y:S02]  /*37d0*/  FLO.U32 R9, R5 ;  /* 0x0000000500097300 */ /* 0x00006400000e0000 */
[----:B0-----:R-:W-:Y:S02]  /*37e0*/  LOP3.LUT R5, R77, R5, RZ, 0xc0, !PT ;  /* 0x000000054d057212 */ /* 0x001fe400078ec0ff */
[----:B-1----:R-:W-:-:S04]  /*37f0*/  ISETP.NE.AND P0, PT, R18, R9, PT ;  /* 0x000000091200720c */ /* 0x002fc80003f05270 */
[----:B------:R-:W0:Y:S09]  /*3800*/  POPC R5, R5 ;  /* 0x0000000500057309 */ /* 0x000e320000000000 */
[----:B---3--:R-:W-:Y:S05]  /*3810*/  @P0 BRA `(.L_x_43) ;  /* 0x0000000000080947 */ /* 0x008fea0003800000 */
[----:B------:R-:W-:-:S05]  /*3820*/  IMAD R0, R0, 0x4, R16 ;  /* 0x0000000400007824 */ /* 0x000fca00078e0210 */
[----:B0-----:R1:W2:Y:S02]  /*3830*/  ATOMS.ADD R3, [R0], R5 ;  /* 0x000000050003738c */ /* 0x0012a40000000000 */
.L_x_43:
[----:B------:R-:W-:Y:S05]  /*3840*/  BSYNC.RECONVERGENT B0 ;  /* 0x0000000000007941 */ /* 0x000fea0003800200 */
.L_x_42:
[----:B------:R-:W-:Y:S01]  /*3850*/  R2P PR, R14, 0x7f ;  /* 0x0000007f0e007804 */ /* 0x000fe20000000000 */
[----:B------:R-:W-:Y:S01]  /*3860*/  IMAD.IADD R4, R71, 0x1, R4 ;  /* 0x0000000147047824 */ /* 0x000fe200078e0204 */
[----:B--2---:R2:W3:Y:S01]  /*3870*/  SHFL.IDX PT, R3, R3, R9, 0x1f ;  /* 0x00001f0903037589 */ /* 0x0044e200000e0000 */
[----:B------:R-:W-:Y:S01]  /*3880*/  BSSY.RECONVERGENT B0, `(.L_x_44) ;  /* 0x0000021000007945 */ /* 0x000fe20003800200 */
[----:B--2---:R-:W-:-:S09]  /*3890*/  IMAD.MOV.U32 R9, RZ, RZ, RZ ;  /* 0x000000ffff097224 */ /* 0x004fd200078e00ff */
[----:B-1----:R-:W-:Y:S02]  /*38a0*/  VOTE.ANY R0, PT, P0 ;  /* 0x0000000000007806 */ /* 0x002fe400000e0100 */
        /* <DEDUP_REMOVED lines=23> */
[----:B------:R1:W2:Y:S02]  /*3a20*/  FLO.U32 R71, R0 ;  /* 0x0000000000477300 */ /* 0x0002a400000e0000 */
[----:B-1----:R-:W-:Y:S02]  /*3a30*/  LOP3.LUT R0, R77, R0, RZ, 0xc0, !PT ;  /* 0x000000004d007212 */ /* 0x002fe400078ec0ff */
[----:B--2---:R-:W-:-:S04]  /*3a40*/  ISETP.NE.AND P0, PT, R18, R71, PT ;  /* 0x000000471200720c */ /* 0x004fc80003f05270 */
[----:B------:R-:W1:Y:S09]  /*3a50*/  POPC R0, R0 ;  /* 0x0000000000007309 */ /* 0x000e720000000000 */
[----:B---3--:R-:W-:Y:S05]  /*3a60*/  @P0 BRA `(.L_x_45) ;  /* 0x0000000000080947 */ /* 0x008fea0003800000 */
[----:B------:R-:W-:-:S06]  /*3a70*/  IMAD R9, R14, 0x4, R16 ;  /* 0x000000040e097824 */ /* 0x000fcc00078e0210 */
[----:B-1----:R2:W3:Y:S02]  /*3a80*/  ATOMS.ADD R9, [R9], R0 ;  /* 0x000000000909738c */ /* 0x0024e40000000000 */
.L_x_45:
[----:B------:R-:W-:Y:S05]  /*3a90*/  BSYNC.RECONVERGENT B0 ;  /* 0x0000000000007941 */ /* 0x000fea0003800200 */
.L_x_44:
[----:B------:R-:W-:Y:S01]  /*3aa0*/  R2P PR, R12, 0x7f ;  /* 0x0000007f0c007804 */ /* 0x000fe20000000000 */
[----:B------:R-:W-:Y:S01]  /*3ab0*/  IMAD.IADD R73, R73, 0x1, R11 ;  /* 0x0000000149497824 */ /* 0x000fe200078e020b */
[----:B---3--:R3:W4:Y:S01]  /*3ac0*/  SHFL.IDX PT, R71, R9, R71, 0x1f ;  /* 0x00001f4709477589 */ /* 0x00872200000e0000 */
[----:B------:R-:W-:Y:S01]  /*3ad0*/  BSSY.RECONVERGENT B0, `(.L_x_46) ;  /* 0x0000021000007945 */ /* 0x000fe20003800200 */
[----:B---3--:R-:W-:-:S09]  /*3ae0*/  IMAD.MOV.U32 R9, RZ, RZ, RZ ;  /* 0x000000ffff097224 */ /* 0x008fd200078e00ff */
        /* <DEDUP_REMOVED lines=24> */
[----:B------:R3:W5:Y:S02]  /*3c70*/  FLO.U32 R72, R11 ;  /* 0x0000000b00487300 */ /* 0x00076400000e0000 */
[----:B---3--:R-:W-:Y:S02]  /*3c80*/  LOP3.LUT R11, R77, R11, RZ, 0xc0, !PT ;  /* 0x0000000b4d0b7212 */ /* 0x008fe400078ec0ff */
[----:B-----5:R-:W-:-:S04]  /*3c90*/  ISETP.NE.AND P0, PT, R18, R72, PT ;  /* 0x000000481200720c */ /* 0x020fc80003f05270 */
[----:B------:R-:W3:Y:S09]  /*3ca0*/  POPC R11, R11 ;  /* 0x0000000b000b7309 */ /* 0x000ef20000000000 */
[----:B----4-:R-:W-:Y:S05]  /*3cb0*/  @P0 BRA `(.L_x_47) ;  /* 0x0000000000080947 */ /* 0x010fea0003800000 */
[----:B------:R-:W-:-:S06]  /*3cc0*/  IMAD R9, R12, 0x4, R16 ;  /* 0x000000040c097824 */ /* 0x000fcc00078e0210 */
[----:B---3--:R4:W3:Y:S02]  /*3cd0*/  ATOMS.ADD R9, [R9], R11 ;  /* 0x0000000b0909738c */ /* 0x0088e40000000000 */
.L_x_47:
[----:B------:R-:W-:Y:S05]  /*3ce0*/  BSYNC.RECONVERGENT B0 ;  /* 0x0000000000007941 */ /* 0x000fea0003800200 */
.L_x_46:
[----:B------:R-:W-:Y:S01]  /*3cf0*/  R2P PR, R69, 0x7f ;  /* 0x0000007f45007804 */ /* 0x000fe20000000000 */
[----:B------:R-:W-:Y:S01]  /*3d00*/  IMAD.IADD R8, R8, 0x1, R7 ;  /* 0x0000000108087824 */ /* 0x000fe200078e0207 */
[----:B------:R-:W-:Y:S11]  /*3d10*/  BSSY.RECONVERGENT B0, `(.L_x_48) ;  /* 0x0000022000007945 */ /* 0x000ff60003800200 */
[----:B------:R-:W-:-:S02]  /*3d20*/  VOTE.ANY R74, PT, P0 ;  /* 0x00000000004a7806 */ /* 0x000fc400000e0100 */
[----:B------:R-:W-:Y:S02]  /*3d30*/  VOTE.ANY R7, PT, P1 ;  /* 0x0000000000077806 */ /* 0x000fe400008e0100 */
[----:B------:R-:W-:Y:S02]  /*3d40*/  @!P0 LOP3.LUT R74, RZ, R74, RZ, 0x33, !PT ;  /* 0x0000004aff4a8212 */ /* 0x000fe400078e33ff */
[----:B------:R-:W-:Y:S02]  /*3d50*/  @!P1 LOP3.LUT R7, RZ, R7, RZ, 0x33, !PT ;  /* 0x00000007ff079212 */ /* 0x000fe400078e33ff */
[----:B------:R-:W-:Y:S02]  /*3d60*/  LOP3.LUT P0, RZ, R69, 0x80, RZ, 0xc0, !PT ;  /* 0x0000008045ff7812 */ /* 0x000fe4000780c0ff */
        /* <DEDUP_REMOVED lines=19> */
[----:B------:R3:W5:Y:S01]  /*3ea0*/  FLO.U32 R7, R74 ;  /* 0x0000004a00077300 */ /* 0x00076200000e0000 */
[----:B------:R-:W-:Y:S02]  /*3eb0*/  LOP3.LUT R75, R77, R74, RZ, 0xc0, !PT ;  /* 0x0000004a4d4b7212 */ /* 0x000fe400078ec0ff */
[----:B---3--:R3:W0:Y:S01]  /*3ec0*/  SHFL.IDX PT, R74, R9, R72, 0x1f ;  /* 0x00001f48094a7589 */ /* 0x00862200000e0000 */
[----:B-----5:R-:W-:-:S04]  /*3ed0*/  ISETP.NE.AND P0, PT, R18, R7, PT ;  /* 0x000000071200720c */ /* 0x020fc80003f05270 */
[----:B---3--:R3:W0:Y:S01]  /*3ee0*/  POPC R72, R75 ;  /* 0x0000004b00487309 */ /* 0x0086220000000000 */
[----:B------:R-:W-:-:S08]  /*3ef0*/  IMAD.MOV.U32 R9, RZ, RZ, RZ ;  /* 0x000000ffff097224 */ /* 0x000fd000078e00ff */
[----:B---3--:R-:W-:Y:S05]  /*3f00*/  @P0 BRA `(.L_x_49) ;  /* 0x0000000000080947 */ /* 0x008fea0003800000 */
[----:B------:R-:W-:-:S06]  /*3f10*/  IMAD R9, R69, 0x4, R16 ;  /* 0x0000000445097824 */ /* 0x000fcc00078e0210 */
[----:B0-----:R3:W0:Y:S02]  /*3f20*/  ATOMS.ADD R9, [R9], R72 ;  /* 0x000000480909738c */ /* 0x0016240000000000 */
.L_x_49:
[----:B------:R-:W-:Y:S05]  /*3f30*/  BSYNC.RECONVERGENT B0 ;  /* 0x0000000000007941 */ /* 0x000fea0003800200 */
.L_x_48:
[----:B------:R-:W-:Y:S01]  /*3f40*/  R2P PR, R68, 0x7f ;  /* 0x0000007f44007804 */ /* 0x000fe20000000000 */
[----:B0-----:R-:W-:Y:S01]  /*3f50*/  IMAD.IADD R5, R5, 0x1, R3 ;  /* 0x0000000105057824 */ /* 0x001fe200078e0203 */
[----:B------:R0:W0:Y:S01]  /*3f60*/  SHFL.IDX PT, R9, R9, R7, 0x1f ;  /* 0x00001f0709097589 */ /* 0x00002200000e0000 */
[----:B------:R-:W-:Y:S01]  /*3f70*/  BSSY.RECONVERGENT B0, `(.L_x_50) ;  /* 0x0000024000007945 */ /* 0x000fe20003800200 */
[----:B-1----:R-:W-:Y:S02]  /*3f80*/  IMAD.IADD R71, R0, 0x1, R71 ;  /* 0x0000000100477824 */ /* 0x002fe400078e0247 */
[----:B--2---:R-:W-:-:S07]  /*3f90*/  IMAD.MOV.U32 R0, RZ, RZ, RZ ;  /* 0x000000ffff007224 */ /* 0x004fce00078e00ff */
        /* <DEDUP_REMOVED lines=25> */
[----:B0-----:R-:W-:-:S07]  /*4130*/  LOP3.LUT R7, R77, R69, RZ, 0xc0, !PT ;  /* 0x000000454d077212 */ /* 0x001fce00078ec0ff */
[----:B------:R-:W0:Y:S01]  /*4140*/  POPC R7, R7 ;  /* 0x0000000700077309 */ /* 0x000e220000000000 */
[----:B-1----:R-:W-:-:S04]  /*4150*/  SHF.R.U64 R69, R38, UR5, R15 ;  /* 0x0000000526457c19 */ /* 0x002fc8000800120f */
[----:B------:R-:W-:Y:S02]  /*4160*/  LOP3.LUT R69, R69, UR4, RZ, 0x30, !PT ;  /* 0x0000000445457c12 */ /* 0x000fe4000f8e30ff */
[----:B--2---:R-:W-:-:S13]  /*4170*/  ISETP.NE.AND P0, PT, R18, R3, PT ;  /* 0x000000031200720c */ /* 0x004fda0003f05270 */
[----:B0-----:R-:W-:Y:S05]  /*4180*/  @P0 BRA `(.L_x_51) ;  /* 0x0000000000080947 */ /* 0x001fea0003800000 */
[----:B------:R-:W-:-:S06]  /*4190*/  IMAD R0, R68, 0x4, R16 ;  /* 0x0000000444007824 */ /* 0x000fcc00078e0210 */
[----:B------:R0:W1:Y:S02]  /*41a0*/  ATOMS.ADD R0, [R0], R7 ;  /* 0x000000070000738c */ /* 0x0000640000000000 */
.L_x_51:
[----:B------:R-:W-:Y:S05]  /*41b0*/  BSYNC.RECONVERGENT B0 ;  /* 0x0000000000007941 */ /* 0x000fea0003800200 */
.L_x_50:
[----:B------:R-:W-:Y:S01]  /*41c0*/  R2P PR, R69, 0x7f ;  /* 0x0000007f45007804 */ /* 0x000fe20000000000 */
[----:B------:R-:W-:Y:S01]  /*41d0*/  IMAD.IADD R74, R11, 0x1, R74 ;  /* 0x000000010b4a7824 */ /* 0x000fe200078e024a */
[----:B-1----:R1:W2:Y:S01]  /*41e0*/  SHFL.IDX PT, R0, R0, R3, 0x1f ;  /* 0x00001f0300007589 */ /* 0x0022a200000e0000 */
[----:B------:R-:W-:Y:S01]  /*41f0*/  BSSY.RECONVERGENT B0, `(.L_x_52) ;  /* 0x0000024000007945 */ /* 0x000fe20003800200 */
[----:B------:R-:W-:Y:S02]  /*4200*/  IMAD.IADD R9, R72, 0x1, R9 ;  /* 0x0000000148097824 */ /* 0x000fe400078e0209 */
[----:B---3--:R-:W-:-:S07]  /*4210*/  IMAD.MOV.U32 R72, RZ, RZ, RZ ;  /* 0x000000ffff487224 */ /* 0x008fce00078e00ff */
[----:B------:R-:W-:Y:S02]  /*4220*/  VOTE.ANY R68, PT, P0 ;  /* 0x0000000000447806 */ /* 0x000fe400000e0100 */
[----:B----4-:R-:W-:Y:S02]  /*4230*/  VOTE.ANY R11, PT, P1 ;  /* 0x00000000000b7806 */ /* 0x010fe400008e0100 */
        /* <DEDUP_REMOVED lines=22> */
[----:B------:R3:W4:Y:S01]  /*43a0*/  FLO.U32 R11, R68 ;  /* 0x00000044000b7300 */ /* 0x00072200000e0000 */
[----:B-1----:R-:W-:-:S07]  /*43b0*/  LOP3.LUT R3, R77, R68, RZ, 0xc0, !PT ;  /* 0x000000444d037212 */ /* 0x002fce00078ec0ff */
[----:B------:R-:W1:Y:S01]  /*43c0*/  POPC R3, R3 ;  /* 0x0000000300037309 */ /* 0x000e620000000000 */
[----:B---3--:R-:W-:-:S04]  /*43d0*/  SHF.R.U64 R68, R36, UR5, R13 ;  /* 0x0000000524447c19 */ /* 0x008fc8000800120d */
[----:B------:R-:W-:Y:S02]  /*43e0*/  LOP3.LUT R68, R68, UR4, RZ, 0x30, !PT ;  /* 0x0000000444447c12 */ /* 0x000fe4000f8e30ff */
[----:B----4-:R-:W-:-:S13]  /*43f0*/  ISETP.NE.AND P0, PT, R18, R11, PT ;  /* 0x0000000b1200720c */ /* 0x010fda0003f05270 */
[----:B-12---:R-:W-:Y:S05]  /*4400*/  @P0 BRA `(.L_x_53) ;  /* 0x0000000000080947 */ /* 0x006fea0003800000 */
[----:B------:R-:W-:-:S05]  /*4410*/  IMAD R69, R69, 0x4, R16 ;  /* 0x0000000445457824 */ /* 0x000fca00078e0210 */
[----:B------:R1:W2:Y:S02]  /*4420*/  ATOMS.ADD R72, [R69], R3 ;  /* 0x000000034548738c */ /* 0x0002a40000000000 */
.L_x_53:
[----:B------:R-:W-:Y:S05]  /*4430*/  BSYNC.RECONVERGENT B0 ;  /* 0x0000000000007941 */ /* 0x000fea0003800200 */
.L_x_52:
[----:B------:R-:W-:Y:S01]  /*4440*/  R2P PR, R68, 0x7f ;  /* 0x0000007f44007804 */ /* 0x000fe20000000000 */
[----:B--2---:R2:W3:Y:S01]  /*4450*/  SHFL.IDX PT, R11, R72, R11, 0x1f ;  /* 0x00001f0b480b7589 */ /* 0x0044e200000e0000 */
[----:B------:R-:W-:Y:S01]  /*4460*/  BSSY.RECONVERGENT B0, `(.L_x_54) ;  /* 0x0000021000007945 */ /* 0x000fe20003800200 */
[----:B------:R-:W-:-:S10]  /*4470*/  IMAD.MOV.U32 R75, RZ, RZ, RZ ;  /* 0x000000ffff4b7224 */ /* 0x000fd400078e00ff */
[----:B-1----:R-:W-:Y:S02]  /*4480*/  VOTE.ANY R69, PT, P0 ;  /* 0x0000000000457806 */ /* 0x002fe400000e0100 */
[----:B--2---:R-:W-:Y:S02]  /*4490*/  VOTE.ANY R72, PT, P1 ;  /* 0x0000000000487806 */ /* 0x004fe400008e0100 */
        /* <DEDUP_REMOVED lines=22> */
[----:B------:R-:W1:Y:S01]  /*4600*/  FLO.U32 R69, R72 ;  /* 0x0000004800457300 */ /* 0x000e6200000e0000 */
[----:B------:R-:W-:-:S07]  /*4610*/  LOP3.LUT R77, R77, R72, RZ, 0xc0, !PT ;  /* 0x000000484d4d7212 */ /* 0x000fce00078ec0ff */
[----:B------:R2:W4:Y:S01]  /*4620*/  POPC R72, R77 ;  /* 0x0000004d00487309 */ /* 0x0005220000000000 */
[----:B-1----:R-:W-:-:S13]  /*4630*/  ISETP.NE.AND P0, PT, R18, R69, PT ;  /* 0x000000451200720c */ /* 0x002fda0003f05270 */
[----:B--234-:R-:W-:Y:S05]  /*4640*/  @P0 BRA `(.L_x_55) ;  /* 0x0000000000080947 */ /* 0x01cfea0003800000 */
[----:B------:R-:W-:-:S06]  /*4650*/  IMAD R75, R68, 0x4, R16 ;  /* 0x00000004444b7824 */ /* 0x000fcc00078e0210 */
[----:B------:R1:W2:Y:S02]  /*4660*/  ATOMS.ADD R75, [R75], R72 ;  /* 0x000000484b4b738c */ /* 0x0002a40000000000 */
.L_x_55:
[----:B------:R-:W-:Y:S05]  /*4670*/  BSYNC.RECONVERGENT B0 ;  /* 0x0000000000007941 */ /* 0x000fea0003800200 */
.L_x_54:
[----:B------:R-:W3:Y:S01]  /*4680*/  LDL.LU R68, [R1+0x10] ;  /* 0x0000100001447983 */ /* 0x000ee20000300800 */
[----:B------:R-:W-:Y:S01]  /*4690*/  IMAD.IADD R0, R7, 0x1, R0 ;  /* 0x0000000107007824 */ /* 0x000fe200078e0200 */
[----:B------:R-:W-:Y:S01]  /*46a0*/  LEA R37, R76, UR6, 0x3 ;  /* 0x000000064c257c11 */ /* 0x000fe2000f8e18ff */
[----:B------:R-:W-:Y:S01]  /*46b0*/  IMAD.MOV.U32 R24, RZ, RZ, R58 ;  /* 0x000000ffff187224 */ /* 0x000fe200078e003a */
[----:B------:R-:W-:Y:S01]  /*46c0*/  BAR.SYNC.DEFER_BLOCKING 0x0 ;  /* 0x0000000000007b1d */ /* 0x000fe20000010000 */
[----:B0-----:R-:W-:Y:S01]  /*46d0*/  LEA R7, R6, UR6, 0x3 ;  /* 0x0000000606077c11 */ /* 0x001fe2000f8e18ff */
[----:B------:R-:W-:Y:S01]  /*46e0*/  IMAD.MOV.U32 R26, RZ, RZ, R56 ;  /* 0x000000ffff1a7224 */ /* 0x000fe200078e0038 */
[----:B------:R-:W-:Y:S01]  /*46f0*/  LEA R73, R73, UR6, 0x3 ;  /* 0x0000000649497c11 */ /* 0x000fe2000f8e18ff */
[----:B------:R-:W-:Y:S01]  /*4700*/  IMAD.IADD R6, R3, 0x1, R11 ;  /* 0x0000000103067824 */ /* 0x000fe200078e020b */
[----:B------:R-:W-:Y:S01]  /*4710*/  LEA R3, R4, UR6, 0x3 ;  /* 0x0000000604037c11 */ /* 0x000fe2000f8e18ff */
[----:B------:R-:W-:Y:S01]  /*4720*/  IMAD.MOV.U32 R22, RZ, RZ, R54 ;  /* 0x000000ffff167224 */ /* 0x000fe200078e0036 */
[----:B------:R-:W-:Y:S01]  /*4730*/  LEA R11, R8, UR6, 0x3 ;  /* 0x00000006080b7c11 */ /* 0x000fe2000f8e18ff */
[----:B--2---:R-:W0:Y:S01]  /*4740*/  SHFL.IDX PT, R75, R75, R69, 0x1f ;  /* 0x00001f454b4b7589 */ /* 0x004e2200000e0000 */
[----:B------:R-:W-:Y:S01]  /*4750*/  IMAD.MOV.U32 R20, RZ, RZ, R52 ;  /* 0x000000ffff147224 */ /* 0x000fe200078e0034 */
[----:B------:R-:W-:Y:S01]  /*4760*/  LEA R5, R5, UR6, 0x3 ;  /* 0x0000000605057c11 */ /* 0x000fe2000f8e18ff */
[----:B------:R-:W-:Y:S01]  /*4770*/  IMAD.MOV.U32 R18, RZ, RZ, R50 ;  /* 0x000000ffff127224 */ /* 0x000fe200078e0032 */
[----:B------:R-:W-:Y:S01]  /*4780*/  LEA R71, R71, UR6, 0x3 ;  /* 0x0000000647477c11 */ /* 0x000fe2000f8e18ff */
[----:B------:R-:W-:Y:S01]  /*4790*/  IMAD.MOV.U32 R16, RZ, RZ, R48 ;  /* 0x000000ffff107224 */ /* 0x000fe200078e0030 */
[----:B------:R-:W-:Y:S01]  /*47a0*/  LEA R41, R9, UR6, 0x3 ;  /* 0x0000000609297c11 */ /* 0x000fe2000f8e18ff */
[----:B------:R-:W-:Y:S01]  /*47b0*/  IMAD.MOV.U32 R34, RZ, RZ, R46 ;  /* 0x000000ffff227224 */ /* 0x000fe200078e002e */
[----:B------:R-:W-:Y:S01]  /*47c0*/  LEA R39, R0, UR6, 0x3 ;  /* 0x0000000600277c11 */ /* 0x000fe2000f8e18ff */
[----:B------:R-:W-:Y:S01]  /*47d0*/  IMAD.MOV.U32 R32, RZ, RZ, R44 ;  /* 0x000000ffff207224 */ /* 0x000fe200078e002c */
[----:B------:R-:W-:Y:S01]  /*47e0*/  BSSY B1, `(.L_x_56) ;  /* 0x0000041000017945 */ /* 0x000fe20003800000 */
[----:B------:R-:W-:Y:S01]  /*47f0*/  IMAD.MOV.U32 R30, RZ, RZ, R42 ;  /* 0x000000ffff1e7224 */ /* 0x000fe200078e002a */
[----:B------:R-:W-:Y:S01]  /*4800*/  LEA R0, R61, UR6, 0x3 ;  /* 0x000000063d007c11 */ /* 0x000fe2000f8e18ff */
[----:B------:R-:W-:-:S02]  /*4810*/  IMAD.MOV.U32 R28, RZ, RZ, R40 ;  /* 0x000000ffff1c7224 */ /* 0x000fc400078e0028 */
[----:B------:R-:W-:Y:S01]  /*4820*/  IMAD.MOV.U32 R14, RZ, RZ, R38 ;  /* 0x000000ffff0e7224 */ /* 0x000fe200078e0026 */
[----:B------:R2:W-:Y:S01]  /*4830*/  STS.64 [R37+-0x8], R24 ;  /* 0xfffff81825007388 */ /* 0x0005e20000000a00 */
[----:B------:R-:W-:-:S03]  /*4840*/  IMAD.MOV.U32 R12, RZ, RZ, R36 ;  /* 0x000000ffff0c7224 */ /* 0x000fc600078e0024 */
[----:B------:R4:W-:Y:S01]  /*4850*/  STS.64 [R7+-0x8], R26 ;  /* 0xfffff81a07007388 */ /* 0x0009e20000000a00 */
[----:B0-----:R-:W-:-:S03]  /*4860*/  IMAD.IADD R75, R72, 0x1, R75 ;  /* 0x00000001484b7824 */ /* 0x001fc600078e024b */
[----:B------:R-:W-:Y:S01]  /*4870*/  STS.64 [R3+-0x8], R22 ;  /* 0xfffff81603007388 */ /* 0x000fe20000000a00 */
[----:B--2---:R-:W-:-:S03]  /*4880*/  LEA R25, R74, UR6, 0x3 ;  /* 0x000000064a197c11 */ /* 0x004fc6000f8e18ff */
[----:B------:R-:W-:Y:S01]  /*4890*/  STS.64 [R73+-0x8], R20 ;  /* 0xfffff81449007388 */ /* 0x000fe20000000a00 */
[----:B------:R-:W-:Y:S02]  /*48a0*/  LEA R9, R75, UR6, 0x3 ;  /* 0x000000064b097c11 */ /* 0x000fe4000f8e18ff */
[----:B----4-:R-:W-:Y:S01]  /*48b0*/  LEA R27, R6, UR6, 0x3 ;  /* 0x00000006061b7c11 */ /* 0x010fe2000f8e18ff */
[----:B------:R0:W-:Y:S04]  /*48c0*/  STS.64 [R11+-0x8], R18 ;  /* 0xfffff8120b007388 */ /* 0x0001e80000000a00 */
[----:B------:R2:W-:Y:S04]  /*48d0*/  STS.64 [R5+-0x8], R16 ;  /* 0xfffff81005007388 */ /* 0x0005e80000000a00 */
[----:B------:R2:W-:Y:S04]  /*48e0*/  STS.64 [R71+-0x8], R34 ;  /* 0xfffff82247007388 */ /* 0x0005e80000000a00 */
[----:B------:R2:W-:Y:S01]  /*48f0*/  STS.64 [R25+-0x8], R32 ;  /* 0xfffff82019007388 */ /* 0x0005e20000000a00 */
[----:B0-----:R-:W-:-:S03]  /*4900*/  SHF.R.S32.HI R19, RZ, 0x1f, R2 ;  /* 0x0000001fff137819 */ /* 0x001fc60000011402 */
[----:B------:R2:W-:Y:S04]  /*4910*/  STS.64 [R41+-0x8], R30 ;  /* 0xfffff81e29007388 */ /* 0x0005e80000000a00 */
[----:B------:R2:W-:Y:S04]  /*4920*/  STS.64 [R39+-0x8], R28 ;  /* 0xfffff81c27007388 */ /* 0x0005e80000000a00 */
[----:B------:R2:W-:Y:S04]  /*4930*/  STS.64 [R27+-0x8], R14 ;  /* 0xfffff80e1b007388 */ /* 0x0005e80000000a00 */
[----:B------:R2:W-:Y:S01]  /*4940*/  STS.64 [R9+-0x8], R12 ;  /* 0xfffff80c09007388 */ /* 0x0005e20000000a00 */
[----:B---3--:R-:W-:-:S13]  /*4950*/  ISETP.NE.AND P0, PT, R68, RZ, PT ;  /* 0x000000ff4400720c */ /* 0x008fda0003f05270 */
[----:B--2---:R-:W-:Y:S05]  /*4960*/  @P0 BRA `(.L_x_57) ;  /* 0x0000000000a00947 */ /* 0x004fea0003800000 */
[----:B------:R-:W2:Y:S01]  /*4970*/  LDG.E.64 R66, desc[UR8][R66.64] ;  /* 0x0000000842427981 */ /* 0x000ea2000c1e1b00 */
[----:B------:R-:W-:Y:S01]  /*4980*/  UISETP.GE.AND UP0, UPT, UR7, 0x1, UPT ;  /* 0x000000010700788c */ /* 0x000fe2000bf06270 */
[----:B------:R-:W-:Y:S01]  /*4990*/  IMAD.MOV.U32 R15, RZ, RZ, R10 ;  /* 0x000000ffff0f7224 */ /* 0x000fe200078e000a */
[----:B--2---:R-:W-:-:S05]  /*49a0*/  IADD3 R12, P0, PT, -R2, R66, RZ ;  /* 0x00000042020c7210 */ /* 0x004fca0007f1e1ff */
[----:B------:R-:W-:-:S05]  /*49b0*/  IMAD.X R13, R67, 0x1, ~R19, P0 ;  /* 0x00000001430d7824 */ /* 0x000fca00000e0e13 */
[----:B------:R0:W-:Y:S01]  /*49c0*/  STS.64 [R0+0x9000], R12 ;  /* 0x0090000c00007388 */ /* 0x0001e20000000a00 */
[----:B------:R-:W-:Y:S05]  /*49d0*/  BRA.U !UP0, `(.L_x_58) ;  /* 0x00000001086c7547 */ /* 0x000fea000b800000 */
[----:B------:R-:W-:Y:S01]  /*49e0*/  BSSY B0, `(.L_x_59) ;  /* 0x0000019000007945 */ /* 0x000fe20003800000 */
[----:B------:R-:W-:Y:S02]  /*49f0*/  IMAD.MOV.U32 R4, RZ, RZ, -0x1 ;  /* 0xffffffffff047424 */ /* 0x000fe400078e00ff */
[----:B------:R-:W-:Y:S02]  /*4a00*/  IMAD.U32 R6, RZ, RZ, UR7 ;  /* 0x00000007ff067e24 */ /* 0x000fe4000f8e00ff */
[----:B------:R-:W-:-:S07]  /*4a10*/  IMAD.MOV.U32 R15, RZ, RZ, R10 ;  /* 0x000000ffff0f7224 */ /* 0x000fce00078e000a */
.L_x_63:
[----:B0-----:R-:W0:Y:S01]  /*4a20*/  LDC.64 R12, c[0x0][0x380] ;  /* 0x0000e000ff0c7b82 */ /* 0x001e220000000a00 */
[----:B------:R-:W-:Y:S01]  /*4a30*/  VIADD R21, R6, 0xffffffff ;  /* 0xffffffff06157836 */ /* 0x000fe20000000000 */
[----:B------:R-:W-:Y:S03]  /*4a40*/  BSSY B2, `(.L_x_60) ;  /* 0x0000008000027945 */ /* 0x000fe60003800000 */
[----:B------:R-:W-:-:S04]  /*4a50*/  IMAD R17, R21, 0x100, R61 ;  /* 0x0000010015117824 */ /* 0x000fc800078e023d */
[----:B0-----:R-:W-:-:S07]  /*4a60*/  IMAD.WIDE R12, R17, 0x4, R12 ;  /* 0x00000004110c7825 */ /* 0x001fce00078e020c */
.L_x_61:
[----:B------:R-:W-:Y:S05]  /*4a70*/  YIELD ;  /* 0x0000000000007946 */ /* 0x000fea0003800000 */
[----:B------:R0:W-:Y:S06]  /*4a80*/  MEMBAR.SC.CTA ;  /* 0x0000000000007992 */ /* 0x0001ec0000000000 */
[----:B0-----:R-:W2:Y:S02]  /*4a90*/  LDG.E.STRONG.SYS R8, desc[UR8][R12.64] ;  /* 0x000000080c087981 */ /* 0x001ea4000c1f5900 */
[----:B--2---:R-:W-:-:S13]  /*4aa0*/  ISETP.NE.AND P0, PT, R8, RZ, PT ;  /* 0x000000ff0800720c */ /* 0x004fda0003f05270 */
[----:B------:R-:W-:Y:S05]  /*4ab0*/  @!P0 BRA `(.L_x_61) ;  /* 0xfffffffc00ec8947 */ /* 0x000fea000383ffff */
[----:B------:R-:W-:Y:S05]  /*4ac0*/  BSYNC B2 ;  /* 0x0000000000027941 */ /* 0x000fea0003800000 */
.L_x_60:
[----:B------:R-:W-:Y:S01]  /*4ad0*/  BSSY.RECONVERGENT B2, `(.L_x_62) ;  /* 0x0000006000027945 */ /* 0x000fe20003800200 */
[C---:B------:R-:W-:Y:S02]  /*4ae0*/  ISETP.GT.AND P0, PT, R8.reuse, -0x1, PT ;  /* 0xffffffff0800780c */ /* 0x040fe40003f04270 */
[----:B------:R-:W-:Y:S01]  /*4af0*/  LOP3.LUT R8, R8, 0x3fffffff, RZ, 0xc0, !PT ;  /* 0x3fffffff08087812 */ /* 0x000fe200078ec0ff */
[----:B------:R-:W-:Y:S05]  /*4b00*/  WARPSYNC.EXCLUSIVE R4 ;  /* 0x0000000004007348 */ /* 0x000fea0003a00000 */
[----:B------:R-:W-:-:S05]  /*4b10*/  IMAD.IADD R15, R8, 0x1, R15 ;  /* 0x00000001080f7824 */ /* 0x000fca00078e020f */
[----:B------:R-:W-:-:S07]  /*4b20*/  VOTE.ANY R4, PT, P0 ;  /* 0x0000000000047806 */ /* 0x000fce00000e0100 */
[----:B------:R-:W-:Y:S05]  /*4b30*/  BSYNC.RECONVERGENT B2 ;  /* 0x0000000000027941 */ /* 0x000fea0003800200 */
.L_x_62:
[----:B------:R-:W-:Y:S01]  /*4b40*/  ISETP.GT.U32.AND P1, PT, R6, 0x1, PT ;  /* 0x000000010600780c */ /* 0x000fe20003f24070 */
[----:B------:R-:W-:-:S12]  /*4b50*/  IMAD.MOV.U32 R6, RZ, RZ, R21 ;  /* 0x000000ffff067224 */ /* 0x000fd800078e0015 */
[----:B------:R-:W-:Y:S05]  /*4b60*/  @P0 BRA P1, `(.L_x_63) ;  /* 0xfffffffc00ac0947 */ /* 0x000fea000083ffff */
[----:B------:R-:W-:Y:S05]  /*4b70*/  BSYNC B0 ;  /* 0x0000000000007941 */ /* 0x000fea0003800000 */
.L_x_59:
[----:B------:R2:W3:Y:S02]  /*4b80*/  LDS.64 R12, [R0+0x9000] ;  /* 0x00900000000c7984 */ /* 0x0004e40000000a00 */
.L_x_58:
[C---:B------:R-:W-:Y:S01]  /*4b90*/  IMAD.IADD R17, R15.reuse, 0x1, -R10 ;  /* 0x000000010f117824 */ /* 0x040fe200078e0a0a */
[----:B------:R-:W-:-:S04]  /*4ba0*/  LOP3.LUT R15, R15, 0x80000000, RZ, 0xfc, !PT ;  /* 0x800000000f0f7812 */ /* 0x000fc800078efcff */
[C---:B0--3--:R-:W-:Y:S01]  /*4bb0*/  IADD3 R12, P0, PT, R17.reuse, R12, RZ ;  /* 0x0000000c110c7210 */ /* 0x049fe20007f1e0ff */
[----:B------:R0:W-:Y:S03]  /*4bc0*/  STG.E.STRONG.SYS desc[UR8][R62.64], R15 ;  /* 0x0000000f3e007986 */ /* 0x0001e6000c115908 */
[----:B------:R-:W-:-:S05]  /*4bd0*/  LEA.HI.X.SX32 R13, R17, R13, 0x1, P0 ;  /* 0x0000000d110d7211 */ /* 0x000fca00000f0eff */
[----:B------:R0:W-:Y:S04]  /*4be0*/  STS.64 [R0+0x9000], R12 ;  /* 0x0090000c00007388 */ /* 0x0001e80000000a00 */
.L_x_57:
[----:B------:R-:W-:Y:S05]  /*4bf0*/  BSYNC B1 ;  /* 0x0000000000017941 */ /* 0x000fea0003800000 */
.L_x_56:
[----:B------:R-:W3:Y:S08]  /*4c00*/  LDC R4, c[0x0][0x3c0] ;  /* 0x0000f000ff047b82 */ /* 0x000ef00000000800 */
[----:B0-----:R-:W0:Y:S01]  /*4c10*/  LDC.64 R14, c[0x0][0x390] ;  /* 0x0000e400ff0e7b82 */ /* 0x001e220000000a00 */
[----:B---3--:R-:W-:Y:S02]  /*4c20*/  ISETP.LE.AND P0, PT, R4, UR11, PT ;  /* 0x0000000b04007c0c */ /* 0x008fe4000bf03270 */
[----:B0-----:R-:W-:-:S04]  /*4c30*/  ISETP.EQ.U32.AND P1, PT, R14, RZ, PT ;  /* 0x000000ff0e00720c */ /* 0x001fc80003f22070 */
[----:B------:R-:W-:-:S04]  /*4c40*/  ISETP.EQ.OR.EX P0, PT, R15, RZ, !P0, P1 ;  /* 0x000000ff0f00720c */ /* 0x000fc80004702710 */
[----:B------:R-:W-:-:S13]  /*4c50*/  ISETP.GT.U32.OR P0, PT, R61, 0xff, P0 ;  /* 0x000000ff3d00780c */ /* 0x000fda0000704470 */
[----:B------:R-:W-:Y:S05]  /*4c60*/  @P0 BRA `(.L_x_64) ;  /* 0x00000000001c0947 */ /* 0x000fea0003800000 */
[----:B------:R-:W0:Y:S01]  /*4c70*/  LDS.64 R12, [R0+0x9000] ;  /* 0x00900000000c7984 */ /* 0x000e220000000a00 */
[C---:B------:R-:W-:Y:S02]  /*4c80*/  LEA R14, P2, R61.reuse, R14, 0x3 ;  /* 0x0000000e3d0e7211 */ /* 0x040fe400078418ff */
[--C-:B------:R-:W-:Y:S02]  /*4c90*/  SHF.R.S32.HI R6, RZ, 0x1f, R10.reuse ;  /* 0x0000001fff067819 */ /* 0x100fe4000001140a */
[----:B------:R-:W-:Y:S02]  /*4ca0*/  LEA.HI.X R15, R61, R15, RZ, 0x3, P2 ;  /* 0x0000000f3d0f7211 */ /* 0x000fe400010f1cff */
[----:B0-----:R-:W-:-:S04]  /*4cb0*/  IADD3 R12, P0, P1, R12, R2, R10 ;  /* 0x000000020c0c7210 */ /* 0x001fc8000791e00a */
[----:B------:R-:W-:-:S05]  /*4cc0*/  IADD3.X R13, PT, PT, R13, R19, R6, P0, P1 ;  /* 0x000000130d0d7210 */ /* 0x000fca00007e2406 */
[----:B------:R0:W-:Y:S04]  /*4cd0*/  STG.E.64 desc[UR8][R14.64], R12 ;  /* 0x0000000c0e007986 */ /* 0x0001e8000c101b08 */
.L_x_64:
[----:B------:R-:W-:Y:S01]  /*4ce0*/  ISETP.LT.AND P5, PT, R4, UR11, PT ;  /* 0x0000000b04007c0c */ /* 0x000fe2000bfa1270 */
[----:B------:R-:W-:Y:S05]  /*4cf0*/  WARPSYNC.ALL ;  /* 0x0000000000007948 */ /* 0x000fea0003800000 */
[----:B------:R-:W-:Y:S07]  /*4d00*/  BAR.SYNC.DEFER_BLOCKING 0x0 ;  /* 0x0000000000007b1d */ /* 0x000fee0000010000 */
[----:B------:R-:W-:Y:S05]  /*4d10*/  @P5 BRA `(.L_x_65) ;  /* 0x0000000800785947 */ /* 0x000fea0003800000 */
[----:B0-----:R-:W0:Y:S01]  /*4d20*/  LDS.64 R12, [R0] ;  /* 0x00000000000c7984 */ /* 0x001e220000000a00 */
[----:B------:R-:W0:Y:S01]  /*4d30*/  LDCU UR5, c[0x0][0x3c4] ;  /* 0x00007880ff0577ac */ /* 0x000e220008000800 */
[----:B------:R-:W3:Y:S01]  /*4d40*/  LDCU.64 UR10, c[0x0][0x3a0] ;  /* 0x00007400ff0a77ac */ /* 0x000ee20008000a00 */
[----:B0-----:R-:W-:Y:S01]  /*4d50*/  SHF.R.U64 R2, R12, UR5, R13 ;  /* 0x000000050c027c19 */ /* 0x001fe2000800120d */
[----:B------:R-:W-:Y:S01]  /*4d60*/  IMAD.MOV.U32 R16, RZ, RZ, R12 ;  /* 0x000000ffff107224 */ /* 0x000fe200078e000c */
[----:B------:R-:W-:Y:S02]  /*4d70*/  LOP3.LUT R17, R13, 0x80000000, RZ, 0x3c, !PT ;  /* 0x800000000d117812 */ /* 0x000fe400078e3cff */
[----:B------:R-:W-:-:S04]  /*4d80*/  LOP3.LUT R2, R2, UR4, RZ, 0x30, !PT ;  /* 0x0000000402027c12 */ /* 0x000fc8000f8e30ff */
[----:B------:R-:W-:-:S05]  /*4d90*/  LEA R2, R2, UR6, 0x3 ;  /* 0x0000000602027c11 */ /* 0x000fca000f8e18ff */
[----:B------:R-:W0:Y:S02]  /*4da0*/  LDS.64 R14, [R2+0x9000] ;  /* 0x00900000020e7984 */ /* 0x000e240000000a00 */
[----:B0-----:R-:W-:-:S05]  /*4db0*/  IADD3 R4, P0, PT, R14, R61, RZ ;  /* 0x0000003d0e047210 */ /* 0x001fca0007f1e0ff */
[----:B------:R-:W-:Y:S01]  /*4dc0*/  IMAD.X R15, RZ, RZ, R15, P0 ;  /* 0x000000ffff0f7224 */ /* 0x000fe200000e060f */
[----:B---3--:R-:W-:-:S04]  /*4dd0*/  LEA R18, P0, R4, UR10, 0x3 ;  /* 0x0000000a04127c11 */ /* 0x008fc8000f8018ff */
[----:B------:R-:W-:-:S05]  /*4de0*/  LEA.HI.X R19, R4, UR11, R15, 0x3, P0 ;  /* 0x0000000b04137c11 */ /* 0x000fca00080f1c0f */
[----:B------:R-:W-:Y:S01]  /*4df0*/  STG.E.64 desc[UR8][R18.64], R16 ;  /* 0x0000001012007986 */ /* 0x000fe2000c101b08 */
[----:B------:R-:W-:-:S03]  /*4e00*/  NOP ;  /* 0x0000000000007918 */ /* 0x000fc60000000000 */
[----:B------:R-:W0:Y:S02]  /*4e10*/  LDS.64 R12, [R0+0xc00] ;  /* 0x000c0000000c7984 */ /* 0x000e240000000a00 */
        /* <DEDUP_REMOVED lines=8> */
[----:B------:R-:W-:-:S04]  /*4ea0*/  LEA R22, P0, R4, UR10, 0x3 ;  /* 0x0000000a04167c11 */ /* 0x000fc8000f8018ff */
        /* <DEDUP_REMOVED lines=121> */
[----:B0-----:R-:W-:Y:S02]  /*5640*/  SHF.R.U64 R4, R12, UR5, R13 ;  /* 0x000000050c047c19 */ /* 0x001fe4000800120d */
        /* <DEDUP_REMOVED lines=8> */
[----:B------:R0:W-:Y:S01]  /*56d0*/  STG.E.64 desc[UR8][R14.64+0x8400], R12 ;  /* 0x0084000c0e007986 */ /* 0x0001e2000c101b08 */
[----:B------:R-:W-:Y:S01]  /*56e0*/  NOP ;  /* 0x0000000000007918 */ /* 0x000fe20000000000 */
[----:B------:R-:W-:Y:S05]  /*56f0*/  BRA `(.L_x_66) ;  /* 0x0000000c00947947 */ /* 0x000fea0003800000 */
.L_x_65:
[----:B0-----:R-:W-:Y:S01]  /*5700*/  IMAD.U32 R13, RZ, RZ, UR7 ;  /* 0x00000007ff0d7e24 */ /* 0x001fe2000f8e00ff */
[----:B------:R-:W-:Y:S01]  /*5710*/  BSSY.RECONVERGENT B0, `(.L_x_67) ;  /* 0x000001c000007945 */ /* 0x000fe20003800200 */
[----:B------:R-:W-:Y:S02]  /*5720*/  VIADD R2, R61, 0x180 ;  /* 0x000001803d027836 */ /* 0x000fe40000000000 */
[----:B------:R-:W-:Y:S02]  /*5730*/  IMAD R13, R13, -0x1200, R4 ;  /* 0xffffee000d0d7824 */ /* 0x000fe400078e0204 */
[C---:B------:R-:W-:Y:S02]  /*5740*/  VIADD R4, R61.reuse, 0x300 ;  /* 0x000003003d047836 */ /* 0x040fe40000000000 */
[C---:B------:R-:W-:Y:S01]  /*5750*/  VIADD R6, R61.reuse, 0x480 ;  /* 0x000004803d067836 */ /* 0x040fe20000000000 */
[CC--:B------:R-:W-:Y:S02]  /*5760*/  ISETP.GE.AND P2, PT, R61.reuse, R13.reuse, PT ;  /* 0x0000000d3d00720c */ /* 0x0c0fe40003f46270 */
[-C--:B------:R-:W-:Y:S01]  /*5770*/  ISETP.GE.AND P0, PT, R4, R13.reuse, PT ;  /* 0x0000000d0400720c */ /* 0x080fe20003f06270 */
[C---:B------:R-:W-:Y:S01]  /*5780*/  VIADD R4, R61.reuse, 0x780 ;  /* 0x000007803d047836 */ /* 0x040fe20000000000 */
[-C--:B------:R-:W-:Y:S01]  /*5790*/  ISETP.GE.AND P1, PT, R2, R13.reuse, PT ;  /* 0x0000000d0200720c */ /* 0x080fe20003f26270 */
[----:B------:R-:W-:Y:S01]  /*57a0*/  VIADD R2, R61, 0x600 ;  /* 0x000006003d027836 */ /* 0x000fe20000000000 */
[----:B------:R-:W-:-:S02]  /*57b0*/  ISETP.GE.AND P6, PT, R6, R13, PT ;  /* 0x0000000d0600720c */ /* 0x000fc40003fc6270 */
[-C--:B------:R-:W-:Y:S01]  /*57c0*/  ISETP.GE.AND P3, PT, R4, R13.reuse, PT ;  /* 0x0000000d0400720c */ /* 0x080fe20003f66270 */
[----:B------:R-:W-:Y:S01]  /*57d0*/  VIADD R4, R61, 0x900 ;  /* 0x000009003d047836 */ /* 0x000fe20000000000 */
[----:B------:R-:W-:-:S03]  /*57e0*/  ISETP.GE.AND P4, PT, R2, R13, PT ;  /* 0x0000000d0200720c */ /* 0x000fc60003f86270 */
[----:B------:R-:W-:Y:S10]  /*57f0*/  @P2 BRA `(.L_x_68) ;  /* 0x0000000000342947 */ /* 0x000ff40003800000 */
[----:B------:R-:W0:Y:S01]  /*5800*/  LDS.64 R14, [R0] ;  /* 0x00000000000e7984 */ /* 0x000e220000000a00 */
[----:B------:R-:W0:Y:S01]  /*5810*/  LDCU UR5, c[0x0][0x3c4] ;  /* 0x00007880ff0577ac */ /* 0x000e220008000800 */
[----:B------:R-:W3:Y:S01]  /*5820*/  LDCU.64 UR10, c[0x0][0x3a0] ;  /* 0x00007400ff0a77ac */ /* 0x000ee20008000a00 */
[----:B0-----:R-:W-:Y:S02]  /*5830*/  SHF.R.U64 R2, R14, UR5, R15 ;  /* 0x000000050e027c19 */ /* 0x001fe4000800120f */
        /* <DEDUP_REMOVED lines=8> */
[----:B------:R0:W-:Y:S04]  /*58c0*/  STG.E.64 desc[UR8][R16.64], R14 ;  /* 0x0000000e10007986 */ /* 0x0001e8000c101b08 */
.L_x_68:
[----:B------:R-:W-:Y:S05]  /*58d0*/  BSYNC.RECONVERGENT B0 ;  /* 0x0000000000007941 */ /* 0x000fea0003800200 */
.L_x_67:
[----:B------:R-:W-:Y:S01]  /*58e0*/  NOP ;  /* 0x0000000000007918 */ /* 0x000fe20000000000 */
[----:B------:R-:W-:Y:S01]  /*58f0*/  BSSY.RECONVERGENT B0, `(.L_x_69) ;  /* 0x0000011000007945 */ /* 0x000fe20003800200 */
[----:B------:R-:W-:Y:S01]  /*5900*/  ISETP.GE.AND P2, PT, R4, R13, PT ;  /* 0x0000000d0400720c */ /* 0x000fe20003f46270 */
[----:B------:R-:W-:Y:S02]  /*5910*/  VIADD R4, R61, 0xa80 ;  /* 0x00000a803d047836 */ /* 0x000fe40000000000 */
[----:B------:R-:W-:Y:S10]  /*5920*/  @P1 BRA `(.L_x_70) ;  /* 0x0000000000341947 */ /* 0x000ff40003800000 */
[----:B0-----:R-:W0:Y:S01]  /*5930*/  LDS.64 R14, [R0+0xc00] ;  /* 0x000c0000000e7984 */ /* 0x001e220000000a00 */
        /* <DEDUP_REMOVED lines=12> */
.L_x_70:
[----:B------:R-:W-:Y:S05]  /*5a00*/  BSYNC.RECONVERGENT B0 ;  /* 0x0000000000007941 */ /* 0x000fea0003800200 */
.L_x_69:
[----:B------:R-:W-:Y:S01]  /*5a10*/  NOP ;  /* 0x0000000000007918 */ /* 0x000fe20000000000 */
[----:B------:R-:W-:Y:S01]  /*5a20*/  BSSY.RECONVERGENT B0, `(.L_x_71) ;  /* 0x0000011000007945 */ /* 0x000fe20003800200 */
[----:B------:R-:W-:Y:S02]  /*5a30*/  ISETP.GE.AND P1, PT, R4, R13, PT ;  /* 0x0000000d0400720c */ /* 0x000fe40003f26270 */
[----:B------:R-:W-:Y:S01]  /*5a40*/  LOP3.LUT R4, R61, 0xc00, RZ, 0xfc, !PT ;  /* 0x00000c003d047812 */ /* 0x000fe200078efcff */
[----:B------:R-:W-:Y:S10]  /*5a50*/  @P0 BRA `(.L_x_72) ;  /* 0x0000000000340947 */ /* 0x000ff40003800000 */
[----:B0--3--:R-:W0:Y:S01]  /*5a60*/  LDS.64 R14, [R0+0x1800] ;  /* 0x00180000000e7984 */ /* 0x009e220000000a00 */
        /* <DEDUP_REMOVED lines=12> */
.L_x_72:
[----:B------:R-:W-:Y:S05]  /*5b30*/  BSYNC.RECONVERGENT B0 ;  /* 0x0000000000007941 */ /* 0x000fea0003800200 */
.L_x_71:
[----:B------:R-:W-:Y:S01]  /*5b40*/  NOP ;  /* 0x0000000000007918 */ /* 0x000fe20000000000 */
[----:B------:R-:W-:Y:S01]  /*5b50*/  BSSY.RECONVERGENT B0, `(.L_x_73) ;  /* 0x0000011000007945 */ /* 0x000fe20003800200 */
[----:B------:R-:W-:Y:S01]  /*5b60*/  ISETP.GE.AND P0, PT, R4, R13, PT ;  /* 0x0000000d0400720c */ /* 0x000fe20003f06270 */
[----:B------:R-:W-:Y:S02]  /*5b70*/  VIADD R4, R61, 0xd80 ;  /* 0x00000d803d047836 */ /* 0x000fe40000000000 */
[----:B------:R-:W-:Y:S10]  /*5b80*/  @P6 BRA `(.L_x_74) ;  /* 0x0000000000346947 */ /* 0x000ff40003800000 */
[----:B0--34-:R-:W0:Y:S01]  /*5b90*/  LDS.64 R14, [R0+0x2400] ;  /* 0x00240000000e7984 */ /* 0x019e220000000a00 */
        /* <DEDUP_REMOVED lines=12> */
.L_x_74:
[----:B------:R-:W-:Y:S05]  /*5c60*/  BSYNC.RECONVERGENT B0 ;  /* 0x0000000000007941 */ /* 0x000fea0003800200 */
.L_x_73:
        /* <DEDUP_REMOVED lines=18> */
.L_x_76:
[----:B------:R-:W-:Y:S05]  /*5d90*/  BSYNC.RECONVERGENT B0 ;  /* 0x0000000000007941 */ /* 0x000fea0003800200 */
.L_x_75:
        /* <DEDUP_REMOVED lines=18> */
.L_x_78:
[----:B------:R-:W-:Y:S05]  /*5ec0*/  BSYNC.RECONVERGENT B0 ;  /* 0x0000000000007941 */ /* 0x000fea0003800200 */
.L_x_77:
[----:B------:R-:W-:Y:S01]  /*5ed0*/  NOP ;  /* 0x0000000000007918 */ /* 0x000fe20000000000 */
[----:B------:R-:W-:Y:S01]  /*5ee0*/  BSSY.RECONVERGENT B0, `(.L_x_79) ;  /* 0x0000010000007945 */ /* 0x000fe20003800200 */
[----:B------:R-:W-:-:S03]  /*5ef0*/  ISETP.GE.AND P3, PT, R4, R13, PT ;  /* 0x0000000d0400720c */ /* 0x000fc60003f66270 */
[----:B------:R-:W-:Y:S10]  /*5f00*/  @P2 BRA `(.L_x_80) ;  /* 0x0000000000342947 */ /* 0x000ff40003800000 */
[----:B------:R-:W5:Y:S01]  /*5f10*/  LDS.64 R12, [R0+0x4800] ;  /* 0x00480000000c7984 */ /* 0x000f620000000a00 */
[----:B------:R-:W5:Y:S01]  /*5f20*/  LDCU UR5, c[0x0][0x3c4] ;  /* 0x00007880ff0577ac */ /* 0x000f620008000800 */
[----:B------:R-:W1:Y:S01]  /*5f30*/  LDCU.64 UR10, c[0x0][0x3a0] ;  /* 0x00007400ff0a77ac */ /* 0x000e620008000a00 */
[----:B-----5:R-:W-:Y:S02]  /*5f40*/  SHF.R.U64 R2, R12, UR5, R13 ;  /* 0x000000050c027c19 */ /* 0x020fe4000800120d */
[----:B------:R-:W-:Y:S02]  /*5f50*/  LOP3.LUT R13, R13, 0x80000000, RZ, 0x3c, !PT ;  /* 0x800000000d0d7812 */ /* 0x000fe400078e3cff */
[----:B------:R-:W-:-:S04]  /*5f60*/  LOP3.LUT R2, R2, UR4, RZ, 0x30, !PT ;  /* 0x0000000402027c12 */ /* 0x000fc8000f8e30ff */
[----:B------:R-:W-:-:S05]  /*5f70*/  LEA R2, R2, UR6, 0x3 ;  /* 0x0000000602027c11 */ /* 0x000fca000f8e18ff */
[----:B0--34-:R-:W0:Y:S02]  /*5f80*/  LDS.64 R14, [R2+0x9000] ;  /* 0x00900000020e7984 */ /* 0x019e240000000a00 */
[----:B0-----:R-:W-:-:S05]  /*5f90*/  IADD3 R4, P2, PT, R14, R61, RZ ;  /* 0x0000003d0e047210 */ /* 0x001fca0007f5e0ff */
[----:B------:R-:W-:Y:S01]  /*5fa0*/  IMAD.X R15, RZ, RZ, R15, P2 ;  /* 0x000000ffff0f7224 */ /* 0x000fe200010e060f */
[----:B-1----:R-:W-:-:S04]  /*5fb0*/  LEA R14, P2, R4, UR10, 0x3 ;  /* 0x0000000a040e7c11 */ /* 0x002fc8000f8418ff */
[----:B------:R-:W-:-:S05]  /*5fc0*/  LEA.HI.X R15, R4, UR11, R15, 0x3, P2 ;  /* 0x0000000b040f7c11 */ /* 0x000fca00090f1c0f */
[----:B------:R0:W-:Y:S04]  /*5fd0*/  STG.E.64 desc[UR8][R14.64+0x4800], R12 ;  /* 0x0048000c0e007986 */ /* 0x0001e8000c101b08 */
.L_x_80:
[----:B------:R-:W-:Y:S05]  /*5fe0*/  BSYNC.RECONVERGENT B0 ;  /* 0x0000000000007941 */ /* 0x000fea0003800200 */
.L_x_79:
[----:B------:R-:W-:Y:S01]  /*5ff0*/  NOP ;  /* 0x0000000000007918 */ /* 0x000fe20000000000 */
[----:B------:R-:W-:Y:S04]  /*6000*/  BSSY.RECONVERGENT B0, `(.L_x_81) ;  /* 0x000000f000007945 */ /* 0x000fe80003800200 */
[----:B------:R-:W-:Y:S05]  /*6010*/  @P1 BRA `(.L_x_82) ;  /* 0x0000000000341947 */ /* 0x000fea0003800000 */
[----:B0-----:R-:W0:Y:S01]  /*6020*/  LDS.64 R12, [R0+0x5400] ;  /* 0x00540000000c7984 */ /* 0x001e220000000a00 */
[----:B------:R-:W0:Y:S01]  /*6030*/  LDCU UR5, c[0x0][0x3c4] ;  /* 0x00007880ff0577ac */ /* 0x000e220008000800 */
[----:B------:R-:W5:Y:S01]  /*6040*/  LDCU.64 UR10, c[0x0][0x3a0] ;  /* 0x00007400ff0a77ac */ /* 0x000f620008000a00 */
[----:B0-----:R-:W-:Y:S02]  /*6050*/  SHF.R.U64 R2, R12, UR5, R13 ;  /* 0x000000050c027c19 */ /* 0x001fe4000800120d */
[----:B------:R-:W-:Y:S02]  /*6060*/  LOP3.LUT R13, R13, 0x80000000, RZ, 0x3c, !PT ;  /* 0x800000000d0d7812 */ /* 0x000fe400078e3cff */
[----:B------:R-:W-:-:S04]  /*6070*/  LOP3.LUT R2, R2, UR4, RZ, 0x30, !PT ;  /* 0x0000000402027c12 */ /* 0x000fc8000f8e30ff */
[----:B------:R-:W-:-:S05]  /*6080*/  LEA R2, R2, UR6, 0x3 ;  /* 0x0000000602027c11 */ /* 0x000fca000f8e18ff */
[----:B---34-:R-:W0:Y:S02]  /*6090*/  LDS.64 R14, [R2+0x9000] ;  /* 0x00900000020e7984 */ /* 0x018e240000000a00 */
[----:B0-----:R-:W-:-:S05]  /*60a0*/  IADD3 R4, P1, PT, R14, R61, RZ ;  /* 0x0000003d0e047210 */ /* 0x001fca0007f3e0ff */
[----:B------:R-:W-:Y:S01]  /*60b0*/  IMAD.X R15, RZ, RZ, R15, P1 ;  /* 0x000000ffff0f7224 */ /* 0x000fe200008e060f */
[----:B-----5:R-:W-:-:S04]  /*60c0*/  LEA R14, P1, R4, UR10, 0x3 ;  /* 0x0000000a040e7c11 */ /* 0x020fc8000f8218ff */
[----:B------:R-:W-:-:S05]  /*60d0*/  LEA.HI.X R15, R4, UR11, R15, 0x3, P1 ;  /* 0x0000000b040f7c11 */ /* 0x000fca00088f1c0f */
[----:B------:R0:W-:Y:S04]  /*60e0*/  STG.E.64 desc[UR8][R14.64+0x5400], R12 ;  /* 0x0054000c0e007986 */ /* 0x0001e8000c101b08 */
.L_x_82:
[----:B------:R-:W-:Y:S05]  /*60f0*/  BSYNC.RECONVERGENT B0 ;  /* 0x0000000000007941 */ /* 0x000fea0003800200 */
.L_x_81:
        /* <DEDUP_REMOVED lines=16> */
.L_x_84:
[----:B------:R-:W-:Y:S05]  /*6200*/  BSYNC.RECONVERGENT B0 ;  /* 0x0000000000007941 */ /* 0x000fea0003800200 */
.L_x_83:
        /* <DEDUP_REMOVED lines=16> */
.L_x_86:
[----:B------:R-:W-:Y:S05]  /*6310*/  BSYNC.RECONVERGENT B0 ;  /* 0x0000000000007941 */ /* 0x000fea0003800200 */
.L_x_85:
        /* <DEDUP_REMOVED lines=16> */
.L_x_88:
[----:B------:R-:W-:Y:S05]  /*6420*/  BSYNC.RECONVERGENT B0 ;  /* 0x0000000000007941 */ /* 0x000fea0003800200 */
.L_x_87:
        /* <DEDUP_REMOVED lines=16> */
.L_x_90:
[----:B------:R-:W-:Y:S05]  /*6530*/  BSYNC.RECONVERGENT B0 ;  /* 0x0000000000007941 */ /* 0x000fea0003800200 */
.L_x_89:
[----:B------:R-:W-:Y:S01]  /*6540*/  NOP ;  /* 0x0000000000007918 */ /* 0x000fe20000000000 */
.L_x_66:
[----:B------:R0:W5:Y:S01]  /*6550*/  @!P5 LDG.E.64 R44, desc[UR8][R64.64] ;  /* 0x00000008402cd981 */ /* 0x000162000c1e1b00 */
[----:B------:R-:W1:Y:S03]  /*6560*/  LDCU UR5, c[0x0][0x3c4] ;  /* 0x00007880ff0577ac */ /* 0x000e660008000800 */
[----:B------:R0:W5:Y:S04]  /*6570*/  @!P5 LDG.E.64 R46, desc[UR8][R64.64+0x100] ;  /* 0x00010008402ed981 */ /* 0x000168000c1e1b00 */
        /* <DEDUP_REMOVED lines=10> */
[----:B0-----:R-:W1:Y:S04]  /*6620*/  LDS.64 R12, [R0] ;  /* 0x00000000000c7984 */ /* 0x001e680000000a00 */
[----:B---34-:R-:W0:Y:S04]  /*6630*/  LDS.64 R14, [R0+0xc00] ;  /* 0x000c0000000e7984 */ /* 0x018e280000000a00 */
[----:B------:R-:W3:Y:S04]  /*6640*/  LDS.64 R16, [R0+0x1800] ;  /* 0x0018000000107984 */ /* 0x000ee80000000a00 */
[----:B------:R-:W4:Y:S04]  /*6650*/  LDS.64 R18, [R0+0x2400] ;  /* 0x0024000000127984 */ /* 0x000f280000000a00 */
[----:B------:R-:W4:Y:S04]  /*6660*/  LDS.64 R20, [R0+0x3000] ;  /* 0x0030000000147984 */ /* 0x000f280000000a00 */
[----:B------:R-:W4:Y:S04]  /*6670*/  LDS.64 R22, [R0+0x3c00] ;  /* 0x003c000000167984 */ /* 0x000f280000000a00 */
[----:B------:R-:W4:Y:S04]  /*6680*/  LDS.64 R28, [R0+0x4800] ;  /* 0x00480000001c7984 */ /* 0x000f280000000a00 */
[----:B------:R-:W4:Y:S04]  /*6690*/  LDS.64 R30, [R0+0x5400] ;  /* 0x00540000001e7984 */ /* 0x000f280000000a00 */
[----:B------:R-:W4:Y:S04]  /*66a0*/  LDS.64 R32, [R0+0x6000] ;  /* 0x0060000000207984 */ /* 0x000f280000000a00 */
[----:B------:R-:W4:Y:S04]  /*66b0*/  LDS.64 R34, [R0+0x6c00] ;  /* 0x006c000000227984 */ /* 0x000f280000000a00 */
[----:B------:R-:W4:Y:S01]  /*66c0*/  LDS.64 R42, [R0+0x7800] ;  /* 0x00780000002a7984 */ /* 0x000f220000000a00 */
[----:B-1----:R-:W-:-:S03]  /*66d0*/  SHF.R.U64 R24, R12, UR5, R13 ;  /* 0x000000050c187c19 */ /* 0x002fc6000800120d */
[----:B------:R2:W1:Y:S01]  /*66e0*/  LDS.64 R74, [R0+0x8400] ;  /* 0x00840000004a7984 */ /* 0x0004620000000a00 */
[----:B0-----:R-:W-:Y:S02]  /*66f0*/  SHF.R.U64 R12, R14, UR5, R15 ;  /* 0x000000050e0c7c19 */ /* 0x001fe4000800120f */
[----:B---3--:R-:W-:Y:S01]  /*6700*/  SHF.R.U64 R17, R16, UR5, R17 ;  /* 0x0000000510117c19 */ /* 0x008fe20008001211 */
[----:B--2---:R-:W0:Y:S01]  /*6710*/  S2R R0, SR_TID.X ;  /* 0x0000000000007919 */ /* 0x004e220000002100 */
[----:B----4-:R-:W-:Y:S02]  /*6720*/  SHF.R.U64 R16, R18, UR5, R19 ;  /* 0x0000000512107c19 */ /* 0x010fe40008001213 */
[----:B------:R-:W-:Y:S02]  /*6730*/  SHF.R.U64 R15, R20, UR5, R21 ;  /* 0x00000005140f7c19 */ /* 0x000fe40008001215 */
[----:B------:R-:W-:Y:S02]  /*6740*/  SHF.R.U64 R14, R22, UR5, R23 ;  /* 0x00000005160e7c19 */ /* 0x000fe40008001217 */
[----:B------:R-:W-:-:S02]  /*6750*/  SHF.R.U64 R13, R28, UR5, R29 ;  /* 0x000000051c0d7c19 */ /* 0x000fc4000800121d */
[----:B------:R-:W-:Y:S02]  /*6760*/  SHF.R.U64 R10, R30, UR5, R31 ;  /* 0x000000051e0a7c19 */ /* 0x000fe4000800121f */
[----:B------:R-:W-:Y:S02]  /*6770*/  SHF.R.U64 R8, R32, UR5, R33 ;  /* 0x0000000520087c19 */ /* 0x000fe40008001221 */
[----:B------:R-:W-:Y:S02]  /*6780*/  SHF.R.U64 R6, R34, UR5, R35 ;  /* 0x0000000522067c19 */ /* 0x000fe40008001223 */
[----:B------:R-:W-:Y:S02]  /*6790*/  SHF.R.U64 R4, R42, UR5, R43 ;  /* 0x000000052a047c19 */ /* 0x000fe4000800122b */
[----:B-1----:R-:W-:Y:S01]  /*67a0*/  SHF.R.U64 R2, R74, UR5, R75 ;  /* 0x000000054a027c19 */ /* 0x002fe2000800124b */
[----:B------:R-:W1:Y:S01]  /*67b0*/  LDCU UR5, c[0x0][0x3c0] ;  /* 0x00007800ff0577ac */ /* 0x000e620008000800 */
[----:B------:R-:W-:-:S02]  /*67c0*/  LOP3.LUT R19, R24, UR4, RZ, 0x30, !PT ;  /* 0x0000000418137c12 */ /* 0x000fc4000f8e30ff */
[----:B------:R-:W-:Y:S02]  /*67d0*/  LOP3.LUT R18, R12, UR4, RZ, 0x30, !PT ;  /* 0x000000040c127c12 */ /* 0x000fe4000f8e30ff */
[----:B------:R-:W-:Y:S02]  /*67e0*/  LOP3.LUT R17, R17, UR4, RZ, 0x30, !PT ;  /* 0x0000000411117c12 */ /* 0x000fe4000f8e30ff */
[----:B------:R-:W-:Y:S02]  /*67f0*/  LOP3.LUT R16, R16, UR4, RZ, 0x30, !PT ;  /* 0x0000000410107c12 */ /* 0x000fe4000f8e30ff */
[----:B------:R-:W-:Y:S02]  /*6800*/  LOP3.LUT R15, R15, UR4, RZ, 0x30, !PT ;  /* 0x000000040f0f7c12 */ /* 0x000fe4000f8e30ff */
[----:B------:R-:W-:Y:S02]  /*6810*/  LOP3.LUT R14, R14, UR4, RZ, 0x30, !PT ;  /* 0x000000040e0e7c12 */ /* 0x000fe4000f8e30ff */
[----:B------:R-:W-:-:S02]  /*6820*/  LOP3.LUT R13, R13, UR4, RZ, 0x30, !PT ;  /* 0x000000040d0d7c12 */ /* 0x000fc4000f8e30ff */
[----:B------:R-:W-:Y:S02]  /*6830*/  LOP3.LUT R10, R10, UR4, RZ, 0x30, !PT ;  /* 0x000000040a0a7c12 */ /* 0x000fe4000f8e30ff */
[----:B------:R-:W-:Y:S02]  /*6840*/  LOP3.LUT R8, R8, UR4, RZ, 0x30, !PT ;  /* 0x0000000408087c12 */ /* 0x000fe4000f8e30ff */
[----:B------:R-:W-:Y:S02]  /*6850*/  LOP3.LUT R6, R6, UR4, RZ, 0x30, !PT ;  /* 0x0000000406067c12 */ /* 0x000fe4000f8e30ff */
[----:B------:R-:W-:Y:S02]  /*6860*/  LOP3.LUT R4, R4, UR4, RZ, 0x30, !PT ;  /* 0x0000000404047c12 */ /* 0x000fe4000f8e30ff */
[----:B------:R-:W-:Y:S01]  /*6870*/  LOP3.LUT R2, R2, UR4, RZ, 0x30, !PT ;  /* 0x0000000402027c12 */ /* 0x000fe2000f8e30ff */
[----:B01----:R-:W-:Y:S06]  /*6880*/  @!P5 BRA `(.L_x_91) ;  /* 0x000000000090d947 */ /* 0x003fec0003800000 */
[----:B------:R-:W-:Y:S01]  /*6890*/  UIMAD UR4, UR7, -0x1200, UR5 ;  /* 0xffffee00070478a4 */ /* 0x000fe2000f8e0205 */
[C---:B------:R-:W-:Y:S02]  /*68a0*/  VIADD R12, R70.reuse, 0x20 ;  /* 0x00000020460c7836 */ /* 0x040fe40000000000 */
[C---:B------:R-:W-:Y:S02]  /*68b0*/  VIADD R20, R70.reuse, 0x40 ;  /* 0x0000004046147836 */ /* 0x040fe40000000000 */
[C---:B------:R-:W-:Y:S01]  /*68c0*/  VIADD R21, R70.reuse, 0x80 ;  /* 0x0000008046157836 */ /* 0x040fe20000000000 */
[----:B------:R-:W-:Y:S02]  /*68d0*/  ISETP.GE.AND P3, PT, R70, UR4, PT ;  /* 0x0000000446007c0c */ /* 0x000fe4000bf66270 */
[----:B------:R-:W-:Y:S01]  /*68e0*/  ISETP.GE.AND P4, PT, R12, UR4, PT ;  /* 0x000000040c007c0c */ /* 0x000fe2000bf86270 */
[----:B------:R-:W-:Y:S01]  /*68f0*/  VIADD R12, R70, 0x60 ;  /* 0x00000060460c7836 */ /* 0x000fe20000000000 */
[----:B------:R-:W-:Y:S01]  /*6900*/  ISETP.GE.AND P6, PT, R20, UR4, PT ;  /* 0x0000000414007c0c */ /* 0x000fe2000bfc6270 */
[----:B------:R-:W-:Y:S01]  /*6910*/  VIADD R20, R70, 0xa0 ;  /* 0x000000a046147836 */ /* 0x000fe20000000000 */
[----:B------:R-:W-:-:S02]  /*6920*/  ISETP.GE.AND P1, PT, R21, UR4, PT ;  /* 0x0000000415007c0c */ /* 0x000fc4000bf26270 */
[----:B------:R-:W-:Y:S01]  /*6930*/  ISETP.GE.AND P0, PT, R12, UR4, PT ;  /* 0x000000040c007c0c */ /* 0x000fe2000bf06270 */
[----:B------:R-:W-:Y:S01]  /*6940*/  VIADD R12, R70, 0xc0 ;  /* 0x000000c0460c7836 */ /* 0x000fe20000000000 */
[----:B------:R-:W-:Y:S01]  /*6950*/  ISETP.GE.AND P2, PT, R20, UR4, PT ;  /* 0x0000000414007c0c */ /* 0x000fe2000bf46270 */
[----:B------:R-:W-:Y:S02]  /*6960*/  VIADD R20, R70, 0xe0 ;  /* 0x000000e046147836 */ /* 0x000fe40000000000 */
[----:B-----5:R0:W5:Y:S01]  /*6970*/  @!P3 LDG.E.64 R44, desc[UR8][R64.64] ;  /* 0x00000008402cb981 */ /* 0x020162000c1e1b00 */
[----:B------:R-:W-:Y:S01]  /*6980*/  ISETP.GE.AND P3, PT, R12, UR4, PT ;  /* 0x000000040c007c0c */ /* 0x000fe2000bf66270 */
[----:B------:R-:W-:Y:S02]  /*6990*/  VIADD R12, R70, 0x100 ;  /* 0x00000100460c7836 */ /* 0x000fe40000000000 */
[----:B------:R0:W5:Y:S01]  /*69a0*/  @!P4 LDG.E.64 R46, desc[UR8][R64.64+0x100] ;  /* 0x00010008402ec981 */ /* 0x000162000c1e1b00 */
[----:B------:R-:W-:Y:S01]  /*69b0*/  ISETP.GE.AND P4, PT, R20, UR4, PT ;  /* 0x0000000414007c0c */ /* 0x000fe2000bf86270 */
[----:B------:R-:W-:-:S02]  /*69c0*/  VIADD R20, R70, 0x120 ;  /* 0x0000012046147836 */ /* 0x000fc40000000000 */
[----:B------:R0:W5:Y:S01]  /*69d0*/  @!P6 LDG.E.64 R48, desc[UR8][R64.64+0x200] ;  /* 0x000200084030e981 */ /* 0x000162000c1e1b00 */
[----:B------:R-:W-:Y:S01]  /*69e0*/  ISETP.GE.AND P6, PT, R12, UR4, PT ;  /* 0x000000040c007c0c */ /* 0x000fe2000bfc6270 */
[C---:B------:R-:W-:Y:S02]  /*69f0*/  VIADD R12, R70.reuse, 0x140 ;  /* 0x00000140460c7836 */ /* 0x040fe40000000000 */
[----:B------:R-:W-:Y:S01]  /*6a00*/  VIADD R70, R70, 0x160 ;  /* 0x0000016046467836 */ /* 0x000fe20000000000 */
[----:B------:R0:W5:Y:S01]  /*6a10*/  @!P0 LDG.E.64 R50, desc[UR8][R64.64+0x300] ;  /* 0x0003000840328981 */ /* 0x000162000c1e1b00 */
[----:B------:R-:W-:-:S03]  /*6a20*/  ISETP.GE.AND P0, PT, R20, UR4, PT ;  /* 0x0000000414007c0c */ /* 0x000fc6000bf06270 */
[----:B------:R0:W5:Y:S01]  /*6a30*/  @!P1 LDG.E.64 R52, desc[UR8][R64.64+0x400] ;  /* 0x0004000840349981 */ /* 0x000162000c1e1b00 */
[----:B------:R-:W-:-:S03]  /*6a40*/  ISETP.GE.AND P1, PT, R12, UR4, PT ;  /* 0x000000040c007c0c */ /* 0x000fc6000bf26270 */
[----:B------:R0:W5:Y:S01]  /*6a50*/  @!P2 LDG.E.64 R54, desc[UR8][R64.64+0x500] ;  /* 0x000500084036a981 */ /* 0x000162000c1e1b00 */
[----:B------:R-:W-:-:S03]  /*6a60*/  ISETP.GE.AND P2, PT, R70, UR4, PT ;  /* 0x0000000446007c0c */ /* 0x000fc6000bf46270 */
[----:B------:R0:W5:Y:S04]  /*6a70*/  @!P3 LDG.E.64 R56, desc[UR8][R64.64+0x600] ;  /* 0x000600084038b981 */ /* 0x000168000c1e1b00 */
[----:B------:R0:W5:Y:S04]  /*6a80*/  @!P4 LDG.E.64 R58, desc[UR8][R64.64+0x700] ;  /* 0x00070008403ac981 */ /* 0x000168000c1e1b00 */
[----:B------:R0:W5:Y:S04]  /*6a90*/  @!P6 LDG.E.64 R60, desc[UR8][R64.64+0x800] ;  /* 0x00080008403ce981 */ /* 0x000168000c1e1b00 */
[----:B------:R0:W5:Y:S04]  /*6aa0*/  @!P0 LDG.E.64 R62, desc[UR8][R64.64+0x900] ;  /* 0x00090008403e8981 */ /* 0x000168000c1e1b00 */
[----:B------:R0:W5:Y:S04]  /*6ab0*/  @!P1 LDG.E.64 R66, desc[UR8][R64.64+0xa00] ;  /* 0x000a000840429981 */ /* 0x000168000c1e1b00 */
[----:B------:R0:W5:Y:S02]  /*6ac0*/  @!P2 LDG.E.64 R68, desc[UR8][R64.64+0xb00] ;  /* 0x000b00084044a981 */ /* 0x000164000c1e1b00 */
.L_x_91:
[----:B------:R-:W-:Y:S08]  /*6ad0*/  BAR.SYNC.DEFER_BLOCKING 0x0 ;  /* 0x0000000000007b1d */ /* 0x000ff00000010000 */
[----:B------:R-:W1:Y:S01]  /*6ae0*/  S2UR UR6, SR_CgaCtaId ;  /* 0x00000000000679c3 */ /* 0x000e620000008800 */
[----:B------:R-:W-:Y:S01]  /*6af0*/  UMOV UR4, 0x400 ;  /* 0x0000040000047882 */ /* 0x000fe20000000000 */
[----:B-----5:R2:W-:Y:S04]  /*6b00*/  STS.64 [R37+-0x8], R44 ;  /* 0xfffff82c25007388 */ /* 0x0205e80000000a00 */
[----:B------:R2:W-:Y:S01]  /*6b10*/  STS.64 [R7+-0x8], R46 ;  /* 0xfffff82e07007388 */ /* 0x0005e20000000a00 */
[----:B-1----:R-:W-:-:S03]  /*6b20*/  ULEA UR6, UR6, UR4, 0x18 ;  /* 0x0000000406067291 */ /* 0x002fc6000f8ec0ff */
[----:B------:R2:W-:Y:S04]  /*6b30*/  STS.64 [R3+-0x8], R48 ;  /* 0xfffff83003007388 */ /* 0x0005e80000000a00 */
[----:B------:R2:W-:Y:S01]  /*6b40*/  STS.64 [R73+-0x8], R50 ;  /* 0xfffff83249007388 */ /* 0x0005e20000000a00 */
[----:B------:R-:W-:-:S03]  /*6b50*/  LEA R12, R0, UR6, 0x3 ;  /* 0x00000006000c7c11 */ /* 0x000fc6000f8e18ff */
[----:B------:R2:W-:Y:S04]  /*6b60*/  STS.64 [R11+-0x8], R52 ;  /* 0xfffff8340b007388 */ /* 0x0005e80000000a00 */
[----:B------:R2:W-:Y:S04]  /*6b70*/  STS.64 [R5+-0x8], R54 ;  /* 0xfffff83605007388 */ /* 0x0005e80000000a00 */
[----:B------:R2:W-:Y:S04]  /*6b80*/  STS.64 [R71+-0x8], R56 ;  /* 0xfffff83847007388 */ /* 0x0005e80000000a00 */
[----:B------:R2:W-:Y:S04]  /*6b90*/  STS.64 [R25+-0x8], R58 ;  /* 0xfffff83a19007388 */ /* 0x0005e80000000a00 */
[----:B------:R2:W-:Y:S04]  /*6ba0*/  STS.64 [R41+-0x8], R60 ;  /* 0xfffff83c29007388 */ /* 0x0005e80000000a00 */
[----:B------:R2:W-:Y:S04]  /*6bb0*/  STS.64 [R39+-0x8], R62 ;  /* 0xfffff83e27007388 */ /* 0x0005e80000000a00 */
[----:B------:R2:W-:Y:S04]  /*6bc0*/  STS.64 [R27+-0x8], R66 ;  /* 0xfffff8421b007388 */ /* 0x0005e80000000a00 */
[----:B------:R2:W-:Y:S01]  /*6bd0*/  STS.64 [R9+-0x8], R68 ;  /* 0xfffff84409007388 */ /* 0x0005e20000000a00 */
[----:B------:R-:W-:Y:S06]  /*6be0*/  BAR.SYNC.DEFER_BLOCKING 0x0 ;  /* 0x0000000000007b1d */ /* 0x000fec0000010000 */
[----:B------:R-:W-:Y:S05]  /*6bf0*/  @P5 BRA `(.L_x_92) ;  /* 0x0000000400b85947 */ /* 0x000fea0003800000 */
[----:B------:R-:W-:Y:S01]  /*6c00*/  LEA R19, R19, UR6, 0x3 ;  /* 0x0000000613137c11 */ /* 0x000fe2000f8e18ff */
[----:B------:R-:W-:Y:S01]  /*6c10*/  LDS.64 R20, [R12] ;  /* 0x000000000c147984 */ /* 0x000fe20000000a00 */
[----:B------:R-:W1:Y:S01]  /*6c20*/  LDCU.64 UR4, c[0x0][0x3b0] ;  /* 0x00007600ff0477ac */ /* 0x000e620008000a00 */
[----:B------:R-:W-:Y:S02]  /*6c30*/  LEA R13, R13, UR6, 0x3 ;  /* 0x000000060d0d7c11 */ /* 0x000fe4000f8e18ff */
[----:B------:R-:W2:Y:S02]  /*6c40*/  LDS.64 R22, [R19+0x9000] ;  /* 0x0090000013167984 */ /* 0x000ea40000000a00 */
[----:B--2---:R-:W-:-:S05]  /*6c50*/  IADD3 R3, P0, PT, R22, R0, RZ ;  /* 0x0000000016037210 */ /* 0x004fca0007f1e0ff */
[----:B------:R-:W-:Y:S01]  /*6c60*/  IMAD.X R22, RZ, RZ, R23, P0 ;  /* 0x000000ffff167224 */ /* 0x000fe200000e0617 */
[----:B-1----:R-:W-:-:S04]  /*6c70*/  LEA R24, P0, R3, UR4, 0x3 ;  /* 0x0000000403187c11 */ /* 0x002fc8000f8018ff */
[----:B------:R-:W-:Y:S02]  /*6c80*/  LEA.HI.X R25, R3, UR5, R22, 0x3, P0 ;  /* 0x0000000503197c11 */ /* 0x000fe400080f1c16 */
[----:B------:R-:W-:-:S03]  /*6c90*/  LEA R3, R18, UR6, 0x3 ;  /* 0x0000000612037c11 */ /* 0x000fc6000f8e18ff */
[----:B------:R-:W-:Y:S01]  /*6ca0*/  STG.E.64 desc[UR8][R24.64], R20 ;  /* 0x0000001418007986 */ /* 0x000fe2000c101b08 */
[----:B------:R-:W-:-:S03]  /*6cb0*/  NOP ;  /* 0x0000000000007918 */ /* 0x000fc60000000000 */
[----:B------:R-:W1:Y:S04]  /*6cc0*/  LDS.64 R22, [R3+0x9000] ;  /* 0x0090000003167984 */ /* 0x000e680000000a00 */
[----:B------:R-:W2:Y:S01]  /*6cd0*/  LDS.64 R18, [R12+0xc00] ;  /* 0x000c00000c127984 */ /* 0x000ea20000000a00 */
[----:B-1----:R-:W-:-:S05]  /*6ce0*/  IADD3 R5, P0, PT, R22, R0, RZ ;  /* 0x0000000016057210 */ /* 0x002fca0007f1e0ff */
[----:B------:R-:W-:Y:S01]  /*6cf0*/  IMAD.X R22, RZ, RZ, R23, P0 ;  /* 0x000000ffff167224 */ /* 0x000fe200000e0617 */
[----:B------:R-:W-:-:S04]  /*6d00*/  LEA R26, P0, R5, UR4, 0x3 ;  /* 0x00000004051a7c11 */ /* 0x000fc8000f8018ff */
[----:B------:R-:W-:Y:S02]  /*6d10*/  LEA.HI.X R27, R5, UR5, R22, 0x3, P0 ;  /* 0x00000005051b7c11 */ /* 0x000fe400080f1c16 */
[----:B------:R-:W-:-:S03]  /*6d20*/  LEA R5, R17, UR6, 0x3 ;  /* 0x0000000611057c11 */ /* 0x000fc6000f8e18ff */
[----:B--2---:R-:W-:Y:S01]  /*6d30*/  STG.E.64 desc[UR8][R26.64+0xc00], R18 ;  /* 0x000c00121a007986 */ /* 0x004fe2000c101b08 */
        /* <DEDUP_REMOVED lines=33> */
[----:B------:R-:W-:-:S05]  /*6f50*/  LEA.HI.X R23, R5, UR5, R16, 0x3, P0 ;  /* 0x0000000505177c11 */ /* 0x000fca00080f1c10 */
[----:B--2---:R-:W-:Y:S01]  /*6f60*/  STG.E.64 desc[UR8][R22.64+0x3c00], R14 ;  /* 0x003c000e16007986 */ /* 0x004fe2000c101b08 */
[----:B------:R-:W-:-:S03]  /*6f70*/  NOP ;  /* 0x0000000000007918 */ /* 0x000fc60000000000 */
[----:B------:R1:W2:Y:S04]  /*6f80*/  LDS.64 R18, [R13+0x9000] ;  /* 0x009000000d127984 */ /* 0x0002a80000000a00 */
[----:B------:R-:W3:Y:S01]  /*6f90*/  LDS.64 R16, [R12+0x4800] ;  /* 0x004800000c107984 */ /* 0x000ee20000000a00 */
[----:B-1----:R-:W-:Y:S02]  /*6fa0*/  LEA R13, R4, UR6, 0x3 ;  /* 0x00000006040d7c11 */ /* 0x002fe4000f8e18ff */
[----:B--2---:R-:W-:-:S05]  /*6fb0*/  IADD3 R3, P0, PT, R18, R0, RZ ;  /* 0x0000000012037210 */ /* 0x004fca0007f1e0ff */
[----:B------:R-:W-:Y:S01]  /*6fc0*/  IMAD.X R20, RZ, RZ, R19, P0 ;  /* 0x000000ffff147224 */ /* 0x000fe200000e0613 */
[----:B------:R-:W-:-:S04]  /*6fd0*/  LEA R18, P0, R3, UR4, 0x3 ;  /* 0x0000000403127c11 */ /* 0x000fc8000f8018ff */
[----:B------:R-:W-:Y:S02]  /*6fe0*/  LEA.HI.X R19, R3, UR5, R20, 0x3, P0 ;  /* 0x0000000503137c11 */ /* 0x000fe400080f1c14 */
[----:B------:R-:W-:-:S03]  /*6ff0*/  LEA R3, R10, UR6, 0x3 ;  /* 0x000000060a037c11 */ /* 0x000fc6000f8e18ff */
[----:B---3--:R-:W-:Y:S01]  /*7000*/  STG.E.64 desc[UR8][R18.64+0x4800], R16 ;  /* 0x0048001012007986 */ /* 0x008fe2000c101b08 */
        /* <DEDUP_REMOVED lines=43> */
[----:B------:R-:W-:Y:S01]  /*72c0*/  NOP ;  /* 0x0000000000007918 */ /* 0x000fe20000000000 */
[----:B------:R-:W-:Y:S05]  /*72d0*/  EXIT ;  /* 0x000000000000794d */ /* 0x000fea0003800000 */
.L_x_92:
[----:B------:R-:W-:Y:S01]  /*72e0*/  LEA R21, R19, UR6, 0x3 ;  /* 0x0000000613157c11 */ /* 0x000fe2000f8e18ff */
[----:B------:R-:W-:Y:S01]  /*72f0*/  UIMAD UR4, UR7, -0x1200, UR5 ;  /* 0xffffee00070478a4 */ /* 0x000fe2000f8e0205 */
[----:B------:R-:W-:Y:S02]  /*7300*/  LEA R19, R18, UR6, 0x3 ;  /* 0x0000000612137c11 */ /* 0x000fe4000f8e18ff */
[----:B------:R-:W-:Y:S02]  /*7310*/  LEA R17, R17, UR6, 0x3 ;  /* 0x0000000611117c11 */ /* 0x000fe4000f8e18ff */
[----:B------:R-:W1:Y:S01]  /*7320*/  LDS.64 R20, [R21+0x9000] ;  /* 0x0090000015147984 */ /* 0x000e620000000a00 */
[----:B------:R-:W-:Y:S02]  /*7330*/  ISETP.GE.AND P1, PT, R0, UR4, PT ;  /* 0x0000000400007c0c */ /* 0x000fe4000bf26270 */
[----:B--2---:R-:W-:Y:S02]  /*7340*/  LEA R5, R16, UR6, 0x3 ;  /* 0x0000000610057c11 */ /* 0x004fe4000f8e18ff */
[----:B------:R-:W-:-:S02]  /*7350*/  LEA R13, R13, UR6, 0x3 ;  /* 0x000000060d0d7c11 */ /* 0x000fc4000f8e18ff */
[----:B------:R-:W-:Y:S02]  /*7360*/  LEA R11, R10, UR6, 0x3 ;  /* 0x000000060a0b7c11 */ /* 0x000fe4000f8e18ff */
[----:B------:R-:W-:Y:S02]  /*7370*/  LEA R9, R8, UR6, 0x3 ;  /* 0x0000000608097c11 */ /* 0x000fe4000f8e18ff */
[----:B------:R-:W-:-:S03]  /*7380*/  LEA R7, R6, UR6, 0x3 ;  /* 0x0000000606077c11 */ /* 0x000fc6000f8e18ff */
[----:B------:R-:W2:Y:S01]  /*7390*/  @!P1 LDS.64 R22, [R12] ;  /* 0x000000000c169984 */ /* 0x000ea20000000a00 */
[----:B------:R-:W3:Y:S01]  /*73a0*/  @!P1 LDC.64 R24, c[0x0][0x3b0] ;  /* 0x0000ec00ff189b82 */ /* 0x000ee20000000a00 */
[----:B-1----:R-:W-:-:S05]  /*73b0*/  @!P1 IADD3 R3, P0, PT, R20, R0, RZ ;  /* 0x0000000014039210 */ /* 0x002fca0007f1e0ff */
[----:B------:R-:W-:Y:S01]  /*73c0*/  @!P1 IMAD.X R20, RZ, RZ, R21, P0 ;  /* 0x000000ffff149224 */ /* 0x000fe200000e0615 */
[----:B---3--:R-:W-:-:S04]  /*73d0*/  @!P1 LEA R24, P0, R3, R24, 0x3 ;  /* 0x0000001803189211 */ /* 0x008fc800078018ff */
[----:B------:R-:W-:Y:S01]  /*73e0*/  @!P1 LEA.HI.X R25, R3, R25, R20, 0x3, P0 ;  /* 0x0000001903199211 */ /* 0x000fe200000f1c14 */
[----:B------:R-:W-:-:S04]  /*73f0*/  VIADD R3, R0, 0x180 ;  /* 0x0000018000037836 */ /* 0x000fc80000000000 */
[----:B--2---:R-:W-:Y:S01]  /*7400*/  @!P1 STG.E.64 desc[UR8][R24.64], R22 ;  /* 0x0000001618009986 */ /* 0x004fe2000c101b08 */
[----:B------:R-:W-:-:S03]  /*7410*/  NOP ;  /* 0x0000000000007918 */ /* 0x000fc60000000000 */
[----:B------:R-:W1:Y:S01]  /*7420*/  LDS.64 R18, [R19+0x9000] ;  /* 0x0090000013127984 */ /* 0x000e620000000a00 */
[----:B------:R-:W-:-:S13]  /*7430*/  ISETP.GE.AND P1, PT, R3, UR4, PT ;  /* 0x0000000403007c0c */ /* 0x000fda000bf26270 */
[----:B------:R-:W2:Y:S01]  /*7440*/  @!P1 LDS.64 R20, [R12+0xc00] ;  /* 0x000c00000c149984 */ /* 0x000ea20000000a00 */
        /* <DEDUP_REMOVED lines=25> */
[----:B---3--:R-:W-:Y:S02]  /*75e0*/  @!P1 LEA R26, P0, R3, R26, 0x3 ;  /* 0x0000001a031a9211 */ /* 0x008fe400078018ff */
[----:B------:R-:W-:Y:S02]  /*75f0*/  LEA R17, R15, UR6, 0x3 ;  /* 0x000000060f117c11 */ /* 0x000fe4000f8e18ff */
[----:B------:R-:W-:Y:S01]  /*7600*/  @!P1 LEA.HI.X R27, R3, R27, R16, 0x3, P0 ;  /* 0x0000001b031b9211 */ /* 0x000fe200000f1c10 */
[----:B------:R-:W-:Y:S01]  /*7610*/  VIADD R3, R0, 0x600 ;  /* 0x0000060000037836 */ /* 0x000fe20000000000 */
[----:B------:R-:W-:-:S03]  /*7620*/  LEA R15, R14, UR6, 0x3 ;  /* 0x000000060e0f7c11 */ /* 0x000fc6000f8e18ff */
        /* <DEDUP_REMOVED lines=24> */
[----:B------:R1:W2:Y:S01]  /*77b0*/  LDS.64 R14, [R13+0x9000] ;  /* 0x009000000d0e7984 */ /* 0x0002a20000000a00 */
[----:B------:R-:W-:Y:S02]  /*77c0*/  ISETP.GE.AND P1, PT, R3, UR4, PT ;  /* 0x0000000403007c0c */ /* 0x000fe4000bf26270 */
[----:B-1----:R-:W-:-:S11]  /*77d0*/  LEA R13, R4, UR6, 0x3 ;  /* 0x00000006040d7c11 */ /* 0x002fd6000f8e18ff */
[----:B------:R-:W1:Y:S01]  /*77e0*/  @!P1 LDS.64 R18, [R12+0x4800] ;  /* 0x004800000c129984 */ /* 0x000e620000000a00 */
[----:B------:R-:W3:Y:S01]  /*77f0*/  @!P1 LDC.64 R20, c[0x0][0x3b0] ;  /* 0x0000ec00ff149b82 */ /* 0x000ee20000000a00 */
[----:B--2---:R-:W-:-:S05]  /*7800*/  @!P1 IADD3 R3, P0, PT, R14, R0, RZ ;  /* 0x000000000e039210 */ /* 0x004fca0007f1e0ff */
[----:B------:R-:W-:Y:S01]  /*7810*/  @!P1 IMAD.X R14, RZ, RZ, R15, P0 ;  /* 0x000000ffff0e9224 */ /* 0x000fe200000e060f */
[----:B---3--:R-:W-:-:S04]  /*7820*/  @!P1 LEA R20, P0, R3, R20, 0x3 ;  /* 0x0000001403149211 */ /* 0x008fc800078018ff */
[----:B------:R-:W-:Y:S01]  /*7830*/  @!P1 LEA.HI.X R21, R3, R21, R14, 0x3, P0 ;  /* 0x0000001503159211 */ /* 0x000fe200000f1c0e */
[----:B------:R-:W-:-:S04]  /*7840*/  VIADD R3, R0, 0xa80 ;  /* 0x00000a8000037836 */ /* 0x000fc80000000000 */
[----:B-1----:R-:W-:Y:S01]  /*7850*/  @!P1 STG.E.64 desc[UR8][R20.64+0x4800], R18 ;  /* 0x0048001214009986 */ /* 0x002fe2000c101b08 */
        /* <DEDUP_REMOVED lines=8> */
[----:B------:R-:W-:Y:S02]  /*78e0*/  @!P1 LEA.HI.X R17, R3, R17, R10, 0x3, P0 ;  /* 0x0000001103119211 */ /* 0x000fe400000f1c0a */
[----:B------:R-:W-:-:S03]  /*78f0*/  LOP3.LUT R3, R0, 0xc00, RZ, 0xfc, !PT ;  /* 0x00000c0000037812 */ /* 0x000fc600078efcff */
        /* <DEDUP_REMOVED lines=22> */
[----:B--2---:R1:W-:Y:S01]  /*7a60*/  @!P1 STG.E.64 desc[UR8][R14.64+0x6c00], R8 ;  /* 0x006c00080e009986 */ /* 0x0043e2000c101b08 */
[----:B------:R-:W-:-:S03]  /*7a70*/  NOP ;  /* 0x0000000000007918 */ /* 0x000fc60000000000 */
[----:B------:R-:W2:Y:S01]  /*7a80*/  LDS.64 R4, [R13+0x9000] ;  /* 0x009000000d047984 */ /* 0x000ea20000000a00 */
[----:B------:R-:W-:Y:S01]  /*7a90*/  ISETP.GE.AND P1, PT, R3, UR4, PT ;  /* 0x0000000403007c0c */ /* 0x000fe2000bf26270 */
[----:B-1----:R-:W-:-:S12]  /*7aa0*/  VIADD R8, R0, 0x1080 ;  /* 0x0000108000087836 */ /* 0x002fd80000000000 */
[----:B------:R-:W1:Y:S01]  /*7ab0*/  @!P1 LDS.64 R6, [R12+0x7800] ;  /* 0x007800000c069984 */ /* 0x000e620000000a00 */
[----:B------:R-:W3:Y:S01]  /*7ac0*/  @!P1 LDC.64 R16, c[0x0][0x3b0] ;  /* 0x0000ec00ff109b82 */ /* 0x000ee20000000a00 */
[----:B--2---:R-:W-:-:S05]  /*7ad0*/  @!P1 IADD3 R3, P0, PT, R4, R0, RZ ;  /* 0x0000000004039210 */ /* 0x004fca0007f1e0ff */
[----:B------:R-:W-:Y:S01]  /*7ae0*/  @!P1 IMAD.X R10, RZ, RZ, R5, P0 ;  /* 0x000000ffff0a9224 */ /* 0x000fe200000e0605 */
[----:B---3--:R-:W-:-:S04]  /*7af0*/  @!P1 LEA R4, P0, R3, R16, 0x3 ;  /* 0x0000001003049211 */ /* 0x008fc800078018ff */
[----:B------:R-:W-:Y:S02]  /*7b00*/  @!P1 LEA.HI.X R5, R3, R17, R10, 0x3, P0 ;  /* 0x0000001103059211 */ /* 0x000fe400000f1c0a */
[----:B------:R-:W-:-:S03]  /*7b10*/  LEA R10, R2, UR6, 0x3 ;  /* 0x00000006020a7c11 */ /* 0x000fc6000f8e18ff */
[----:B-1----:R-:W-:Y:S01]  /*7b20*/  @!P1 STG.E.64 desc[UR8][R4.64+0x7800], R6 ;  /* 0x0078000604009986 */ /* 0x002fe2000c101b08 */
[----:B------:R-:W-:-:S03]  /*7b30*/  NOP ;  /* 0x0000000000007918 */ /* 0x000fc60000000000 */
[----:B------:R-:W1:Y:S01]  /*7b40*/  LDS.64 R2, [R10+0x9000] ;  /* 0x009000000a027984 */ /* 0x000e620000000a00 */
[----:B------:R-:W-:-:S13]  /*7b50*/  ISETP.GE.AND P1, PT, R8, UR4, PT ;  /* 0x0000000408007c0c */ /* 0x000fda000bf26270 */
[----:B------:R-:W2:Y:S01]  /*7b60*/  @!P1 LDS.64 R12, [R12+0x8400] ;  /* 0x008400000c0c9984 */ /* 0x000ea20000000a00 */
[----:B------:R-:W3:Y:S01]  /*7b70*/  @!P1 LDC.64 R8, c[0x0][0x3b0] ;  /* 0x0000ec00ff089b82 */ /* 0x000ee20000000a00 */
[----:B-1----:R-:W-:-:S05]  /*7b80*/  IADD3 R0, P0, PT, R2, R0, RZ ;  /* 0x0000000002007210 */ /* 0x002fca0007f1e0ff */
[----:B------:R-:W-:Y:S01]  /*7b90*/  IMAD.X R3, RZ, RZ, R3, P0 ;  /* 0x000000ffff037224 */ /* 0x000fe200000e0603 */
[----:B---3--:R-:W-:-:S04]  /*7ba0*/  @!P1 LEA R2, P0, R0, R8, 0x3 ;  /* 0x0000000800029211 */ /* 0x008fc800078018ff */
[----:B------:R-:W-:-:S05]  /*7bb0*/  @!P1 LEA.HI.X R3, R0, R9, R3, 0x3, P0 ;  /* 0x0000000900039211 */ /* 0x000fca00000f1c03 */
[----:B--2---:R-:W-:Y:S01]  /*7bc0*/  @!P1 STG.E.64 desc[UR8][R2.64+0x8400], R12 ;  /* 0x0084000c02009986 */ /* 0x004fe2000c101b08 */
[----:B------:R-:W-:Y:S01]  /*7bd0*/  NOP ;  /* 0x0000000000007918 */ /* 0x000fe20000000000 */
[----:B------:R-:W-:Y:S05]  /*7be0*/  EXIT ;  /* 0x000000000000794d */ /* 0x000fea0003800000 */
.L_x_29:
[----:B------:R-:W-:Y:S02]  /*7bf0*/  IMAD.MOV.U32 R0, RZ, RZ, 0x1 ;  /* 0x00000001ff007424 */ /* 0x000fe400078e00ff */
[----:B------:R-:W-:Y:S02]  /*7c00*/  IMAD.MOV.U32 R77, RZ, RZ, R2 ;  /* 0x000000ffff4d7224 */ /* 0x000fe400078e0002 */
[----:B------:R-:W-:Y:S02]  /*7c10*/  IMAD.MOV.U32 R72, RZ, RZ, RZ ;  /* 0x000000ffff487224 */ /* 0x000fe400078e00ff */
[----:B------:R-:W-:-:S07]  /*7c20*/  IMAD.MOV.U32 R73, RZ, RZ, -0x1 ;  /* 0xffffffffff497424 */ /* 0x000fce00078e00ff */
[----:B------:R-:W-:Y:S05]  /*7c30*/  WARPSYNC.COLLECTIVE R73, `(.L_x_93) ;  /* 0x0000000049087348 */ /* 0x000fea0003c00000 */
[----:B------:R0:W1:Y:S02]  /*7c40*/  SHFL.UP P0, R0, R77, R0, R72 ;  /* 0x040000004d007389 */ /* 0x0000640000000048 */
[----:B01----:R-:W-:Y:S05]  /*7c50*/  ENDCOLLECTIVE ;  /* 0x000000000000791b */ /* 0x003fea0003800000 */
.L_x_93:
[----:B------:R-:W-:Y:S02]  /*7c60*/  IMAD.MOV.U32 R74, RZ, RZ, R0 ;  /* 0x000000ffff4a7224 */ /* 0x000fe400078e0000 */
[----:B------:R-:W-:Y:S02]  /*7c70*/  IMAD.MOV.U32 R0, RZ, RZ, 0x2 ;  /* 0x00000002ff007424 */ /* 0x000fe400078e00ff */
[----:B------:R-:W-:-:S04]  /*7c80*/  @P0 IMAD.IADD R74, R2, 0x1, R74 ;  /* 0x00000001024a0824 */ /* 0x000fc800078e024a */
[----:B------:R-:W-:-:S07]  /*7c90*/  IMAD.MOV.U32 R77, RZ, RZ, R74 ;  /* 0x000000ffff4d7224 */ /* 0x000fce00078e004a */
[----:B------:R-:W-:Y:S05]  /*7ca0*/  WARPSYNC.COLLECTIVE R73, `(.L_x_94) ;  /* 0x0000000049087348 */ /* 0x000fea0003c00000 */
[----:B------:R0:W1:Y:S02]  /*7cb0*/  SHFL.UP P0, R0, R77, R0, R72 ;  /* 0x040000004d007389 */ /* 0x0000640000000048 */
[----:B01----:R-:W-:Y:S05]  /*7cc0*/  ENDCOLLECTIVE ;  /* 0x000000000000791b */ /* 0x003fea0003800000 */
.L_x_94:
[----:B------:R-:W-:Y:S02]  /*7cd0*/  IMAD.MOV.U32 R71, RZ, RZ, R0 ;  /* 0x000000ffff477224 */ /* 0x000fe400078e0000 */
[----:B------:R-:W-:Y:S02]  /*7ce0*/  IMAD.MOV.U32 R0, RZ, RZ, 0x4 ;  /* 0x00000004ff007424 */ /* 0x000fe400078e00ff */
[----:B------:R-:W-:-:S04]  /*7cf0*/  @P0 IMAD.IADD R71, R74, 0x1, R71 ;  /* 0x000000014a470824 */ /* 0x000fc800078e0247 */
[----:B------:R-:W-:-:S07]  /*7d00*/  IMAD.MOV.U32 R77, RZ, RZ, R71 ;  /* 0x000000ffff4d7224 */ /* 0x000fce00078e0047 */
[----:B------:R-:W-:Y:S05]  /*7d10*/  WARPSYNC.COLLECTIVE R73, `(.L_x_95) ;  /* 0x0000000049087348 */ /* 0x000fea0003c00000 */
[----:B------:R0:W1:Y:S02]  /*7d20*/  SHFL.UP P0, R0, R77, R0, R72 ;  /* 0x040000004d007389 */ /* 0x0000640000000048 */
[----:B01----:R-:W-:Y:S05]  /*7d30*/  ENDCOLLECTIVE ;  /* 0x000000000000791b */ /* 0x003fea0003800000 */
.L_x_95:
[----:B------:R-:W-:Y:S02]  /*7d40*/  IMAD.MOV.U32 R74, RZ, RZ, R0 ;  /* 0x000000ffff4a7224 */ /* 0x000fe400078e0000 */
[----:B------:R-:W-:Y:S02]  /*7d50*/  IMAD.MOV.U32 R0, RZ, RZ, 0x8 ;  /* 0x00000008ff007424 */ /* 0x000fe400078e00ff */
[----:B------:R-:W-:-:S04]  /*7d60*/  @P0 IMAD.IADD R74, R71, 0x1, R74 ;  /* 0x00000001474a0824 */ /* 0x000fc800078e024a */
[----:B------:R-:W-:-:S07]  /*7d70*/  IMAD.MOV.U32 R77, RZ, RZ, R74 ;  /* 0x000000ffff4d7224 */ /* 0x000fce00078e004a */
[----:B------:R-:W-:Y:S05]  /*7d80*/  WARPSYNC.COLLECTIVE R73, `(.L_x_96) ;  /* 0x0000000049087348 */ /* 0x000fea0003c00000 */
[----:B------:R0:W1:Y:S02]  /*7d90*/  SHFL.UP P0, R0, R77, R0, R72 ;  /* 0x040000004d007389 */ /* 0x0000640000000048 */
[----:B01----:R-:W-:Y:S05]  /*7da0*/  ENDCOLLECTIVE ;  /* 0x000000000000791b */ /* 0x003fea0003800000 */
.L_x_96:
[----:B------:R-:W-:Y:S02]  /*7db0*/  IMAD.MOV.U32 R71, RZ, RZ, R0 ;  /* 0x000000ffff477224 */ /* 0x000fe400078e0000 */
[----:B------:R-:W-:Y:S02]  /*7dc0*/  IMAD.MOV.U32 R0, RZ, RZ, 0x10 ;  /* 0x00000010ff007424 */ /* 0x000fe400078e00ff */
[----:B------:R-:W-:-:S04]  /*7dd0*/  @P0 IMAD.IADD R71, R74, 0x1, R71 ;  /* 0x000000014a470824 */ /* 0x000fc800078e0247 */
[----:B------:R-:W-:-:S07]  /*7de0*/  IMAD.MOV.U32 R77, RZ, RZ, R71 ;  /* 0x000000ffff4d7224 */ /* 0x000fce00078e0047 */
[----:B------:R-:W-:Y:S05]  /*7df0*/  WARPSYNC.COLLECTIVE R73, `(.L_x_97) ;  /* 0x0000000049087348 */ /* 0x000fea0003c00000 */
[----:B------:R0:W1:Y:S02]  /*7e00*/  SHFL.UP P0, R0, R77, R0, R72 ;  /* 0x040000004d007389 */ /* 0x0000640000000048 */
[----:B01----:R-:W-:Y:S05]  /*7e10*/  ENDCOLLECTIVE ;  /* 0x000000000000791b */ /* 0x003fea0003800000 */
.L_x_97:
[----:B------:R-:W-:Y:S05]  /*7e20*/  BRA `(.L_x_98) ;  /* 0xffffffa400c87947 */ /* 0x000fea000383ffff */
.L_x_99:
[----:B------:R-:W-:-:S00]  /*7e30*/  BRA `(.L_x_99) ;  /* 0xfffffffc00fc7947 */ /* 0x000fc0000383ffff */
[----:B------:R-:W-:-:S00]  /*7e40*/  NOP ;  /* 0x0000000000007918 */ /* 0x000fc00000000000 */
        /* <DEDUP_REMOVED lines=11> */
.L_x_238:


//--------------------- .text._ZN3cub18CUB_300001_SM_10006detail10radix_sort33DeviceRadixSortExclusiveSumKernelINS1_5radix10policy_hubIxxyE10Policy1000EyEEvPT0_ --------------------------
	.section	.text._ZN3cub18CUB_300001_SM_10006detail10radix_sort33DeviceRadixSortExclusiveSumKernelINS1_5radix10policy_hubIxxyE10Policy1000EyEEvPT0_,"ax",@progbits
	.align	128
        .global         _ZN3cub18CUB_300001_SM_10006detail10radix_sort33DeviceRadixSortExclusiveSumKernelINS1_5radix10policy_hubIxxyE10Policy1000EyEEvPT0_
        .type           _ZN3cub18CUB_300001_SM_10006detail10radix_sort33DeviceRadixSortExclusiveSumKernelINS1_5radix10policy_hubIxxyE10Policy1000EyEEvPT0_,@function
        .size           _ZN3cub18CUB_300001_SM_10006detail10radix_sort33DeviceRadixSortExclusiveSumKernelINS1_5radix10policy_hubIxxyE10Policy1000EyEEvPT0_,(.L_x_239 - _ZN3cub18CUB_300001_SM_10006detail10radix_sort33DeviceRadixSortExclusiveSumKernelINS1_5radix10policy_hubIxxyE10Policy1000EyEEvPT0_)
        .other          _ZN3cub18CUB_300001_SM_10006detail10radix_sort33DeviceRadixSortExclusiveSumKernelINS1_5radix10policy_hubIxxyE10Policy1000EyEEvPT0_,@"STO_CUDA_ENTRY STV_DEFAULT"
_ZN3cub18CUB_300001_SM_10006detail10radix_sort33DeviceRadixSortExclusiveSumKernelINS1_5radix10policy_hubIxxyE10Policy1000EyEEvPT0_:
.text._ZN3cub18CUB_300001_SM_10006detail10radix_sort33DeviceRadixSortExclusiveSumKernelINS1_5radix10policy_hubIxxyE10Policy1000EyEEvPT0_:
[----:B------:R-:W-:Y:S01]  /*0000*/  LDC R1, c[0x0][0x37c] ;  /* 0x0000df00ff017b82 */ /* 0x000fe20000000800 */
[----:B------:R-:W0:Y:S07]  /*0010*/  S2R R18, SR_TID.X ;  /* 0x0000000000127919 */ /* 0x000e2e0000002100 */
[----:B------:R-:W1:Y:S01]  /*0020*/  LDC.64 R16, c[0x0][0x380] ;  /* 0x0000e000ff107b82 */ /* 0x000e620000000a00 */
[----:B------:R-:W2:Y:S01]  /*0030*/  LDCU.64 UR4, c[0x0][0x358] ;  /* 0x00006b00ff0477ac */ /* 0x000ea20008000a00 */
[----:B------:R-:W3:Y:S01]  /*0040*/  S2R R5, SR_CTAID.X ;  /* 0x0000000000057919 */ /* 0x000ee20000002500 */
[----:B0-----:R-:W-:Y:S01]  /*0050*/  ISETP.GT.U32.AND P1, PT, R18, 0xff, PT ;  /* 0x000000ff1200780c */ /* 0x001fe20003f24070 */
[----:B---3--:R-:W-:-:S04]  /*0060*/  IMAD R5, R5, 0x100, R18 ;  /* 0x0000010005057824 */ /* 0x008fc800078e0212 */
[----:B-1----:R-:W-:-:S08]  /*0070*/  IMAD.WIDE R16, R5, 0x8, R16 ;  /* 0x0000000805107825 */ /* 0x002fd000078e0210 */
[----:B--2---:R-:W2:Y:S01]  /*0080*/  @!P1 LDG.E.64 R2, desc[UR4][R16.64] ;  /* 0x0000000410029981 */ /* 0x004ea2000c1e1b00 */
[----:B------:R-:W-:Y:S02]  /*0090*/  MOV R0, 0x400 ;  /* 0x0000040000007802 */ /* 0x000fe40000000f00 */
[C---:B------:R-:W-:Y:S01]  /*00a0*/  ISETP.GT.U32.AND P0, PT, R18.reuse, 0x1f, PT ;  /* 0x0000001f1200780c */ /* 0x040fe20003f04070 */
[----:B------:R-:W0:Y:S02]  /*00b0*/  S2R R5, SR_CgaCtaId ;  /* 0x0000000000057919 */ /* 0x000e240000008800 */
[----:B0-----:R-:W-:Y:S02]  /*00c0*/  LEA R5, R5, R0, 0x18 ;  /* 0x0000000005057211 */ /* 0x001fe400078ec0ff */
[----:B------:R-:W-:-:S05]  /*00d0*/  LEA.HI R0, R18, R18, RZ, 0x1d ;  /* 0x0000001212007211 */ /* 0x000fca00078fe8ff */
[----:B------:R-:W-:-:S05]  /*00e0*/  IMAD R0, R0, 0x8, R5 ;  /* 0x0000000800007824 */ /* 0x000fca00078e0205 */
[----:B--2---:R0:W-:Y:S01]  /*00f0*/  STS.64 [R0+0x10], R2 ;  /* 0x0000100200007388 */ /* 0x0041e20000000a00 */
[----:B------:R-:W-:Y:S06]  /*0100*/  BAR.SYNC.DEFER_BLOCKING 0x0 ;  /* 0x0000000000007b1d */ /* 0x000fec0000010000 */
[----:B------:R-:W-:Y:S05]  /*0110*/  @P0 BRA `(.L_x_100) ;  /* 0x0000000400240947 */ /* 0x000fea0003800000 */
[----:B------:R-:W-:Y:S01]  /*0120*/  IMAD R18, R18, 0x48, R5 ;  /* 0x0000004812127824 */ /* 0x000fe200078e0205 */
[----:B------:R-:W-:-:S04]  /*0130*/  UMOV UR6, 0xffffffff ;  /* 0xffffffff00067882 */ /* 0x000fc80000000000 */
[----:B------:R-:W-:Y:S04]  /*0140*/  LDS.64 R14, [R18+0x10] ;  /* 0x00001000120e7984 */ /* 0x000fe80000000a00 */
[----:B------:R-:W-:Y:S04]  /*0150*/  LDS.64 R12, [R18+0x18] ;  /* 0x00001800120c7984 */ /* 0x000fe80000000a00 */
[----:B------:R-:W1:Y:S04]  /*0160*/  LDS.64 R10, [R18+0x20] ;  /* 0x00002000120a7984 */ /* 0x000e680000000a00 */
[----:B------:R-:W-:Y:S04]  /*0170*/  LDS.64 R8, [R18+0x28] ;  /* 0x0000280012087984 */ /* 0x000fe80000000a00 */
[----:B------:R-:W2:Y:S04]  /*0180*/  LDS.64 R6, [R18+0x30] ;  /* 0x0000300012067984 */ /* 0x000ea80000000a00 */
[----:B------:R-:W-:Y:S04]  /*0190*/  LDS.64 R4, [R18+0x38] ;  /* 0x0000380012047984 */ /* 0x000fe80000000a00 */
[----:B0-----:R-:W0:Y:S04]  /*01a0*/  LDS.64 R2, [R18+0x40] ;  /* 0x0000400012027984 */ /* 0x001e280000000a00 */
[----:B------:R-:W3:Y:S01]  /*01b0*/  LDS.64 R20, [R18+0x48] ;  /* 0x0000480012147984 */ /* 0x000ee20000000a00 */
[----:B-1----:R-:W-:-:S04]  /*01c0*/  IADD3 R19, P3, P4, R10, R12, R14 ;  /* 0x0000000c0a137210 */ /* 0x002fc80007c7e00e */
[----:B------:R-:W-:Y:S02]  /*01d0*/  IADD3.X R23, PT, PT, R11, R13, R15, P3, P4 ;  /* 0x0000000d0b177210 */ /* 0x000fe40001fe840f */
[----:B--2---:R-:W-:-:S04]  /*01e0*/  IADD3 R19, P0, P2, R6, R19, R8 ;  /* 0x0000001306137210 */ /* 0x004fc80007a1e008 */
[----:B------:R-:W-:Y:S02]  /*01f0*/  IADD3.X R23, PT, PT, R7, R23, R9, P0, P2 ;  /* 0x0000001707177210 */ /* 0x000fe400007e4409 */
[----:B0-----:R-:W-:-:S04]  /*0200*/  IADD3 R19, P3, P4, R2, R19, R4 ;  /* 0x0000001302137210 */ /* 0x001fc80007c7e004 */
[----:B---3--:R-:W-:Y:S02]  /*0210*/  IADD3 R20, P0, PT, R20, R19, RZ ;  /* 0x0000001314147210 */ /* 0x008fe40007f1e0ff */
[----:B------:R-:W-:-:S05]  /*0220*/  IADD3.X R19, PT, PT, R3, R23, R5, P3, P4 ;  /* 0x0000001703137210 */ /* 0x000fca0001fe8405 */
[----:B------:R-:W-:Y:S01]  /*0230*/  IMAD.X R19, R21, 0x1, R19, P0 ;  /* 0x0000000115137824 */ /* 0x000fe200000e0613 */
[----:B------:R-:W-:Y:S06]  /*0240*/  BRA.DIV UR6, `(.L_x_101) ;  /* 0x0000000206f07947 */ /* 0x000fec000b800000 */
[----:B------:R-:W0:Y:S04]  /*0250*/  SHFL.UP PT, R27, R20, 0x1, RZ ;  /* 0x04200000141b7989 */ /* 0x000e2800000e00ff */
[----:B------:R-:W1:Y:S01]  /*0260*/  SHFL.UP P0, R25, R19, 0x1, RZ ;  /* 0x0420000013197989 */ /* 0x000e6200000000ff */
[----:B0-----:R-:W-:-:S04]  /*0270*/  IADD3 R22, P2, PT, R27, R20, RZ ;  /* 0x000000141b167210 */ /* 0x001fc80007f5e0ff */
[----:B-1----:R-:W-:Y:S01]  /*0280*/  SEL R27, R22, R27, P0 ;  /* 0x0000001b161b7207 */ /* 0x002fe20000000000 */
[----:B------:R-:W-:-:S04]  /*0290*/  IMAD.X R26, R25, 0x1, R19, P2 ;  /* 0x00000001191a7824 */ /* 0x000fc800010e0613 */
[----:B------:R-:W0:Y:S01]  /*02a0*/  SHFL.UP PT, R28, R27, 0x2, RZ ;  /* 0x044000001b1c7989 */ /* 0x000e2200000e00ff */
[----:B------:R-:W-:-:S05]  /*02b0*/  SEL R26, R26, R25, P0 ;  /* 0x000000191a1a7207 */ /* 0x000fca0000000000 */
[----:B------:R-:W1:Y:S01]  /*02c0*/  SHFL.UP P0, R25, R26, 0x2, RZ ;  /* 0x044000001a197989 */ /* 0x000e6200000000ff */
[----:B0-----:R-:W-:-:S05]  /*02d0*/  IADD3 R21, P2, PT, R28, R27, RZ ;  /* 0x0000001b1c157210 */ /* 0x001fca0007f5e0ff */
[----:B-1----:R-:W-:Y:S01]  /*02e0*/  IMAD.X R22, R25, 0x1, R26, P2 ;  /* 0x0000000119167824 */ /* 0x002fe200010e061a */
[----:B------:R-:W-:-:S04]  /*02f0*/  SEL R28, R21, R28, P0 ;  /* 0x0000001c151c7207 */ /* 0x000fc80000000000 */
[----:B------:R-:W-:Y:S01]  /*0300*/  SEL R29, R22, R25, P0 ;  /* 0x00000019161d7207 */ /* 0x000fe20000000000 */
        /* <DEDUP_REMOVED lines=12> */
[----:B------:R0:W1:Y:S04]  /*03d0*/  SHFL.UP PT, R28, R27, 0x10, RZ ;  /* 0x060000001b1c7989 */ /* 0x00006800000e00ff */
[----:B------:R0:W2:Y:S02]  /*03e0*/  SHFL.UP P0, R25, R26, 0x10, RZ ;  /* 0x060000001a197989 */ /* 0x0000a400000000ff */
.L_x_112:
[----:B-1----:R-:W-:-:S04]  /*03f0*/  IADD3 R21, P2, PT, R28, R27, RZ ;  /* 0x0000001b1c157210 */ /* 0x002fc80007f5e0ff */
[----:B--2---:R-:W-:Y:S01]  /*0400*/  SEL R21, R21, R28, P0 ;  /* 0x0000001c15157207 */ /* 0x004fe20000000000 */
[----:B------:R-:W-:-:S05]  /*0410*/  IMAD.X R22, R25, 0x1, R26, P2 ;  /* 0x0000000119167824 */ /* 0x000fca00010e061a */
[----:B------:R-:W-:Y:S02]  /*0420*/  SEL R22, R22, R25, P0 ;  /* 0x0000001916167207 */ /* 0x000fe40000000000 */
[----:B------:R-:W-:-:S05]  /*0430*/  IADD3 R20, P0, PT, R21, -R20, RZ ;  /* 0x8000001415147210 */ /* 0x000fca0007f1e0ff */
[----:B------:R-:W-:Y:S01]  /*0440*/  IMAD.X R21, R22, 0x1, ~R19, P0 ;  /* 0x0000000116157824 */ /* 0x000fe200000e0e13 */
[----:B------:R-:W-:-:S04]  /*0450*/  IADD3 R14, P0, PT, R14, R20, RZ ;  /* 0x000000140e0e7210 */ /* 0x000fc80007f1e0ff */
[----:B------:R1:W-:Y:S01]  /*0460*/  STS.64 [R18+0x10], R20 ;  /* 0x0000101412007388 */ /* 0x0003e20000000a00 */
[----:B------:R-:W-:Y:S01]  /*0470*/  IMAD.X R15, R15, 0x1, R21, P0 ;  /* 0x000000010f0f7824 */ /* 0x000fe200000e0615 */
        /* <DEDUP_REMOVED lines=17> */
[----:B------:R-:W-:-:S05]  /*0590*/  IMAD.X R3, R3, 0x1, R5, P0 ;  /* 0x0000000103037824 */ /* 0x000fca00000e0605 */
[----:B------:R1:W-:Y:S03]  /*05a0*/  STS.64 [R18+0x48], R2 ;  /* 0x0000480212007388 */ /* 0x0003e60000000a00 */
.L_x_100:
[----:B------:R-:W-:Y:S05]  /*05b0*/  WARPSYNC.ALL ;  /* 0x0000000000007948 */ /* 0x000fea0003800000 */
[----:B------:R-:W-:Y:S06]  /*05c0*/  BAR.SYNC.DEFER_BLOCKING 0x0 ;  /* 0x0000000000007b1d */ /* 0x000fec0000010000 */
[----:B------:R-:W-:Y:S05]  /*05d0*/  @P1 EXIT ;  /* 0x000000000000194d */ /* 0x000fea0003800000 */
[----:B01----:R-:W0:Y:S04]  /*05e0*/  LDS.64 R2, [R0+0x10] ;  /* 0x0000100000027984 */ /* 0x003e280000000a00 */
[----:B0-----:R-:W-:Y:S01]  /*05f0*/  STG.E.64 desc[UR4][R16.64], R2 ;  /* 0x0000000210007986 */ /* 0x001fe2000c101b04 */
[----:B------:R-:W-:Y:S05]  /*0600*/  EXIT ;  /* 0x000000000000794d */ /* 0x000fea0003800000 */
.L_x_101:
[----:B------:R-:W-:Y:S02]  /*0610*/  IMAD.MOV.U32 R24, RZ, RZ, R20 ;  /* 0x000000ffff187224 */ /* 0x000fe400078e0014 */
[----:B------:R-:W-:Y:S02]  /*0620*/  IMAD.MOV.U32 R23, RZ, RZ, 0x1 ;  /* 0x00000001ff177424 */ /* 0x000fe400078e00ff */
[----:B------:R-:W-:Y:S02]  /*0630*/  IMAD.MOV.U32 R22, RZ, RZ, RZ ;  /* 0x000000ffff167224 */ /* 0x000fe400078e00ff */
[----:B------:R-:W-:-:S07]  /*0640*/  IMAD.MOV.U32 R21, RZ, RZ, -0x1 ;  /* 0xffffffffff157424 */ /* 0x000fce00078e00ff */
[----:B------:R-:W-:Y:S05]  /*0650*/  WARPSYNC.COLLECTIVE R21, `(.L_x_102) ;  /* 0x0000000015087348 */ /* 0x000fea0003c00000 */
[----:B------:R0:W1:Y:S02]  /*0660*/  SHFL.UP P0, R25, R24, R23, R22 ;  /* 0x0400001718197389 */ /* 0x0000640000000016 */
[----:B01----:R-:W-:Y:S05]  /*0670*/  ENDCOLLECTIVE ;  /* 0x000000000000791b */ /* 0x003fea0003800000 */
.L_x_102:
[----:B------:R-:W-:Y:S02]  /*0680*/  IMAD.MOV.U32 R24, RZ, RZ, R19 ;  /* 0x000000ffff187224 */ /* 0x000fe400078e0013 */
[----:B------:R-:W-:-:S07]  /*0690*/  IMAD.MOV.U32 R27, RZ, RZ, R25 ;  /* 0x000000ffff1b7224 */ /* 0x000fce00078e0019 */
[----:B------:R-:W-:Y:S05]  /*06a0*/  WARPSYNC.COLLECTIVE R21, `(.L_x_103) ;  /* 0x0000000015087348 */ /* 0x000fea0003c00000 */
[----:B------:R0:W1:Y:S02]  /*06b0*/  SHFL.UP P0, R25, R24, R23, R22 ;  /* 0x0400001718197389 */ /* 0x0000640000000016 */
[----:B01----:R-:W-:Y:S05]  /*06c0*/  ENDCOLLECTIVE ;  /* 0x000000000000791b */ /* 0x003fea0003800000 */
.L_x_103:
[----:B------:R-:W-:Y:S01]  /*06d0*/  IADD3 R26, P2, PT, R27, R20, RZ ;  /* 0x000000141b1a7210 */ /* 0x000fe20007f5e0ff */
[----:B------:R-:W-:-:S03]  /*06e0*/  IMAD.MOV.U32 R23, RZ, RZ, 0x2 ;  /* 0x00000002ff177424 */ /* 0x000fc600078e00ff */
[----:B------:R-:W-:Y:S01]  /*06f0*/  SEL R27, R26, R27, P0 ;  /* 0x0000001b1a1b7207 */ /* 0x000fe20000000000 */
[----:B------:R-:W-:-:S04]  /*0700*/  IMAD.X R26, R25, 0x1, R19, P2 ;  /* 0x00000001191a7824 */ /* 0x000fc800010e0613 */
[----:B------:R-:W-:Y:S01]  /*0710*/  IMAD.MOV.U32 R24, RZ, RZ, R27 ;  /* 0x000000ffff187224 */ /* 0x000fe200078e001b */
[----:B------:R-:W-:-:S07]  /*0720*/  SEL R26, R26, R25, P0 ;  /* 0x000000191a1a7207 */ /* 0x000fce0000000000 */
[----:B------:R-:W-:Y:S05]  /*0730*/  WARPSYNC.COLLECTIVE R21, `(.L_x_104) ;  /* 0x0000000015087348 */ /* 0x000fea0003c00000 */
[----:B------:R0:W1:Y:S02]  /*0740*/  SHFL.UP P0, R25, R24, R23, R22 ;  /* 0x0400001718197389 */ /* 0x0000640000000016 */
[----:B01----:R-:W-:Y:S05]  /*0750*/  ENDCOLLECTIVE ;  /* 0x000000000000791b */ /* 0x003fea0003800000 */
.L_x_104:
[----:B------:R-:W-:Y:S02]  /*0760*/  IMAD.MOV.U32 R24, RZ, RZ, R26 ;  /* 0x000000ffff187224 */ /* 0x000fe400078e001a */
[----:B------:R-:W-:-:S07]  /*0770*/  IMAD.MOV.U32 R28, RZ, RZ, R25 ;  /* 0x000000ffff1c7224 */ /* 0x000fce00078e0019 */
[----:B------:R-:W-:Y:S05]  /*0780*/  WARPSYNC.COLLECTIVE R21, `(.L_x_105) ;  /* 0x0000000015087348 */ /* 0x000fea0003c00000 */
[----:B------:R0:W1:Y:S02]  /*0790*/  SHFL.UP P0, R25, R24, R23, R22 ;  /* 0x0400001718197389 */ /* 0x0000640000000016 */
[----:B01----:R-:W-:Y:S05]  /*07a0*/  ENDCOLLECTIVE ;  /* 0x000000000000791b */ /* 0x003fea0003800000 */
.L_x_105:
        /* <DEDUP_REMOVED lines=9> */
.L_x_106:
[----:B------:R-:W-:Y:S02]  /*0840*/  IMAD.MOV.U32 R24, RZ, RZ, R29 ;  /* 0x000000ffff187224 */ /* 0x000fe400078e001d */
[----:B------:R-:W-:-:S07]  /*0850*/  IMAD.MOV.U32 R27, RZ, RZ, R25 ;  /* 0x000000ffff1b7224 */ /* 0x000fce00078e0019 */
[----:B------:R-:W-:Y:S05]  /*0860*/  WARPSYNC.COLLECTIVE R21, `(.L_x_107) ;  /* 0x0000000015087348 */ /* 0x000fea0003c00000 */
[----:B------:R0:W1:Y:S02]  /*0870*/  SHFL.UP P0, R25, R24, R23, R22 ;  /* 0x0400001718197389 */ /* 0x0000640000000016 */
[----:B01----:R-:W-:Y:S05]  /*0880*/  ENDCOLLECTIVE ;  /* 0x000000000000791b */ /* 0x003fea0003800000 */
.L_x_107:
        /* <DEDUP_REMOVED lines=9> */
.L_x_108:
[----:B------:R-:W-:Y:S02]  /*0920*/  IMAD.MOV.U32 R24, RZ, RZ, R29 ;  /* 0x000000ffff187224 */ /* 0x000fe400078e001d */
[----:B------:R-:W-:-:S07]  /*0930*/  IMAD.MOV.U32 R27, RZ, RZ, R25 ;  /* 0x000000ffff1b7224 */ /* 0x000fce00078e0019 */
[----:B------:R-:W-:Y:S05]  /*0940*/  WARPSYNC.COLLECTIVE R21, `(.L_x_109) ;  /* 0x0000000015087348 */ /* 0x000fea0003c00000 */
[----:B------:R0:W1:Y:S02]  /*0950*/  SHFL.UP P0, R25, R24, R23, R22 ;  /* 0x0400001718197389 */ /* 0x0000640000000016 */
[----:B01----:R-:W-:Y:S05]  /*0960*/  ENDCOLLECTIVE ;  /* 0x000000000000791b */ /* 0x003fea0003800000 */
.L_x_109:
        /* <DEDUP_REMOVED lines=9> */
.L_x_110:
[----:B------:R-:W-:Y:S02]  /*0a00*/  IMAD.MOV.U32 R24, RZ, RZ, R26 ;  /* 0x000000ffff187224 */ /* 0x000fe400078e001a */
[----:B------:R-:W-:-:S07]  /*0a10*/  IMAD.MOV.U32 R28, RZ, RZ, R25 ;  /* 0x000000ffff1c7224 */ /* 0x000fce00078e0019 */
[----:B------:R-:W-:Y:S05]  /*0a20*/  WARPSYNC.COLLECTIVE R21, `(.L_x_111) ;  /* 0x0000000015087348 */ /* 0x000fea0003c00000 */
[----:B------:R0:W1:Y:S02]  /*0a30*/  SHFL.UP P0, R25, R24, R23, R22 ;  /* 0x0400001718197389 */ /* 0x0000640000000016 */
[----:B01----:R-:W-:Y:S05]  /*0a40*/  ENDCOLLECTIVE ;  /* 0x000000000000791b */ /* 0x003fea0003800000 */
.L_x_111:
[----:B------:R-:W-:Y:S05]  /*0a50*/  BRA `(.L_x_112) ;  /* 0xfffffff800647947 */ /* 0x000fea000383ffff */
.L_x_113:
        /* <DEDUP_REMOVED lines=10> */
.L_x_239:


//--------------------- .text._ZN3cub18CUB_300001_SM_10006detail10radix_sort30DeviceRadixSortHistogramKernelINS1_5radix10policy_hubIxxyE10Policy1000ELNS0_9SortOrderE0ExyNS1_21identity_decomposer_tEEEvPT2_PKT1_SA_iiT3_ --------------------------
	.section	.text._ZN3cub18CUB_300001_SM_10006detail10radix_sort30DeviceRadixSortHistogramKernelINS1_5radix10policy_hubIxxyE10Policy1000ELNS0_9SortOrderE0ExyNS1_21identity_decomposer_tEEEvPT2_PKT1_SA_iiT3_,"ax",@progbits
	.align	128
        .global         _ZN3cub18CUB_300001_SM_10006detail10radix_sort30DeviceRadixSortHistogramKernelINS1_5radix10policy_hubIxxyE10Policy1000ELNS0_9SortOrderE0ExyNS1_21identity_decomposer_tEEEvPT2_PKT1_SA_iiT3_
        .type           _ZN3cub18CUB_300001_SM_10006detail10radix_sort30DeviceRadixSortHistogramKernelINS1_5radix10policy_hubIxxyE10Policy1000ELNS0_9SortOrderE0ExyNS1_21identity_decomposer_tEEEvPT2_PKT1_SA_iiT3_,@function
        .size           _ZN3cub18CUB_300001_SM_10006detail10radix_sort30DeviceRadixSortHistogramKernelINS1_5radix10policy_hubIxxyE10Policy1000ELNS0_9SortOrderE0ExyNS1_21identity_decomposer_tEEEvPT2_PKT1_SA_iiT3_,(.L_x_240 - _ZN3cub18CUB_300001_SM_10006detail10radix_sort30DeviceRadixSortHistogramKernelINS1_5radix10policy_hubIxxyE10Policy1000ELNS0_9SortOrderE0ExyNS1_21identity_decomposer_tEEEvPT2_PKT1_SA_iiT3_)
        .other          _ZN3cub18CUB_300001_SM_10006detail10radix_sort30DeviceRadixSortHistogramKernelINS1_5radix10policy_hubIxxyE10Policy1000ELNS0_9SortOrderE0ExyNS1_21identity_decomposer_tEEEvPT2_PKT1_SA_iiT3_,@"STO_CUDA_ENTRY STV_DEFAULT"
_ZN3cub18CUB_300001_SM_10006detail10radix_sort30DeviceRadixSortHistogramKernelINS1_5radix10policy_hubIxxyE10Policy1000ELNS0_9SortOrderE0ExyNS1_21identity_decomposer_tEEEvPT2_PKT1_SA_iiT3_:
.text._ZN3cub18CUB_300001_SM_10006detail10radix_sort30DeviceRadixSortHistogramKernelINS1_5radix10policy_hubIxxyE10Policy1000ELNS0_9SortOrderE0ExyNS1_21identity_decomposer_tEEEvPT2_PKT1_SA_iiT3_:
[----:B------:R-:W-:Y:S01]  /*0000*/  LDC R1, c[0x0][0x37c] ;  /* 0x0000df00ff017b82 */ /* 0x000fe20000000800 */
[----:B------:R-:W0:Y:S02]  /*0010*/  LDCU.64 UR4, c[0x0][0x390] ;  /* 0x00007200ff0477ac */ /* 0x000e240008000a00 */
[----:B0-----:R-:W-:-:S04]  /*0020*/  ISETP.NE.U32.AND P0, PT, RZ, UR4, PT ;  /* 0x00000004ff007c0c */ /* 0x001fc8000bf05070 */
[----:B------:R-:W-:-:S13]  /*0030*/  ISETP.NE.AND.EX P0, PT, RZ, UR5, PT, P0 ;  /* 0x00000005ff007c0c */ /* 0x000fda000bf05300 */
[----:B------:R-:W-:Y:S05]  /*0040*/  @!P0 EXIT ;  /* 0x000000000000894d */ /* 0x000fea0003800000 */
[----:B------:R-:W0:Y:S01]  /*0050*/  S2R R36, SR_TID.X ;  /* 0x0000000000247919 */ /* 0x000e220000002100 */
[----:B------:R-:W1:Y:S01]  /*0060*/  LDC.64 R2, c[0x0][0x398] ;  /* 0x0000e600ff027b82 */ /* 0x000e620000000a00 */
[----:B------:R-:W-:Y:S01]  /*0070*/  UMOV UR4, 0x400 ;  /* 0x0000040000047882 */ /* 0x000fe20000000000 */
[----:B------:R-:W2:Y:S01]  /*0080*/  LDCU.64 UR16, c[0x0][0x358] ;  /* 0x00006b00ff1077ac */ /* 0x000ea20008000a00 */
[----:B------:R-:W3:Y:S05]  /*0090*/  LDCU UR18, c[0x0][0x370] ;  /* 0x00006e00ff1277ac */ /* 0x000eea0008000800 */
[----:B------:R-:W4:Y:S01]  /*00a0*/  S2UR UR5, SR_CgaCtaId ;  /* 0x00000000000579c3 */ /* 0x000f220000008800 */
[----:B------:R-:W-:Y:S01]  /*00b0*/  UMOV UR6, URZ ;  /* 0x000000ff00067c82 */ /* 0x000fe20008000000 */
[----:B------:R-:W-:-:S06]  /*00c0*/  UMOV UR7, URZ ;  /* 0x000000ff00077c82 */ /* 0x000fcc0008000000 */
[----:B------:R-:W5:Y:S01]  /*00d0*/  S2UR UR8, SR_CTAID.X ;  /* 0x00000000000879c3 */ /* 0x000f620000002500 */
[----:B-1----:R-:W-:-:S04]  /*00e0*/  IADD3 R0, PT, PT, R3, 0x7, -R2 ;  /* 0x0000000703007810 */ /* 0x002fc80007ffe802 */
[----:B------:R-:W-:Y:S01]  /*00f0*/  ISETP.GE.AND P0, PT, R0, 0x8, PT ;  /* 0x000000080000780c */ /* 0x000fe20003f06270 */
[C---:B0-----:R-:W-:Y:S01]  /*0100*/  VIADD R50, R36.reuse, 0x80 ;  /* 0x0000008024327836 */ /* 0x041fe20000000000 */
[----:B----4-:R-:W-:Y:S02]  /*0110*/  ULEA UR4, UR5, UR4, 0x18 ;  /* 0x0000000405047291 */ /* 0x010fe4000f8ec0ff */
[C---:B------:R-:W-:Y:S01]  /*0120*/  ISETP.GT.U32.OR P0, PT, R36.reuse, 0xff, !P0 ;  /* 0x000000ff2400780c */ /* 0x040fe20004704470 */
[C---:B------:R-:W-:Y:S02]  /*0130*/  VIADD R48, R36.reuse, 0x100 ;  /* 0x0000010024307836 */ /* 0x040fe40000000000 */
[C---:B------:R-:W-:Y:S01]  /*0140*/  VIADD R46, R36.reuse, 0x200 ;  /* 0x00000200242e7836 */ /* 0x040fe20000000000 */
[----:B------:R-:W-:Y:S01]  /*0150*/  P2R R38, PR, RZ, 0x1 ;  /* 0x00000001ff267803 */ /* 0x000fe20000000000 */
[C---:B------:R-:W-:Y:S01]  /*0160*/  VIADD R44, R36.reuse, 0x280 ;  /* 0x00000280242c7836 */ /* 0x040fe20000000000 */
[C---:B------:R-:W-:Y:S01]  /*0170*/  LEA R0, R36.reuse, UR4, 0x2 ;  /* 0x0000000424007c11 */ /* 0x040fe2000f8e10ff */
[C---:B------:R-:W-:Y:S01]  /*0180*/  VIADD R42, R36.reuse, 0x300 ;  /* 0x00000300242a7836 */ /* 0x040fe20000000000 */
[----:B-----5:R-:W-:Y:S01]  /*0190*/  USHF.L.U32 UR8, UR8, 0xb, URZ ;  /* 0x0000000b08087899 */ /* 0x020fe200080006ff */
[----:B--23--:R-:W-:-:S11]  /*01a0*/  VIADD R40, R36, 0x780 ;  /* 0x0000078024287836 */ /* 0x00cfd60000000000 */
.L_x_197:
[----:B------:R-:W-:Y:S01]  /*01b0*/  ISETP.NE.AND P0, PT, R38, RZ, PT ;  /* 0x000000ff2600720c */ /* 0x000fe20003f05270 */
[----:B------:R-:W-:-:S12]  /*01c0*/  BSSY.RECONVERGENT B0, `(.L_x_114) ;  /* 0x0000081000007945 */ /* 0x000fd80003800200 */
[----:B0-2345:R-:W-:Y:S05]  /*01d0*/  @P0 BRA `(.L_x_115) ;  /* 0x0000000400fc0947 */ /* 0x03dfea0003800000 */
[----:B------:R-:W0:Y:S02]  /*01e0*/  LDC.64 R2, c[0x0][0x398] ;  /* 0x0000e600ff027b82 */ /* 0x000e240000000a00 */
[----:B0-----:R-:W-:-:S04]  /*01f0*/  IADD3 R2, PT, PT, R3, 0x7, -R2 ;  /* 0x0000000703027810 */ /* 0x001fc80007ffe802 */
[----:B------:R-:W-:-:S04]  /*0200*/  SHF.R.S32.HI R3, RZ, 0x1f, R2 ;  /* 0x0000001fff037819 */ /* 0x000fc80000011402 */
[----:B------:R-:W-:-:S04]  /*0210*/  LEA.HI R3, R3, R2, RZ, 0x3 ;  /* 0x0000000203037211 */ /* 0x000fc800078f18ff */
[----:B------:R-:W-:Y:S01]  /*0220*/  SHF.R.S32.HI R4, RZ, 0x3, R3 ;  /* 0x00000003ff047819 */ /* 0x000fe20000011403 */
[----:B------:R-:W-:-:S03]  /*0230*/  IMAD.MOV.U32 R3, RZ, RZ, RZ ;  /* 0x000000ffff037224 */ /* 0x000fc600078e00ff */
[C---:B------:R-:W-:Y:S01]  /*0240*/  LOP3.LUT R6, R4.reuse, 0xffffff0, RZ, 0xc0, !PT ;  /* 0x0ffffff004067812 */ /* 0x040fe200078ec0ff */
[----:B------:R-:W-:-:S05]  /*0250*/  VIADD R2, R4, 0xffffffff ;  /* 0xffffffff04027836 */ /* 0x000fca0000000000 */
[----:B------:R-:W-:-:S13]  /*0260*/  ISETP.GE.U32.AND P0, PT, R2, 0xf, PT ;  /* 0x0000000f0200780c */ /* 0x000fda0003f06070 */
[----:B------:R-:W-:Y:S05]  /*0270*/  @!P0 BRA `(.L_x_116) ;  /* 0x00000000005c8947 */ /* 0x000fea0003800000 */
[----:B------:R-:W-:Y:S02]  /*0280*/  IMAD.MOV R3, RZ, RZ, -R6 ;  /* 0x000000ffff037224 */ /* 0x000fe400078e0a06 */
[----:B------:R-:W-:-:S07]  /*0290*/  VIADD R2, R0, 0x2000 ;  /* 0x0000200000027836 */ /* 0x000fce0000000000 */
.L_x_117:
[----:B------:R-:W-:Y:S01]  /*02a0*/  IADD3 R3, PT, PT, R3, 0x10, RZ ;  /* 0x0000001003037810 */ /* 0x000fe20007ffe0ff */
[----:B------:R-:W-:Y:S03]  /*02b0*/  STS [R2+-0x2000], RZ ;  /* 0xffe000ff02007388 */ /* 0x000fe60000000800 */
        /* <DEDUP_REMOVED lines=18> */
[----:B------:R-:W-:-:S07]  /*03e0*/  IMAD.MOV.U32 R3, RZ, RZ, R6 ;  /* 0x000000ffff037224 */ /* 0x000fce00078e0006 */
.L_x_116:
[C---:B------:R-:W-:Y:S02]  /*03f0*/  LOP3.LUT R2, R4.reuse, 0xf, RZ, 0xc0, !PT ;  /* 0x0000000f04027812 */ /* 0x040fe400078ec0ff */
[----:B------:R-:W-:Y:S02]  /*0400*/  LOP3.LUT R7, R4, 0x7, RZ, 0xc0, !PT ;  /* 0x0000000704077812 */ /* 0x000fe400078ec0ff */
[C---:B------:R-:W-:Y:S01]  /*0410*/  ISETP.NE.AND P1, PT, R2.reuse, RZ, PT ;  /* 0x000000ff0200720c */ /* 0x040fe20003f25270 */
[----:B------:R-:W-:Y:S01]  /*0420*/  VIADD R2, R2, 0xffffffff ;  /* 0xffffffff02027836 */ /* 0x000fe20000000000 */
[----:B------:R-:W-:Y:S01]  /*0430*/  LOP3.LUT R5, R4, 0x3, RZ, 0xc0, !PT ;  /* 0x0000000304057812 */ /* 0x000fe200078ec0ff */
[----:B------:R-:W-:-:S10]  /*0440*/  VIADD R8, R7, 0xffffffff ;  /* 0xffffffff07087836 */ /* 0x000fd40000000000 */
[----:B------:R-:W-:Y:S05]  /*0450*/  @!P1 BRA `(.L_x_118) ;  /* 0x0000000000789947 */ /* 0x000fea0003800000 */
[----:B------:R-:W-:Y:S02]  /*0460*/  ISETP.GE.U32.AND P2, PT, R2, 0x7, PT ;  /* 0x000000070200780c */ /* 0x000fe40003f46070 */
[----:B------:R-:W-:-:S11]  /*0470*/  ISETP.NE.AND P3, PT, R7, RZ, PT ;  /* 0x000000ff0700720c */ /* 0x000fd60003f65270 */
[----:B------:R-:W-:Y:S05]  /*0480*/  @!P2 BRA `(.L_x_119) ;  /* 0x000000000028a947 */ /* 0x000fea0003800000 */
        /* <DEDUP_REMOVED lines=10> */
.L_x_119:
[----:B------:R-:W-:Y:S05]  /*0530*/  @!P3 BRA `(.L_x_118) ;  /* 0x000000000040b947 */ /* 0x000fea0003800000 */
[----:B------:R-:W-:Y:S02]  /*0540*/  ISETP.GE.U32.AND P2, PT, R8, 0x3, PT ;  /* 0x000000030800780c */ /* 0x000fe40003f46070 */
[----:B------:R-:W-:-:S11]  /*0550*/  ISETP.NE.AND P3, PT, R5, RZ, PT ;  /* 0x000000ff0500720c */ /* 0x000fd60003f65270 */
[C---:B0-----:R-:W-:Y:S02]  /*0560*/  @P2 IMAD R4, R3.reuse, 0x400, R0 ;  /* 0x0000040003042824 */ /* 0x041fe400078e0200 */
[----:B------:R-:W-:-:S03]  /*0570*/  @P2 VIADD R3, R3, 0x4 ;  /* 0x0000000403032836 */ /* 0x000fc60000000000 */
[----:B------:R1:W-:Y:S04]  /*0580*/  @P2 STS [R4], RZ ;  /* 0x000000ff04002388 */ /* 0x0003e80000000800 */
[----:B------:R1:W-:Y:S04]  /*0590*/  @P2 STS [R4+0x400], RZ ;  /* 0x000400ff04002388 */ /* 0x0003e80000000800 */
[----:B------:R1:W-:Y:S04]  /*05a0*/  @P2 STS [R4+0x800], RZ ;  /* 0x000800ff04002388 */ /* 0x0003e80000000800 */
[----:B------:R1:W-:Y:S01]  /*05b0*/  @P2 STS [R4+0xc00], RZ ;  /* 0x000c00ff04002388 */ /* 0x0003e20000000800 */
[----:B------:R-:W-:Y:S05]  /*05c0*/  @!P3 BRA `(.L_x_118) ;  /* 0x00000000001cb947 */ /* 0x000fea0003800000 */
[----:B------:R-:W-:Y:S01]  /*05d0*/  IMAD R3, R3, 0x400, R0 ;  /* 0x0000040003037824 */ /* 0x000fe200078e0200 */
[----:B------:R-:W-:-:S04]  /*05e0*/  ISETP.NE.AND P2, PT, R5, 0x1, PT ;  /* 0x000000010500780c */ /* 0x000fc80003f45270 */
[----:B------:R2:W-:Y:S09]  /*05f0*/  STS [R3], RZ ;  /* 0x000000ff03007388 */ /* 0x0005f20000000800 */
[----:B--2---:R-:W-:Y:S05]  /*0600*/  @!P2 BRA `(.L_x_118) ;  /* 0x00000000000ca947 */ /* 0x004fea0003800000 */
[----:B------:R-:W-:Y:S01]  /*0610*/  ISETP.NE.AND P2, PT, R5, 0x2, PT ;  /* 0x000000020500780c */ /* 0x000fe20003f45270 */
[----:B------:R2:W-:-:S12]  /*0620*/  STS [R3+0x400], RZ ;  /* 0x000400ff03007388 */ /* 0x0005d80000000800 */
[----:B------:R2:W-:Y:S02]  /*0630*/  @P2 STS [R3+0x800], RZ ;  /* 0x000800ff03002388 */ /* 0x0005e40000000800 */
.L_x_118:
[----:B------:R-:W-:-:S13]  /*0640*/  ISETP.GT.U32.AND P2, PT, R36, 0x7f, PT ;  /* 0x0000007f2400780c */ /* 0x000fda0003f44070 */
[----:B------:R-:W-:Y:S05]  /*0650*/  @P2 BRA `(.L_x_115) ;  /* 0x0000000000dc2947 */ /* 0x000fea0003800000 */
[----:B--2---:R-:W-:Y:S01]  /*0660*/  HFMA2 R3, -RZ, RZ, 0, 0 ;  /* 0x00000000ff037431 */ /* 0x004fe200000001ff */
[----:B------:R-:W-:Y:S06]  /*0670*/  @!P0 BRA `(.L_x_120) ;  /* 0x0000000000588947 */ /* 0x000fec0003800000 */
[----:B------:R-:W-:-:S07]  /*0680*/  IMAD.MOV.U32 R3, RZ, RZ, RZ ;  /* 0x000000ffff037224 */ /* 0x000fce00078e00ff */
.L_x_121:
[C---:B012---:R-:W-:Y:S02]  /*0690*/  IMAD R4, R3.reuse, 0x400, R0 ;  /* 0x0000040003047824 */ /* 0x047fe400078e0200 */
[----:B------:R-:W-:-:S03]  /*06a0*/  VIADD R3, R3, 0x10 ;  /* 0x0000001003037836 */ /* 0x000fc60000000000 */
[----:B------:R2:W-:Y:S02]  /*06b0*/  STS [R4+0x200], RZ ;  /* 0x000200ff04007388 */ /* 0x0005e40000000800 */
[----:B------:R-:W-:Y:S02]  /*06c0*/  ISETP.NE.AND P0, PT, R3, R6, PT ;  /* 0x000000060300720c */ /* 0x000fe40003f05270 */
[----:B------:R2:W-:Y:S04]  /*06d0*/  STS [R4+0x600], RZ ;  /* 0x000600ff04007388 */ /* 0x0005e80000000800 */
        /* <DEDUP_REMOVED lines=13> */
[----:B------:R2:W-:Y:S01]  /*07b0*/  STS [R4+0x3e00], RZ ;  /* 0x003e00ff04007388 */ /* 0x0005e20000000800 */
[----:B------:R-:W-:Y:S05]  /*07c0*/  @P0 BRA `(.L_x_121) ;  /* 0xfffffffc00b00947 */ /* 0x000fea000383ffff */
[----:B------:R-:W-:-:S07]  /*07d0*/  IMAD.MOV.U32 R3, RZ, RZ, R6 ;  /* 0x000000ffff037224 */ /* 0x000fce00078e0006 */
.L_x_120:
[----:B------:R-:W-:Y:S05]  /*07e0*/  @!P1 BRA `(.L_x_115) ;  /* 0x0000000000789947 */ /* 0x000fea0003800000 */
[----:B------:R-:W-:Y:S02]  /*07f0*/  ISETP.GE.U32.AND P0, PT, R2, 0x7, PT ;  /* 0x000000070200780c */ /* 0x000fe40003f06070 */
[----:B------:R-:W-:-:S11]  /*0800*/  ISETP.NE.AND P1, PT, R7, RZ, PT ;  /* 0x000000ff0700720c */ /* 0x000fd60003f25270 */
[----:B------:R-:W-:Y:S05]  /*0810*/  @!P0 BRA `(.L_x_122) ;  /* 0x0000000000288947 */ /* 0x000fea0003800000 */
[C---:B------:R-:W-:Y:S02]  /*0820*/  IMAD R2, R3.reuse, 0x400, R0 ;  /* 0x0000040003027824 */ /* 0x040fe400078e0200 */
[----:B------:R-:W-:-:S03]  /*0830*/  VIADD R3, R3, 0x8 ;  /* 0x0000000803037836 */ /* 0x000fc60000000000 */
[----:B------:R3:W-:Y:S04]  /*0840*/  STS [R2+0x200], RZ ;  /* 0x000200ff02007388 */ /* 0x0007e80000000800 */
[----:B------:R3:W-:Y:S04]  /*0850*/  STS [R2+0x600], RZ ;  /* 0x000600ff02007388 */ /* 0x0007e80000000800 */
[----:B------:R3:W-:Y:S04]  /*0860*/  STS [R2+0xa00], RZ ;  /* 0x000a00ff02007388 */ /* 0x0007e80000000800 */
[----:B------:R3:W-:Y:S04]  /*0870*/  STS [R2+0xe00], RZ ;  /* 0x000e00ff02007388 */ /* 0x0007e80000000800 */
[----:B------:R3:W-:Y:S04]  /*0880*/  STS [R2+0x1200], RZ ;  /* 0x001200ff02007388 */ /* 0x0007e80000000800 */
[----:B------:R3:W-:Y:S04]  /*0890*/  STS [R2+0x1600], RZ ;  /* 0x001600ff02007388 */ /* 0x0007e80000000800 */
[----:B------:R3:W-:Y:S04]  /*08a0*/  STS [R2+0x1a00], RZ ;  /* 0x001a00ff02007388 */ /* 0x0007e80000000800 */
[----:B------:R3:W-:Y:S02]  /*08b0*/  STS [R2+0x1e00], RZ ;  /* 0x001e00ff02007388 */ /* 0x0007e40000000800 */
.L_x_122:
[----:B------:R-:W-:Y:S05]  /*08c0*/  @!P1 BRA `(.L_x_115) ;  /* 0x0000000000409947 */ /* 0x000fea0003800000 */
[----:B------:R-:W-:Y:S02]  /*08d0*/  ISETP.GE.U32.AND P0, PT, R8, 0x3, PT ;  /* 0x000000030800780c */ /* 0x000fe40003f06070 */
[----:B------:R-:W-:-:S11]  /*08e0*/  ISETP.NE.AND P1, PT, R5, RZ, PT ;  /* 0x000000ff0500720c */ /* 0x000fd60003f25270 */
[C---:B---3--:R-:W-:Y:S02]  /*08f0*/  @P0 IMAD R2, R3.reuse, 0x400, R0 ;  /* 0x0000040003020824 */ /* 0x048fe400078e0200 */
[----:B------:R-:W-:-:S03]  /*0900*/  @P0 VIADD R3, R3, 0x4 ;  /* 0x0000000403030836 */ /* 0x000fc60000000000 */
[----:B------:R4:W-:Y:S04]  /*0910*/  @P0 STS [R2+0x200], RZ ;  /* 0x000200ff02000388 */ /* 0x0009e80000000800 */
[----:B------:R4:W-:Y:S04]  /*0920*/  @P0 STS [R2+0x600], RZ ;  /* 0x000600ff02000388 */ /* 0x0009e80000000800 */
[----:B------:R4:W-:Y:S04]  /*0930*/  @P0 STS [R2+0xa00], RZ ;  /* 0x000a00ff02000388 */ /* 0x0009e80000000800 */
[----:B------:R4:W-:Y:S01]  /*0940*/  @P0 STS [R2+0xe00], RZ ;  /* 0x000e00ff02000388 */ /* 0x0009e20000000800 */
[----:B------:R-:W-:Y:S05]  /*0950*/  @!P1 BRA `(.L_x_115) ;  /* 0x00000000001c9947 */ /* 0x000fea0003800000 */
[----:B------:R-:W-:Y:S01]  /*0960*/  IMAD R3, R3, 0x400, R0 ;  /* 0x0000040003037824 */ /* 0x000fe200078e0200 */
[----:B------:R-:W-:-:S04]  /*0970*/  ISETP.NE.AND P0, PT, R5, 0x1, PT ;  /* 0x000000010500780c */ /* 0x000fc80003f05270 */
[----:B------:R3:W-:Y:S09]  /*0980*/  STS [R3+0x200], RZ ;  /* 0x000200ff03007388 */ /* 0x0007f20000000800 */
[----:B---3--:R-:W-:Y:S05]  /*0990*/  @!P0 BRA `(.L_x_115) ;  /* 0x00000000000c8947 */ /* 0x008fea0003800000 */
[----:B------:R-:W-:Y:S01]  /*09a0*/  ISETP.NE.AND P0, PT, R5, 0x2, PT ;  /* 0x000000020500780c */ /* 0x000fe20003f05270 */
[----:B------:R3:W-:-:S12]  /*09b0*/  STS [R3+0x600], RZ ;  /* 0x000600ff03007388 */ /* 0x0007d80000000800 */
[----:B------:R3:W-:Y:S02]  /*09c0*/  @P0 STS [R3+0xa00], RZ ;  /* 0x000a00ff03000388 */ /* 0x0007e40000000800 */
.L_x_115:
[----:B------:R-:W-:Y:S05]  /*09d0*/  BSYNC.RECONVERGENT B0 ;  /* 0x0000000000007941 */ /* 0x000fea0003800200 */
.L_x_114:
[----:B------:R-:W5:Y:S01]  /*09e0*/  LDCU.64 UR10, c[0x0][0x390] ;  /* 0x00007200ff0a77ac */ /* 0x000f620008000a00 */
[----:B------:R-:W-:Y:S02]  /*09f0*/  USHF.L.U32 UR4, UR6, 0x1e, URZ ;  /* 0x0000001e06047899 */ /* 0x000fe400080006ff */
[----:B------:R-:W-:Y:S02]  /*0a00*/  USHF.L.U64.HI UR5, UR6, 0x1e, UR7 ;  /* 0x0000001e06057899 */ /* 0x000fe40008010207 */
[----:B-----5:R-:W-:-:S04]  /*0a10*/  UIADD3 UR4, UP0, UPT, -UR4, UR10, URZ ;  /* 0x0000000a04047290 */ /* 0x020fc8000ff1e1ff */
[----:B------:R-:W-:Y:S02]  /*0a20*/  UIADD3.X UR5, UPT, UPT, ~UR5, UR11, URZ, UP0, !UPT ;  /* 0x0000000b05057290 */ /* 0x000fe400087fe5ff */
[----:B------:R-:W-:-:S04]  /*0a30*/  UISETP.LT.U32.AND UP0, UPT, UR4, 0x40000000, UPT ;  /* 0x400000000400788c */ /* 0x000fc8000bf01070 */
[----:B------:R-:W-:-:S04]  /*0a40*/  UISETP.LT.U32.AND.EX UP0, UPT, UR5, URZ, UPT, UP0 ;  /* 0x000000ff0500728c */ /* 0x000fc8000bf01100 */
[----:B------:R-:W-:Y:S02]  /*0a50*/  USEL UR10, UR4, 0x40000000, UP0 ;  /* 0x40000000040a7887 */ /* 0x000fe40008000000 */
[----:B------:R-:W-:Y:S02]  /*0a60*/  USEL UR11, UR5, URZ, UP0 ;  /* 0x000000ff050b7287 */ /* 0x000fe40008000000 */
[----:B------:R-:W-:-:S04]  /*0a70*/  UISETP.GT.U32.AND UP0, UPT, UR10, UR8, UPT ;  /* 0x000000080a00728c */ /* 0x000fc8000bf04070 */
[----:B------:R-:W-:Y:S01]  /*0a80*/  UISETP.GT.U32.AND.EX UP0, UPT, UR11, URZ, UPT, UP0 ;  /* 0x000000ff0b00728c */ /* 0x000fe2000bf04100 */
[----:B------:R-:W-:Y:S08]  /*0a90*/  BAR.SYNC.DEFER_BLOCKING 0x0 ;  /* 0x0000000000007b1d */ /* 0x000ff00000010000 */
[----:B------:R-:W-:Y:S06]  /*0aa0*/  BAR.SYNC.DEFER_BLOCKING 0x0 ;  /* 0x0000000000007b1d */ /* 0x000fec0000010000 */
[----:B------:R-:W-:Y:S05]  /*0ab0*/  BRA.U !UP0, `(.L_x_123) ;  /* 0x0000000d085c7547 */ /* 0x000fea000b800000 */
[----:B------:R-:W-:Y:S01]  /*0ac0*/  UMOV UR9, UR8 ;  /* 0x0000000800097c82 */ /* 0x000fe20008000000 */
[----:B------:R-:W-:-:S05]  /*0ad0*/  UMOV UR5, URZ ;  /* 0x000000ff00057c82 */ /* 0x000fca0008000000 */
.L_x_128:
[----:B-----5:R-:W5:Y:S01]  /*0ae0*/  LDCU.64 UR14, c[0x0][0x390] ;  /* 0x00007200ff0e77ac */ /* 0x020f620008000a00 */
[----:B------:R-:W-:Y:S02]  /*0af0*/  USHF.L.U32 UR12, UR6, 0x1e, URZ ;  /* 0x0000001e060c7899 */ /* 0x000fe400080006ff */
[----:B------:R-:W-:Y:S02]  /*0b00*/  USHF.L.U64.HI UR13, UR6, 0x1e, UR7 ;  /* 0x0000001e060d7899 */ /* 0x000fe40008010207 */
[----:B------:R-:W-:-:S04]  /*0b10*/  UIADD3 UR12, UP0, UPT, UR9, UR12, URZ ;  /* 0x0000000c090c7290 */ /* 0x000fc8000ff1e0ff */
[----:B------:R-:W-:Y:S02]  /*0b20*/  UIADD3.X UR13, UPT, UPT, UR5, UR13, URZ, UP0, !UPT ;  /* 0x0000000d050d7290 */ /* 0x000fe400087fe4ff */
[----:B------:R-:W-:Y:S02]  /*0b30*/  ULEA UR9, UP0, UR18, UR9, 0xb ;  /* 0x0000000912097291 */ /* 0x000fe4000f8058ff */
[----:B-----5:R-:W-:Y:S02]  /*0b40*/  UIADD3 UR14, UP1, UPT, -UR12, UR14, URZ ;  /* 0x0000000e0c0e7290 */ /* 0x020fe4000ff3e1ff */
[----:B------:R-:W-:Y:S02]  /*0b50*/  UIADD3.X UR5, UPT, UPT, URZ, UR5, URZ, UP0, !UPT ;  /* 0x00000005ff057290 */ /* 0x000fe400087fe4ff */
[----:B------:R-:W-:Y:S02]  /*0b60*/  UIADD3.X UR4, UPT, UPT, ~UR13, UR15, URZ, UP1, !UPT ;  /* 0x0000000f0d047290 */ /* 0x000fe40008ffe5ff */
[----:B------:R-:W-:-:S02]  /*0b70*/  UISETP.GE.U32.AND UP1, UPT, UR14, 0x800, UPT ;  /* 0x000008000e00788c */ /* 0x000fc4000bf26070 */
[----:B------:R-:W-:Y:S02]  /*0b80*/  UISETP.GE.U32.AND UP0, UPT, UR9, UR10, UPT ;  /* 0x0000000a0900728c */ /* 0x000fe4000bf06070 */
[----:B------:R-:W-:Y:S02]  /*0b90*/  UISETP.GE.U32.AND.EX UP1, UPT, UR4, URZ, UPT, UP1 ;  /* 0x000000ff0400728c */ /* 0x000fe4000bf26110 */
[----:B------:R-:W-:-:S07]  /*0ba0*/  UISETP.GE.U32.AND.EX UP0, UPT, UR5, UR11, UPT, UP0 ;  /* 0x0000000b0500728c */ /* 0x000fce000bf06100 */
[----:B0-----:R-:W-:Y:S05]  /*0bb0*/  BRA.U !UP1, `(.L_x_124) ;  /* 0x0000000109587547 */ /* 0x001fea000b800000 */
[----:B------:R-:W0:Y:S01]  /*0bc0*/  LDCU.64 UR14, c[0x0][0x388] ;  /* 0x00007100ff0e77ac */ /* 0x000e220008000a00 */
[----:B---34-:R-:W-:-:S04]  /*0bd0*/  IADD3 R2, P0, PT, R36, UR12, RZ ;  /* 0x0000000c24027c10 */ /* 0x018fc8000ff1e0ff */
[----:B--2---:R-:W-:Y:S02]  /*0be0*/  IADD3.X R3, PT, PT, RZ, UR13, RZ, P0, !PT ;  /* 0x0000000dff037c10 */ /* 0x004fe400087fe4ff */
        /* <DEDUP_REMOVED lines=17> */
[----:B------:R0:W5:Y:S01]  /*0d00*/  LDG.E.64 R2, desc[UR16][R34.64+0x3c00] ;  /* 0x003c001022027981 */ /* 0x000162000c1e1b00 */
[----:B------:R-:W-:Y:S05]  /*0d10*/  BRA `(.L_x_125) ;  /* 0x00000004003c7947 */ /* 0x000fea0003800000 */
.L_x_124:
[C---:B------:R-:W-:Y:S01]  /*0d20*/  ISETP.GE.AND P5, PT, R36.reuse, UR14, PT ;  /* 0x0000000e24007c0c */ /* 0x040fe2000bfa6270 */
[----:B------:R-:W0:Y:S01]  /*0d30*/  LDCU.64 UR20, c[0x0][0x388] ;  /* 0x00007100ff1477ac */ /* 0x000e220008000a00 */
[----:B---34-:R-:W-:Y:S01]  /*0d40*/  IADD3 R2, P0, PT, R36, UR12, RZ ;  /* 0x0000000c24027c10 */ /* 0x018fe2000ff1e0ff */
[----:B------:R-:W-:Y:S01]  /*0d50*/  IMAD.MOV.U32 R32, RZ, RZ, -0x1 ;  /* 0xffffffffff207424 */ /* 0x000fe200078e00ff */
[----:B------:R-:W1:Y:S01]  /*0d60*/  S2R R36, SR_TID.X ;  /* 0x0000000000247919 */ /* 0x000e620000002100 */
[----:B------:R-:W-:Y:S01]  /*0d70*/  ISETP.GE.AND P2, PT, R50, UR14, PT ;  /* 0x0000000e32007c0c */ /* 0x000fe2000bf46270 */
[----:B------:R-:W-:Y:S01]  /*0d80*/  IMAD.MOV.U32 R33, RZ, RZ, 0x7fffffff ;  /* 0x7fffffffff217424 */ /* 0x000fe200078e00ff */
[----:B------:R-:W-:Y:S01]  /*0d90*/  ISETP.GE.AND P3, PT, R48, UR14, PT ;  /* 0x0000000e30007c0c */ /* 0x000fe2000bf66270 */
[----:B--2---:R-:W-:Y:S02]  /*0da0*/  IMAD.X R3, RZ, RZ, UR13, P0 ;  /* 0x0000000dff037e24 */ /* 0x004fe400080e06ff */
[----:B------:R-:W-:-:S02]  /*0db0*/  IMAD.MOV.U32 R30, RZ, RZ, -0x1 ;  /* 0xffffffffff1e7424 */ /* 0x000fc400078e00ff */
[----:B------:R-:W-:Y:S01]  /*0dc0*/  IMAD.MOV.U32 R31, RZ, RZ, 0x7fffffff ;  /* 0x7fffffffff1f7424 */ /* 0x000fe200078e00ff */
[----:B0-----:R-:W-:-:S04]  /*0dd0*/  LEA R34, P0, R2, UR20, 0x3 ;  /* 0x0000001402227c11 */ /* 0x001fc8000f8018ff */
[----:B------:R-:W-:Y:S01]  /*0de0*/  LEA.HI.X R35, R2, UR21, R3, 0x3, P0 ;  /* 0x0000001502237c11 */ /* 0x000fe200080f1c03 */
[----:B------:R-:W-:Y:S02]  /*0df0*/  IMAD.MOV.U32 R28, RZ, RZ, -0x1 ;  /* 0xffffffffff1c7424 */ /* 0x000fe400078e00ff */
[----:B------:R-:W-:Y:S02]  /*0e00*/  IMAD.MOV.U32 R29, RZ, RZ, 0x7fffffff ;  /* 0x7fffffffff1d7424 */ /* 0x000fe400078e00ff */
[----:B------:R2:W5:Y:S01]  /*0e10*/  @!P5 LDG.E.64 R32, desc[UR16][R34.64] ;  /* 0x000000102220d981 */ /* 0x000562000c1e1b00 */
[C---:B-1----:R-:W-:Y:S01]  /*0e20*/  VIADD R4, R36.reuse, 0x180 ;  /* 0x0000018024047836 */ /* 0x042fe20000000000 */
[----:B------:R-:W-:Y:S01]  /*0e30*/  MOV R26, 0xffffffff ;  /* 0xffffffff001a7802 */ /* 0x000fe20000000f00 */
[----:B------:R-:W-:Y:S01]  /*0e40*/  VIADD R2, R36, 0x380 ;  /* 0x0000038024027836 */ /* 0x000fe20000000000 */
[----:B------:R2:W5:Y:S01]  /*0e50*/  @!P2 LDG.E.64 R30, desc[UR16][R34.64+0x400] ;  /* 0x00040010221ea981 */ /* 0x000562000c1e1b00 */
[----:B------:R-:W-:Y:S01]  /*0e60*/  IMAD.MOV.U32 R27, RZ, RZ, 0x7fffffff ;  /* 0x7fffffffff1b7424 */ /* 0x000fe200078e00ff */
[----:B------:R-:W-:-:S02]  /*0e70*/  ISETP.GE.AND P4, PT, R4, UR14, PT ;  /* 0x0000000e04007c0c */ /* 0x000fc4000bf86270 */
[----:B------:R-:W-:Y:S01]  /*0e80*/  ISETP.GE.AND P5, PT, R46, UR14, PT ;  /* 0x0000000e2e007c0c */ /* 0x000fe2000bfa6270 */
[----:B------:R2:W5:Y:S01]  /*0e90*/  @!P3 LDG.E.64 R28, desc[UR16][R34.64+0x800] ;  /* 0x00080010221cb981 */ /* 0x000562000c1e1b00 */
[----:B------:R-:W-:Y:S01]  /*0ea0*/  ISETP.GE.AND P1, PT, R2, UR14, PT ;  /* 0x0000000e02007c0c */ /* 0x000fe2000bf26270 */
[----:B------:R-:W-:Y:S01]  /*0eb0*/  VIADD R2, R36, 0x480 ;  /* 0x0000048024027836 */ /* 0x000fe20000000000 */
[----:B------:R-:W-:Y:S01]  /*0ec0*/  ISETP.GE.AND P2, PT, R44, UR14, PT ;  /* 0x0000000e2c007c0c */ /* 0x000fe2000bf46270 */
[----:B------:R-:W-:Y:S01]  /*0ed0*/  IMAD.MOV.U32 R24, RZ, RZ, -0x1 ;  /* 0xffffffffff187424 */ /* 0x000fe200078e00ff */
[----:B------:R-:W-:Y:S01]  /*0ee0*/  ISETP.GE.AND P3, PT, R42, UR14, PT ;  /* 0x0000000e2a007c0c */ /* 0x000fe2000bf66270 */
[----:B------:R-:W-:Y:S01]  /*0ef0*/  IMAD.MOV.U32 R25, RZ, RZ, 0x7fffffff ;  /* 0x7fffffffff197424 */ /* 0x000fe200078e00ff */
[----:B------:R-:W-:-:S03]  /*0f00*/  LOP3.LUT R3, R36, 0x400, RZ, 0xfc, !PT ;  /* 0x0000040024037812 */ /* 0x000fc600078efcff */
[----:B------:R2:W5:Y:S01]  /*0f10*/  @!P4 LDG.E.64 R26, desc[UR16][R34.64+0xc00] ;  /* 0x000c0010221ac981 */ /* 0x000562000c1e1b00 */
[----:B------:R-:W-:Y:S01]  /*0f20*/  ISETP.GE.AND P4, PT, R2, UR14, PT ;  /* 0x0000000e02007c0c */ /* 0x000fe2000bf86270 */
[----:B------:R-:W-:Y:S01]  /*0f30*/  VIADD R2, R36, 0x500 ;  /* 0x0000050024027836 */ /* 0x000fe20000000000 */
[----:B------:R-:W-:Y:S01]  /*0f40*/  ISETP.GE.AND P0, PT, R3, UR14, PT ;  /* 0x0000000e03007c0c */ /* 0x000fe2000bf06270 */
[----:B------:R-:W-:Y:S01]  /*0f50*/  IMAD.MOV.U32 R22, RZ, RZ, -0x1 ;  /* 0xffffffffff167424 */ /* 0x000fe200078e00ff */
[----:B------:R2:W5:Y:S01]  /*0f60*/  @!P5 LDG.E.64 R24, desc[UR16][R34.64+0x1000] ;  /* 0x001000102218d981 */ /* 0x000562000c1e1b00 */
[----:B------:R-:W-:Y:S01]  /*0f70*/  IMAD.MOV.U32 R23, RZ, RZ, 0x7fffffff ;  /* 0x7fffffffff177424 */ /* 0x000fe200078e00ff */
[----:B------:R-:W-:Y:S01]  /*0f80*/  ISETP.GE.AND P5, PT, R2, UR14, PT ;  /* 0x0000000e02007c0c */ /* 0x000fe2000bfa6270 */
[----:B------:R-:W-:Y:S02]  /*0f90*/  IMAD.MOV.U32 R20, RZ, RZ, -0x1 ;  /* 0xffffffffff147424 */ /* 0x000fe400078e00ff */
[----:B------:R-:W-:Y:S01]  /*0fa0*/  IMAD.MOV.U32 R21, RZ, RZ, 0x7fffffff ;  /* 0x7fffffffff157424 */ /* 0x000fe200078e00ff */
[C---:B------:R-:W-:Y:S01]  /*0fb0*/  IADD3 R3, PT, PT, R36.reuse, 0x580, RZ ;  /* 0x0000058024037810 */ /* 0x040fe20007ffe0ff */
        /* <DEDUP_REMOVED lines=9> */
[----:B------:R-:W-:Y:S01]  /*1050*/  IMAD.MOV.U32 R14, RZ, RZ, -0x1 ;  /* 0xffffffffff0e7424 */ /* 0x000fe200078e00ff */
[----:B------:R2:W5:Y:S01]  /*1060*/  @!P1 LDG.E.64 R18, desc[UR16][R34.64+0x1c00] ;  /* 0x001c001022129981 */ /* 0x000562000c1e1b00 */
[----:B------:R-:W-:Y:S02]  /*1070*/  IMAD.MOV.U32 R15, RZ, RZ, 0x7fffffff ;  /* 0x7fffffffff0f7424 */ /* 0x000fe400078e00ff */
[C---:B------:R-:W-:Y:S01]  /*1080*/  VIADD R2, R36.reuse, 0x680 ;  /* 0x0000068024027836 */ /* 0x040fe20000000000 */
[----:B------:R2:W5:Y:S01]  /*1090*/  @!P0 LDG.E.64 R16, desc[UR16][R34.64+0x2000] ;  /* 0x0020001022108981 */ /* 0x000562000c1e1b00 */
[----:B------:R-:W-:-:S03]  /*10a0*/  VIADD R3, R36, 0x700 ;  /* 0x0000070024037836 */ /* 0x000fc60000000000 */
[----:B------:R2:W5:Y:S01]  /*10b0*/  @!P4 LDG.E.64 R14, desc[UR16][R34.64+0x2400] ;  /* 0x00240010220ec981 */ /* 0x000562000c1e1b00 */
[----:B------:R-:W-:Y:S02]  /*10c0*/  ISETP.GE.AND P1, PT, R2, UR14, PT ;  /* 0x0000000e02007c0c */ /* 0x000fe4000bf26270 */
[----:B------:R-:W-:Y:S02]  /*10d0*/  ISETP.GE.AND P0, PT, R3, UR14, PT ;  /* 0x0000000e03007c0c */ /* 0x000fe4000bf06270 */
[----:B------:R-:W-:Y:S01]  /*10e0*/  ISETP.GE.AND P4, PT, R40, UR14, PT ;  /* 0x0000000e28007c0c */ /* 0x000fe2000bf86270 */
[----:B------:R-:W-:Y:S01]  /*10f0*/  IMAD.MOV.U32 R13, RZ, RZ, 0x7fffffff ;  /* 0x7fffffffff0d7424 */ /* 0x000fe200078e00ff */
[----:B------:R-:W-:Y:S01]  /*1100*/  MOV R12, 0xffffffff ;  /* 0xffffffff000c7802 */ /* 0x000fe20000000f00 */
[----:B------:R-:W-:Y:S01]  /*1110*/  IMAD.MOV.U32 R10, RZ, RZ, -0x1 ;  /* 0xffffffffff0a7424 */ /* 0x000fe200078e00ff */
[----:B------:R-:W-:Y:S01]  /*1120*/  MOV R2, 0xffffffff ;  /* 0xffffffff00027802 */ /* 0x000fe20000000f00 */
        /* <DEDUP_REMOVED lines=10> */
[----:B------:R-:W-:Y:S01]  /*11d0*/  IMAD.MOV.U32 R3, RZ, RZ, 0x7fffffff ;  /* 0x7fffffffff037424 */ /* 0x000fe200078e00ff */
[----:B------:R2:W5:Y:S04]  /*11e0*/  @!P1 LDG.E.64 R6, desc[UR16][R34.64+0x3400] ;  /* 0x0034001022069981 */ /* 0x000568000c1e1b00 */
[----:B------:R2:W5:Y:S04]  /*11f0*/  @!P0 LDG.E.64 R4, desc[UR16][R34.64+0x3800] ;  /* 0x0038001022048981 */ /* 0x000568000c1e1b00 */
[----:B------:R2:W5:Y:S02]  /*1200*/  @!P4 LDG.E.64 R2, desc[UR16][R34.64+0x3c00] ;  /* 0x003c00102202c981 */ /* 0x000564000c1e1b00 */
.L_x_125:
[----:B0-2---:R-:W0:Y:S02]  /*1210*/  LDC.64 R34, c[0x0][0x398] ;  /* 0x0000e600ff227b82 */ /* 0x005e240000000a00 */
[----:B0-----:R-:W-:-:S13]  /*1220*/  ISETP.GT.AND P0, PT, R35, R34, PT ;  /* 0x000000222300720c */ /* 0x001fda0003f04270 */
[----:B------:R-:W-:Y:S05]  /*1230*/  @!P0 BRA `(.L_x_126) ;  /* 0x0000000400788947 */ /* 0x000fea0003800000 */
[----:B------:R-:W0:Y:S01]  /*1240*/  S2UR UR12, SR_CgaCtaId ;  /* 0x00000000000c79c3 */ /* 0x000e220000008800 */
[----:B------:R-:W-:Y:S01]  /*1250*/  UMOV UR4, 0x400 ;  /* 0x0000040000047882 */ /* 0x000fe20000000000 */
[----:B-----5:R-:W-:Y:S01]  /*1260*/  LOP3.LUT R37, R3, 0x80000000, RZ, 0x3c, !PT ;  /* 0x8000000003257812 */ /* 0x020fe200078e3cff */
[----:B------:R-:W1:Y:S01]  /*1270*/  LDCU UR13, c[0x0][0x398] ;  /* 0x00007300ff0d77ac */ /* 0x000e620008000800 */
[----:B------:R-:W-:Y:S02]  /*1280*/  LOP3.LUT R39, R5, 0x80000000, RZ, 0x3c, !PT ;  /* 0x8000000005277812 */ /* 0x000fe400078e3cff */
[----:B------:R-:W-:Y:S02]  /*1290*/  LOP3.LUT R41, R7, 0x80000000, RZ, 0x3c, !PT ;  /* 0x8000000007297812 */ /* 0x000fe400078e3cff */
[----:B------:R-:W-:Y:S02]  /*12a0*/  LOP3.LUT R43, R9, 0x80000000, RZ, 0x3c, !PT ;  /* 0x80000000092b7812 */ /* 0x000fe400078e3cff */
[----:B------:R-:W-:-:S02]  /*12b0*/  LOP3.LUT R45, R11, 0x80000000, RZ, 0x3c, !PT ;  /* 0x800000000b2d7812 */ /* 0x000fc400078e3cff */
[----:B------:R-:W-:Y:S02]  /*12c0*/  LOP3.LUT R47, R13, 0x80000000, RZ, 0x3c, !PT ;  /* 0x800000000d2f7812 */ /* 0x000fe400078e3cff */
[----:B------:R-:W-:Y:S02]  /*12d0*/  LOP3.LUT R49, R15, 0x80000000, RZ, 0x3c, !PT ;  /* 0x800000000f317812 */ /* 0x000fe400078e3cff */
[----:B------:R-:W-:Y:S02]  /*12e0*/  LOP3.LUT R51, R17, 0x80000000, RZ, 0x3c, !PT ;  /* 0x8000000011337812 */ /* 0x000fe400078e3cff */
[----:B------:R-:W-:Y:S02]  /*12f0*/  LOP3.LUT R53, R19, 0x80000000, RZ, 0x3c, !PT ;  /* 0x8000000013357812 */ /* 0x000fe400078e3cff */
[----:B------:R-:W-:Y:S02]  /*1300*/  LOP3.LUT R55, R21, 0x80000000, RZ, 0x3c, !PT ;  /* 0x8000000015377812 */ /* 0x000fe400078e3cff */
[----:B------:R-:W-:-:S02]  /*1310*/  LOP3.LUT R57, R23, 0x80000000, RZ, 0x3c, !PT ;  /* 0x8000000017397812 */ /* 0x000fc400078e3cff */
[----:B------:R-:W-:Y:S01]  /*1320*/  LOP3.LUT R59, R25, 0x80000000, RZ, 0x3c, !PT ;  /* 0x80000000193b7812 */ /* 0x000fe200078e3cff */
[----:B0-----:R-:W-:Y:S01]  /*1330*/  ULEA UR12, UR12, UR4, 0x18 ;  /* 0x000000040c0c7291 */ /* 0x001fe2000f8ec0ff */
[----:B------:R-:W-:Y:S02]  /*1340*/  LOP3.LUT R61, R27, 0x80000000, RZ, 0x3c, !PT ;  /* 0x800000001b3d7812 */ /* 0x000fe400078e3cff */
[----:B------:R-:W-:Y:S01]  /*1350*/  LOP3.LUT R34, R29, 0x80000000, RZ, 0x3c, !PT ;  /* 0x800000001d227812 */ /* 0x000fe200078e3cff */
[----:B------:R-:W-:Y:S01]  /*1360*/  UMOV UR4, URZ ;  /* 0x000000ff00047c82 */ /* 0x000fe20008000000 */
[----:B------:R-:W-:Y:S02]  /*1370*/  LOP3.LUT R52, R31, 0x80000000, RZ, 0x3c, !PT ;  /* 0x800000001f347812 */ /* 0x000fe400078e3cff */
[----:B-1----:R-:W-:-:S07]  /*1380*/  LOP3.LUT R54, R33, 0x80000000, RZ, 0x3c, !PT ;  /* 0x8000000021367812 */ /* 0x002fce00078e3cff */
.L_x_127:
[----:B0-----:R-:W-:Y:S01]  /*1390*/  IMAD R56, RZ, RZ, -UR13 ;  /* 0x8000000dff387e24 */ /* 0x001fe2000f8e02ff */
[----:B------:R-:W-:Y:S01]  /*13a0*/  SHF.R.U64 R60, R30, UR13, R52 ;  /* 0x0000000d1e3c7c19 */ /* 0x000fe20008001234 */
[----:B------:R-:W-:Y:S01]  /*13b0*/  IMAD.MOV.U32 R58, RZ, RZ, -0x1 ;  /* 0xffffffffff3a7424 */ /* 0x000fe200078e00ff */
[----:B------:R-:W-:Y:S02]  /*13c0*/  ULEA UR14, UR4, UR12, 0xa ;  /* 0x0000000c040e7291 */ /* 0x000fe4000f8e50ff */
[----:B------:R-:W-:Y:S01]  /*13d0*/  VIADDMNMX R56, R56, R35, 0x8, PT ;  /* 0x0000000838387446 */ /* 0x000fe20003800123 */
[----:B------:R-:W-:-:S03]  /*13e0*/  UIADD3 UR4, UPT, UPT, UR4, 0x1, URZ ;  /* 0x0000000104047890 */ /* 0x000fc6000fffe0ff */
[----:B------:R-:W-:Y:S02]  /*13f0*/  SHF.L.U32 R56, R58, R56, RZ ;  /* 0x000000383a387219 */ /* 0x000fe400000006ff */
[----:B------:R-:W-:Y:S02]  /*1400*/  SHF.R.U64 R58, R32, UR13, R54 ;  /* 0x0000000d203a7c19 */ /* 0x000fe40008001236 */
[-C--:B------:R-:W-:Y:S02]  /*1410*/  LOP3.LUT R60, R60, R56.reuse, RZ, 0x30, !PT ;  /* 0x000000383c3c7212 */ /* 0x080fe400078e30ff */
[----:B------:R-:W-:Y:S02]  /*1420*/  LOP3.LUT R58, R58, R56, RZ, 0x30, !PT ;  /* 0x000000383a3a7212 */ /* 0x000fe400078e30ff */
[----:B------:R-:W-:Y:S02]  /*1430*/  LEA R60, R60, UR14, 0x2 ;  /* 0x0000000e3c3c7c11 */ /* 0x000fe4000f8e10ff */
[----:B------:R-:W-:-:S05]  /*1440*/  LEA R58, R58, UR14, 0x2 ;  /* 0x0000000e3a3a7c11 */ /* 0x000fca000f8e10ff */
[----:B------:R0:W-:Y:S04]  /*1450*/  ATOMS.POPC.INC.32 RZ, [R58+URZ] ;  /* 0x000000003aff7f8c */ /* 0x0001e8000d8000ff */
[----:B------:R1:W-:Y:S01]  /*1460*/  ATOMS.POPC.INC.32 RZ, [R60+URZ] ;  /* 0x000000003cff7f8c */ /* 0x0003e2000d8000ff */
[----:B0-----:R-:W-:Y:S02]  /*1470*/  SHF.R.U64 R58, R28, UR13, R34 ;  /* 0x0000000d1c3a7c19 */ /* 0x001fe40008001222 */
[----:B-1----:R-:W-:Y:S02]  /*1480*/  SHF.R.U64 R60, R26, UR13, R61 ;  /* 0x0000000d1a3c7c19 */ /* 0x002fe4000800123d */
[-C--:B------:R-:W-:Y:S02]  /*1490*/  LOP3.LUT R58, R58, R56.reuse, RZ, 0x30, !PT ;  /* 0x000000383a3a7212 */ /* 0x080fe400078e30ff */
[----:B------:R-:W-:-:S02]  /*14a0*/  LOP3.LUT R60, R60, R56, RZ, 0x30, !PT ;  /* 0x000000383c3c7212 */ /* 0x000fc400078e30ff */
[----:B------:R-:W-:Y:S02]  /*14b0*/  LEA R58, R58, UR14, 0x2 ;  /* 0x0000000e3a3a7c11 */ /* 0x000fe4000f8e10ff */
[----:B------:R-:W-:-:S03]  /*14c0*/  LEA R60, R60, UR14, 0x2 ;  /* 0x0000000e3c3c7c11 */ /* 0x000fc6000f8e10ff */
        /* <DEDUP_REMOVED lines=43> */
[----:B-1----:R-:W-:Y:S01]  /*1780*/  SHF.R.U64 R60, R2, UR13, R37 ;  /* 0x0000000d023c7c19 */ /* 0x002fe20008001225 */
[----:B------:R-:W-:Y:S01]  /*1790*/  UIADD3 UR13, UPT, UPT, UR13, 0x8, URZ ;  /* 0x000000080d0d7890 */ /* 0x000fe2000fffe0ff */
[-C--:B------:R-:W-:Y:S02]  /*17a0*/  LOP3.LUT R58, R58, R56.reuse, RZ, 0x30, !PT ;  /* 0x000000383a3a7212 */ /* 0x080fe400078e30ff */
[----:B------:R-:W-:-:S02]  /*17b0*/  LOP3.LUT R56, R60, R56, RZ, 0x30, !PT ;  /* 0x000000383c387212 */ /* 0x000fc400078e30ff */
[----:B------:R-:W-:Y:S02]  /*17c0*/  LEA R58, R58, UR14, 0x2 ;  /* 0x0000000e3a3a7c11 */ /* 0x000fe4000f8e10ff */
[----:B------:R-:W-:Y:S02]  /*17d0*/  ISETP.LE.AND P0, PT, R35, UR13, PT ;  /* 0x0000000d23007c0c */ /* 0x000fe4000bf03270 */
[----:B------:R-:W-:Y:S01]  /*17e0*/  LEA R56, R56, UR14, 0x2 ;  /* 0x0000000e38387c11 */ /* 0x000fe2000f8e10ff */
[----:B------:R0:W-:Y:S04]  /*17f0*/  ATOMS.POPC.INC.32 RZ, [R58+URZ] ;  /* 0x000000003aff7f8c */ /* 0x0001e8000d8000ff */
[----:B------:R0:W-:Y:S06]  /*1800*/  ATOMS.POPC.INC.32 RZ, [R56+URZ] ;  /* 0x0000000038ff7f8c */ /* 0x0001ec000d8000ff */
[----:B------:R-:W-:Y:S05]  /*1810*/  @!P0 BRA `(.L_x_127) ;  /* 0xfffffff800dc8947 */ /* 0x000fea000383ffff */
.L_x_126:
[----:B------:R-:W-:Y:S05]  /*1820*/  BRA.U !UP0, `(.L_x_128) ;  /* 0xfffffff108ac7547 */ /* 0x000fea000b83ffff */
.L_x_123:
[----:B------:R-:W-:Y:S01]  /*1830*/  BAR.SYNC.DEFER_BLOCKING 0x0 ;  /* 0x0000000000007b1d */ /* 0x000fe20000010000 */
[----:B------:R-:W-:-:S05]  /*1840*/  ISETP.NE.AND P0, PT, R38, RZ, PT ;  /* 0x000000ff2600720c */ /* 0x000fca0003f05270 */
[----:B------:R-:W-:Y:S08]  /*1850*/  BSSY.RECONVERGENT B0, `(.L_x_129) ;  /* 0x0000176000007945 */ /* 0x000ff00003800200 */
[----:B------:R-:W-:Y:S05]  /*1860*/  @P0 BRA `(.L_x_130) ;  /* 0x0000001400d00947 */ /* 0x000fea0003800000 */
[----:B--2345:R-:W2:Y:S02]  /*1870*/  LDC.64 R2, c[0x0][0x398] ;  /* 0x0000e600ff027b82 */ /* 0x03cea40000000a00 */
[----:B--2---:R-:W-:-:S04]  /*1880*/  IADD3 R2, PT, PT, R3, 0x7, -R2 ;  /* 0x0000000703027810 */ /* 0x004fc80007ffe802 */
[----:B------:R-:W-:-:S04]  /*1890*/  SHF.R.S32.HI R3, RZ, 0x1f, R2 ;  /* 0x0000001fff037819 */ /* 0x000fc80000011402 */
[----:B------:R-:W-:-:S04]  /*18a0*/  LEA.HI R3, R3, R2, RZ, 0x3 ;  /* 0x0000000203037211 */ /* 0x000fc800078f18ff */
[----:B------:R-:W-:Y:S01]  /*18b0*/  SHF.R.S32.HI R5, RZ, 0x3, R3 ;  /* 0x00000003ff057819 */ /* 0x000fe20000011403 */
[----:B------:R-:W-:-:S03]  /*18c0*/  IMAD.MOV.U32 R3, RZ, RZ, RZ ;  /* 0x000000ffff037224 */ /* 0x000fc600078e00ff */
[C---:B01----:R-:W-:Y:S01]  /*18d0*/  LOP3.LUT R4, R5.reuse, 0xffffff8, RZ, 0xc0, !PT ;  /* 0x0ffffff805047812 */ /* 0x043fe200078ec0ff */
[----:B------:R-:W-:-:S05]  /*18e0*/  VIADD R14, R5, 0xffffffff ;  /* 0xffffffff050e7836 */ /* 0x000fca0000000000 */
[----:B------:R-:W-:-:S13]  /*18f0*/  ISETP.GE.U32.AND P0, PT, R14, 0x7, PT ;  /* 0x000000070e00780c */ /* 0x000fda0003f06070 */
[----:B------:R-:W-:Y:S05]  /*1900*/  @!P0 BRA `(.L_x_131) ;  /* 0x0000000400708947 */ /* 0x000fea0003800000 */
[----:B------:R-:W0:Y:S01]  /*1910*/  LDC.64 R2, c[0x0][0x380] ;  /* 0x0000e000ff027b82 */ /* 0x000e220000000a00 */
[----:B------:R-:W-:-:S07]  /*1920*/  IMAD.MOV.U32 R7, RZ, RZ, RZ ;  /* 0x000000ffff077224 */ /* 0x000fce00078e00ff */
.L_x_148:
[----:B0-----:R-:W-:Y:S01]  /*1930*/  IMAD R9, R7, 0x400, R0 ;  /* 0x0000040007097824 */ /* 0x001fe200078e0200 */
[----:B------:R-:W-:Y:S04]  /*1940*/  BSSY.RECONVERGENT B1, `(.L_x_132) ;  /* 0x000000f000017945 */ /* 0x000fe80003800200 */
[----:B-1234-:R-:W1:Y:S04]  /*1950*/  LDS R12, [R9] ;  /* 0x00000000090c7984 */ /* 0x01ee680000000800 */
[----:B------:R2:W3:Y:S04]  /*1960*/  LDS R15, [R9+0x400] ;  /* 0x00040000090f7984 */ /* 0x0004e80000000800 */
[----:B------:R2:W4:Y:S04]  /*1970*/  LDS R16, [R9+0x800] ;  /* 0x0008000009107984 */ /* 0x0005280000000800 */
[----:B------:R2:W0:Y:S04]  /*1980*/  LDS R17, [R9+0xc00] ;  /* 0x000c000009117984 */ /* 0x0004280000000800 */
[----:B------:R2:W0:Y:S04]  /*1990*/  LDS R18, [R9+0x1000] ;  /* 0x0010000009127984 */ /* 0x0004280000000800 */
[----:B------:R2:W0:Y:S04]  /*19a0*/  LDS R19, [R9+0x1400] ;  /* 0x0014000009137984 */ /* 0x0004280000000800 */
[----:B------:R2:W0:Y:S04]  /*19b0*/  LDS R8, [R9+0x1800] ;  /* 0x0018000009087984 */ /* 0x0004280000000800 */
[----:B------:R2:W0:Y:S01]  /*19c0*/  LDS R6, [R9+0x1c00] ;  /* 0x001c000009067984 */ /* 0x0004220000000800 */
[----:B-1----:R-:W-:-:S13]  /*19d0*/  ISETP.NE.AND P0, PT, R12, RZ, PT ;  /* 0x000000ff0c00720c */ /* 0x002fda0003f05270 */
[----:B--234-:R-:W-:Y:S05]  /*19e0*/  @!P0 BRA `(.L_x_133) ;  /* 0x0000000000108947 */ /* 0x01cfea0003800000 */
[----:B------:R-:W-:Y:S02]  /*19f0*/  IMAD R11, R7, 0x100, R36 ;  /* 0x00000100070b7824 */ /* 0x000fe400078e0224 */
[----:B------:R-:W-:Y:S02]  /*1a00*/  IMAD.MOV.U32 R13, RZ, RZ, RZ ;  /* 0x000000ffff0d7224 */ /* 0x000fe400078e00ff */
[----:B0-----:R-:W-:-:S05]  /*1a10*/  IMAD.WIDE.U32 R10, R11, 0x8, R2 ;  /* 0x000000080b0a7825 */ /* 0x001fca00078e0002 */
[----:B------:R1:W-:Y:S02]  /*1a20*/  REDG.E.ADD.64.STRONG.GPU desc[UR16][R10.64], R12 ;  /* 0x0000000c0a00798e */ /* 0x0003e4000c12e510 */
.L_x_133:
[----:B------:R-:W-:Y:S05]  /*1a30*/  BSYNC.RECONVERGENT B1 ;  /* 0x0000000000017941 */ /* 0x000fea0003800200 */
.L_x_132:
[----:B------:R-:W-:Y:S01]  /*1a40*/  ISETP.NE.AND P6, PT, R15, RZ, PT ;  /* 0x000000ff0f00720c */ /* 0x000fe20003fc5270 */
[----:B------:R-:W-:Y:S01]  /*1a50*/  BSSY.RECONVERGENT B1, `(.L_x_134) ;  /* 0x000000e000017945 */ /* 0x000fe20003800200 */
[----:B------:R-:W-:Y:S02]  /*1a60*/  ISETP.NE.AND P0, PT, R16, RZ, PT ;  /* 0x000000ff1000720c */ /* 0x000fe40003f05270 */
[----:B0-----:R-:W-:Y:S02]  /*1a70*/  ISETP.NE.AND P1, PT, R17, RZ, PT ;  /* 0x000000ff1100720c */ /* 0x001fe40003f25270 */
[----:B------:R-:W-:Y:S02]  /*1a80*/  ISETP.NE.AND P2, PT, R18, RZ, PT ;  /* 0x000000ff1200720c */ /* 0x000fe40003f45270 */
[----:B------:R-:W-:Y:S02]  /*1a90*/  ISETP.NE.AND P3, PT, R19, RZ, PT ;  /* 0x000000ff1300720c */ /* 0x000fe40003f65270 */
[----:B------:R-:W-:-:S02]  /*1aa0*/  ISETP.NE.AND P4, PT, R8, RZ, PT ;  /* 0x000000ff0800720c */ /* 0x000fc40003f85270 */
[----:B------:R-:W-:Y:S01]  /*1ab0*/  ISETP.NE.AND P5, PT, R6, RZ, PT ;  /* 0x000000ff0600720c */ /* 0x000fe20003fa5270 */
[----:B------:R-:W-:-:S12]  /*1ac0*/  @!P6 BRA `(.L_x_135) ;  /* 0x000000000018e947 */ /* 0x000fd80003800000 */
[----:B-1----:R-:W-:Y:S01]  /*1ad0*/  LEA R11, R7, R36, 0x8 ;  /* 0x00000024070b7211 */ /* 0x002fe200078e40ff */
[----:B------:R-:W-:Y:S02]  /*1ae0*/  IMAD.MOV.U32 R12, RZ, RZ, R15 ;  /* 0x000000ffff0c7224 */ /* 0x000fe400078e000f */
[----:B------:R-:W-:Y:S02]  /*1af0*/  IMAD.MOV.U32 R13, RZ, RZ, RZ ;  /* 0x000000ffff0d7224 */ /* 0x000fe400078e00ff */
[----:B------:R-:W-:-:S04]  /*1b00*/  VIADD R11, R11, 0x100 ;  /* 0x000001000b0b7836 */ /* 0x000fc80000000000 */
[----:B------:R-:W-:-:S05]  /*1b10*/  IMAD.WIDE.U32 R10, R11, 0x8, R2 ;  /* 0x000000080b0a7825 */ /* 0x000fca00078e0002 */
[----:B------:R0:W-:Y:S02]  /*1b20*/  REDG.E.ADD.64.STRONG.GPU desc[UR16][R10.64], R12 ;  /* 0x0000000c0a00798e */ /* 0x0001e4000c12e510 */
.L_x_135:
[----:B------:R-:W-:Y:S05]  /*1b30*/  BSYNC.RECONVERGENT B1 ;  /* 0x0000000000017941 */ /* 0x000fea0003800200 */
.L_x_134:
[----:B------:R-:W-:Y:S04]  /*1b40*/  BSSY.RECONVERGENT B1, `(.L_x_136) ;  /* 0x0000008000017945 */ /* 0x000fe80003800200 */
[----:B------:R-:W-:Y:S05]  /*1b50*/  @!P0 BRA `(.L_x_137) ;  /* 0x0000000000188947 */ /* 0x000fea0003800000 */
[----:B01----:R-:W-:Y:S02]  /*1b60*/  IMAD R11, R7, 0x100, R36 ;  /* 0x00000100070b7824 */ /* 0x003fe400078e0224 */
[----:B------:R-:W-:Y:S02]  /*1b70*/  IMAD.MOV.U32 R12, RZ, RZ, R16 ;  /* 0x000000ffff0c7224 */ /* 0x000fe400078e0010 */
[----:B------:R-:W-:Y:S02]  /*1b80*/  VIADD R11, R11, 0x200 ;  /* 0x000002000b0b7836 */ /* 0x000fe40000000000 */
[----:B------:R-:W-:Y:S02]  /*1b90*/  IMAD.MOV.U32 R13, RZ, RZ, RZ ;  /* 0x000000ffff0d7224 */ /* 0x000fe400078e00ff */
[----:B------:R-:W-:-:S05]  /*1ba0*/  IMAD.WIDE.U32 R10, R11, 0x8, R2 ;  /* 0x000000080b0a7825 */ /* 0x000fca00078e0002 */
[----:B------:R2:W-:Y:S02]  /*1bb0*/  REDG.E.ADD.64.STRONG.GPU desc[UR16][R10.64], R12 ;  /* 0x0000000c0a00798e */ /* 0x0005e4000c12e510 */
.L_x_137:
[----:B------:R-:W-:Y:S05]  /*1bc0*/  BSYNC.RECONVERGENT B1 ;  /* 0x0000000000017941 */ /* 0x000fea0003800200 */
.L_x_136:
[----:B------:R-:W-:Y:S04]  /*1bd0*/  BSSY.RECONVERGENT B1, `(.L_x_138) ;  /* 0x0000008000017945 */ /* 0x000fe80003800200 */
[----:B------:R-:W-:Y:S05]  /*1be0*/  @!P1 BRA `(.L_x_139) ;  /* 0x0000000000189947 */ /* 0x000fea0003800000 */
[----:B012---:R-:W-:Y:S01]  /*1bf0*/  IMAD R11, R7, 0x100, R36 ;  /* 0x00000100070b7824 */ /* 0x007fe200078e0224 */
[----:B------:R-:W-:Y:S01]  /*1c00*/  MOV R12, R17 ;  /* 0x00000011000c7202 */ /* 0x000fe20000000f00 */
[----:B------:R-:W-:Y:S02]  /*1c10*/  IMAD.MOV.U32 R13, RZ, RZ, RZ ;  /* 0x000000ffff0d7224 */ /* 0x000fe400078e00ff */
[----:B------:R-:W-:-:S04]  /*1c20*/  VIADD R11, R11, 0x300 ;  /* 0x000003000b0b7836 */ /* 0x000fc80000000000 */
[----:B------:R-:W-:-:S05]  /*1c30*/  IMAD.WIDE.U32 R10, R11, 0x8, R2 ;  /* 0x000000080b0a7825 */ /* 0x000fca00078e0002 */
[----:B------:R3:W-:Y:S02]  /*1c40*/  REDG.E.ADD.64.STRONG.GPU desc[UR16][R10.64], R12 ;  /* 0x0000000c0a00798e */ /* 0x0007e4000c12e510 */
.L_x_139:
[----:B------:R-:W-:Y:S05]  /*1c50*/  BSYNC.RECONVERGENT B1 ;  /* 0x0000000000017941 */ /* 0x000fea0003800200 */
.L_x_138:
[----:B------:R-:W-:Y:S04]  /*1c60*/  BSSY.RECONVERGENT B1, `(.L_x_140) ;  /* 0x0000008000017945 */ /* 0x000fe80003800200 */
[----:B------:R-:W-:Y:S05]  /*1c70*/  @!P2 BRA `(.L_x_141) ;  /* 0x000000000018a947 */ /* 0x000fea0003800000 */
[----:B0123--:R-:W-:Y:S02]  /*1c80*/  IMAD R11, R7, 0x100, R36 ;  /* 0x00000100070b7824 */ /* 0x00ffe400078e0224 */
[----:B------:R-:W-:Y:S02]  /*1c90*/  IMAD.MOV.U32 R12, RZ, RZ, R18 ;  /* 0x000000ffff0c7224 */ /* 0x000fe400078e0012 */
[----:B------:R-:W-:Y:S02]  /*1ca0*/  VIADD R11, R11, 0x400 ;  /* 0x000004000b0b7836 */ /* 0x000fe40000000000 */
[----:B------:R-:W-:Y:S02]  /*1cb0*/  IMAD.MOV.U32 R13, RZ, RZ, RZ ;  /* 0x000000ffff0d7224 */ /* 0x000fe400078e00ff */
[----:B------:R-:W-:-:S05]  /*1cc0*/  IMAD.WIDE.U32 R10, R11, 0x8, R2 ;  /* 0x000000080b0a7825 */ /* 0x000fca00078e0002 */
[----:B------:R4:W-:Y:S02]  /*1cd0*/  REDG.E.ADD.64.STRONG.GPU desc[UR16][R10.64], R12 ;  /* 0x0000000c0a00798e */ /* 0x0009e4000c12e510 */
.L_x_141:
[----:B------:R-:W-:Y:S05]  /*1ce0*/  BSYNC.RECONVERGENT B1 ;  /* 0x0000000000017941 */ /* 0x000fea0003800200 */
.L_x_140:
[----:B------:R-:W-:Y:S04]  /*1cf0*/  BSSY.RECONVERGENT B1, `(.L_x_142) ;  /* 0x0000008000017945 */ /* 0x000fe80003800200 */
[----:B------:R-:W-:Y:S05]  /*1d00*/  @!P3 BRA `(.L_x_143) ;  /* 0x000000000018b947 */ /* 0x000fea0003800000 */
[----:B01234-:R-:W-:Y:S02]  /*1d10*/  IMAD R11, R7, 0x100, R36 ;  /* 0x00000100070b7824 */ /* 0x01ffe400078e0224 */
[----:B------:R-:W-:Y:S02]  /*1d20*/  IMAD.MOV.U32 R12, RZ, RZ, R19 ;  /* 0x000000ffff0c7224 */ /* 0x000fe400078e0013 */
[----:B------:R-:W-:Y:S02]  /*1d30*/  VIADD R11, R11, 0x500 ;  /* 0x000005000b0b7836 */ /* 0x000fe40000000000 */
[----:B------:R-:W-:Y:S02]  /*1d40*/  IMAD.MOV.U32 R13, RZ, RZ, RZ ;  /* 0x000000ffff0d7224 */ /* 0x000fe400078e00ff */
[----:B------:R-:W-:-:S05]  /*1d50*/  IMAD.WIDE.U32 R10, R11, 0x8, R2 ;  /* 0x000000080b0a7825 */ /* 0x000fca00078e0002 */
[----:B------:R0:W-:Y:S02]  /*1d60*/  REDG.E.ADD.64.STRONG.GPU desc[UR16][R10.64], R12 ;  /* 0x0000000c0a00798e */ /* 0x0001e4000c12e510 */
.L_x_143:
[----:B------:R-:W-:Y:S05]  /*1d70*/  BSYNC.RECONVERGENT B1 ;  /* 0x0000000000017941 */ /* 0x000fea0003800200 */
.L_x_142:
[----:B------:R-:W-:Y:S04]  /*1d80*/  BSSY.RECONVERGENT B1, `(.L_x_144) ;  /* 0x0000007000017945 */ /* 0x000fe80003800200 */
[----:B------:R-:W-:Y:S05]  /*1d90*/  @!P4 BRA `(.L_x_145) ;  /* 0x000000000014c947 */ /* 0x000fea0003800000 */
[----:B01234-:R-:W-:Y:S01]  /*1da0*/  LEA R11, R7, R36, 0x8 ;  /* 0x00000024070b7211 */ /* 0x01ffe200078e40ff */
[----:B------:R-:W-:-:S04]  /*1db0*/  IMAD.MOV.U32 R9, RZ, RZ, RZ ;  /* 0x000000ffff097224 */ /* 0x000fc800078e00ff */
[----:B------:R-:W-:-:S04]  /*1dc0*/  VIADD R11, R11, 0x600 ;  /* 0x000006000b0b7836 */ /* 0x000fc80000000000 */
[----:B------:R-:W-:-:S05]  /*1dd0*/  IMAD.WIDE.U32 R10, R11, 0x8, R2 ;  /* 0x000000080b0a7825 */ /* 0x000fca00078e0002 */
[----:B------:R0:W-:Y:S02]  /*1de0*/  REDG.E.ADD.64.STRONG.GPU desc[UR16][R10.64], R8 ;  /* 0x000000080a00798e */ /* 0x0001e4000c12e510 */
.L_x_145:
[----:B------:R-:W-:Y:S05]  /*1df0*/  BSYNC.RECONVERGENT B1 ;  /* 0x0000000000017941 */ /* 0x000fea0003800200 */
.L_x_144:
[----:B------:R-:W-:Y:S04]  /*1e00*/  BSSY.RECONVERGENT B1, `(.L_x_146) ;  /* 0x0000008000017945 */ /* 0x000fe80003800200 */
[----:B------:R-:W-:Y:S05]  /*1e10*/  @!P5 BRA `(.L_x_147) ;  /* 0x000000000018d947 */ /* 0x000fea0003800000 */
[----:B0-----:R-:W-:Y:S02]  /*1e20*/  IMAD R9, R7, 0x100, R36 ;  /* 0x0000010007097824 */ /* 0x001fe400078e0224 */
[----:B-1234-:R-:W-:Y:S02]  /*1e30*/  IMAD.MOV.U32 R10, RZ, RZ, R6 ;  /* 0x000000ffff0a7224 */ /* 0x01efe400078e0006 */
[----:B------:R-:W-:Y:S02]  /*1e40*/  VIADD R9, R9, 0x700 ;  /* 0x0000070009097836 */ /* 0x000fe40000000000 */
[----:B------:R-:W-:Y:S02]  /*1e50*/  IMAD.MOV.U32 R11, RZ, RZ, RZ ;  /* 0x000000ffff0b7224 */ /* 0x000fe400078e00ff */
[----:B------:R-:W-:-:S05]  /*1e60*/  IMAD.WIDE.U32 R8, R9, 0x8, R2 ;  /* 0x0000000809087825 */ /* 0x000fca00078e0002 */
[----:B------:R0:W-:Y:S02]  /*1e70*/  REDG.E.ADD.64.STRONG.GPU desc[UR16][R8.64], R10 ;  /* 0x0000000a0800798e */ /* 0x0001e4000c12e510 */
.L_x_147:
[----:B------:R-:W-:Y:S05]  /*1e80*/  BSYNC.RECONVERGENT B1 ;  /* 0x0000000000017941 */ /* 0x000fea0003800200 */
.L_x_146:
[----:B------:R-:W-:-:S05]  /*1e90*/  VIADD R7, R7, 0x8 ;  /* 0x0000000807077836 */ /* 0x000fca0000000000 */
[----:B------:R-:W-:-:S13]  /*1ea0*/  ISETP.NE.AND P0, PT, R7, R4, PT ;  /* 0x000000040700720c */ /* 0x000fda0003f05270 */
[----:B------:R-:W-:Y:S05]  /*1eb0*/  @P0 BRA `(.L_x_148) ;  /* 0xfffffff8009c0947 */ /* 0x000fea000383ffff */
[----:B------:R-:W-:-:S07]  /*1ec0*/  IMAD.MOV.U32 R3, RZ, RZ, R4 ;  /* 0x000000ffff037224 */ /* 0x000fce00078e0004 */
.L_x_131:
[C---:B01234-:R-:W-:Y:S02]  /*1ed0*/  LOP3.LUT R12, R5.reuse, 0x7, RZ, 0xc0, !PT ;  /* 0x00000007050c7812 */ /* 0x05ffe400078ec0ff */
[C---:B------:R-:W-:Y:S02]  /*1ee0*/  LOP3.LUT R13, R5.reuse, 0x3, RZ, 0xc0, !PT ;  /* 0x00000003050d7812 */ /* 0x040fe400078ec0ff */
[C---:B------:R-:W-:Y:S02]  /*1ef0*/  ISETP.NE.AND P0, PT, R12.reuse, RZ, PT ;  /* 0x000000ff0c00720c */ /* 0x040fe40003f05270 */
[----:B------:R-:W-:Y:S01]  /*1f00*/  LOP3.LUT R2, R5, 0x1, RZ, 0xc0, !PT ;  /* 0x0000000105027812 */ /* 0x000fe200078ec0ff */
[----:B------:R-:W-:Y:S01]  /*1f10*/  VIADD R5, R12, 0xffffffff ;  /* 0xffffffff0c057836 */ /* 0x000fe20000000000 */
[----:B------:R-:W-:-:S09]  /*1f20*/  IADD3 R15, PT, PT, R13, -0x1, RZ ;  /* 0xffffffff0d0f7810 */ /* 0x000fd20007ffe0ff */
[----:B------:R-:W-:Y:S05]  /*1f30*/  @!P0 BRA `(.L_x_149) ;  /* 0x0000000400708947 */ /* 0x000fea0003800000 */
[----:B------:R-:W-:-:S13]  /*1f40*/  ISETP.GE.U32.AND P0, PT, R5, 0x3, PT ;  /* 0x000000030500780c */ /* 0x000fda0003f06070 */
[----:B------:R-:W-:Y:S05]  /*1f50*/  @!P0 BRA `(.L_x_150) ;  /* 0x0000000000c08947 */ /* 0x000fea0003800000 */
[----:B------:R-:W-:Y:S01]  /*1f60*/  IMAD R6, R3, 0x400, R0 ;  /* 0x0000040003067824 */ /* 0x000fe200078e0200 */
[----:B------:R-:W-:Y:S04]  /*1f70*/  BSSY.RECONVERGENT B1, `(.L_x_151) ;  /* 0x000000f000017945 */ /* 0x000fe80003800200 */
[----:B------:R-:W0:Y:S04]  /*1f80*/  LDS R8, [R6] ;  /* 0x0000000006087984 */ /* 0x000e280000000800 */
[----:B------:R-:W1:Y:S04]  /*1f90*/  LDS R10, [R6+0x400] ;  /* 0x00040000060a7984 */ /* 0x000e680000000800 */
[----:B------:R-:W2:Y:S04]  /*1fa0*/  LDS R11, [R6+0x800] ;  /* 0x00080000060b7984 */ /* 0x000ea80000000800 */
[----:B------:R-:W3:Y:S01]  /*1fb0*/  LDS R16, [R6+0xc00] ;  /* 0x000c000006107984 */ /* 0x000ee20000000800 */
[----:B0-----:R-:W-:-:S02]  /*1fc0*/  ISETP.NE.AND P0, PT, R8, RZ, PT ;  /* 0x000000ff0800720c */ /* 0x001fc40003f05270 */
[----:B-1----:R-:W-:Y:S02]  /*1fd0*/  ISETP.NE.AND P1, PT, R10, RZ, PT ;  /* 0x000000ff0a00720c */ /* 0x002fe40003f25270 */
[----:B--2---:R-:W-:Y:S02]  /*1fe0*/  ISETP.NE.AND P2, PT, R11, RZ, PT ;  /* 0x000000ff0b00720c */ /* 0x004fe40003f45270 */
[----:B---3--:R-:W-:-:S07]  /*1ff0*/  ISETP.NE.AND P3, PT, R16, RZ, PT ;  /* 0x000000ff1000720c */ /* 0x008fce0003f65270 */
[----:B------:R-:W-:Y:S06]  /*2000*/  @!P0 BRA `(.L_x_152) ;  /* 0x0000000000148947 */ /* 0x000fec0003800000 */
[----:B------:R-:W0:Y:S01]  /*2010*/  LDC.64 R6, c[0x0][0x380] ;  /* 0x0000e000ff067b82 */ /* 0x000e220000000a00 */
[----:B------:R-:W-:-:S04]  /*2020*/  IMAD R9, R3, 0x100, R36 ;  /* 0x0000010003097824 */ /* 0x000fc800078e0224 */
[----:B0-----:R-:W-:-:S04]  /*2030*/  IMAD.WIDE.U32 R6, R9, 0x8, R6 ;  /* 0x0000000809067825 */ /* 0x001fc800078e0006 */
[----:B------:R-:W-:-:S05]  /*2040*/  IMAD.MOV.U32 R9, RZ, RZ, RZ ;  /* 0x000000ffff097224 */ /* 0x000fca00078e00ff */
[----:B------:R0:W-:Y:S02]  /*2050*/  REDG.E.ADD.64.STRONG.GPU desc[UR16][R6.64], R8 ;  /* 0x000000080600798e */ /* 0x0001e4000c12e510 */
.L_x_152:
[----:B------:R-:W-:Y:S05]  /*2060*/  BSYNC.RECONVERGENT B1 ;  /* 0x0000000000017941 */ /* 0x000fea0003800200 */
.L_x_151:
[----:B------:R-:W-:Y:S04]  /*2070*/  BSSY.RECONVERGENT B1, `(.L_x_153) ;  /* 0x0000009000017945 */ /* 0x000fe80003800200 */
[----:B------:R-:W-:Y:S05]  /*2080*/  @!P1 BRA `(.L_x_154) ;  /* 0x00000000001c9947 */ /* 0x000fea0003800000 */
[----:B0-----:R-:W0:Y:S01]  /*2090*/  LDC.64 R6, c[0x0][0x380] ;  /* 0x0000e000ff067b82 */ /* 0x001e220000000a00 */
[----:B------:R-:W-:Y:S02]  /*20a0*/  IMAD R9, R3, 0x100, R36 ;  /* 0x0000010003097824 */ /* 0x000fe400078e0224 */
[----:B------:R-:W-:Y:S02]  /*20b0*/  IMAD.MOV.U32 R8, RZ, RZ, R10 ;  /* 0x000000ffff087224 */ /* 0x000fe400078e000a */
[----:B------:R-:W-:-:S04]  /*20c0*/  VIADD R9, R9, 0x100 ;  /* 0x0000010009097836 */ /* 0x000fc80000000000 */
[----:B0-----:R-:W-:-:S04]  /*20d0*/  IMAD.WIDE.U32 R6, R9, 0x8, R6 ;  /* 0x0000000809067825 */ /* 0x001fc800078e0006 */
[----:B------:R-:W-:-:S05]  /*20e0*/  IMAD.MOV.U32 R9, RZ, RZ, RZ ;  /* 0x000000ffff097224 */ /* 0x000fca00078e00ff */
[----:B------:R1:W-:Y:S02]  /*20f0*/  REDG.E.ADD.64.STRONG.GPU desc[UR16][R6.64], R8 ;  /* 0x000000080600798e */ /* 0x0003e4000c12e510 */
.L_x_154:
[----:B------:R-:W-:Y:S05]  /*2100*/  BSYNC.RECONVERGENT B1 ;  /* 0x0000000000017941 */ /* 0x000fea0003800200 */
.L_x_153:
[----:B------:R-:W-:Y:S04]  /*2110*/  BSSY.RECONVERGENT B1, `(.L_x_155) ;  /* 0x0000009000017945 */ /* 0x000fe80003800200 */
[----:B------:R-:W-:Y:S05]  /*2120*/  @!P2 BRA `(.L_x_156) ;  /* 0x00000000001ca947 */ /* 0x000fea0003800000 */
[----:B01----:R-:W0:Y:S01]  /*2130*/  LDC.64 R6, c[0x0][0x380] ;  /* 0x0000e000ff067b82 */ /* 0x003e220000000a00 */
[----:B------:R-:W-:Y:S02]  /*2140*/  IMAD R9, R3, 0x100, R36 ;  /* 0x0000010003097824 */ /* 0x000fe400078e0224 */
[----:B------:R-:W-:-:S03]  /*2150*/  IMAD.MOV.U32 R8, RZ, RZ, R11 ;  /* 0x000000ffff087224 */ /* 0x000fc600078e000b */
[----:B------:R-:W-:-:S05]  /*2160*/  IADD3 R9, PT, PT, R9, 0x200, RZ ;  /* 0x0000020009097810 */ /* 0x000fca0007ffe0ff */
[----:B0-----:R-:W-:-:S04]  /*2170*/  IMAD.WIDE.U32 R6, R9, 0x8, R6 ;  /* 0x0000000809067825 */ /* 0x001fc800078e0006 */
[----:B------:R-:W-:-:S05]  /*2180*/  IMAD.MOV.U32 R9, RZ, RZ, RZ ;  /* 0x000000ffff097224 */ /* 0x000fca00078e00ff */
[----:B------:R2:W-:Y:S02]  /*2190*/  REDG.E.ADD.64.STRONG.GPU desc[UR16][R6.64], R8 ;  /* 0x000000080600798e */ /* 0x0005e4000c12e510 */
.L_x_156:
[----:B------:R-:W-:Y:S05]  /*21a0*/  BSYNC.RECONVERGENT B1 ;  /* 0x0000000000017941 */ /* 0x000fea0003800200 */
.L_x_155:
[----:B------:R-:W-:Y:S04]  /*21b0*/  BSSY.RECONVERGENT B1, `(.L_x_157) ;  /* 0x0000009000017945 */ /* 0x000fe80003800200 */
[----:B------:R-:W-:Y:S05]  /*21c0*/  @!P3 BRA `(.L_x_158) ;  /* 0x00000000001cb947 */ /* 0x000fea0003800000 */
[----:B012---:R-:W0:Y:S01]  /*21d0*/  LDC.64 R6, c[0x0][0x380] ;  /* 0x0000e000ff067b82 */ /* 0x007e220000000a00 */
[----:B------:R-:W-:Y:S02]  /*21e0*/  IMAD R9, R3, 0x100, R36 ;  /* 0x0000010003097824 */ /* 0x000fe400078e0224 */
[----:B------:R-:W-:Y:S02]  /*21f0*/  IMAD.MOV.U32 R8, RZ, RZ, R16 ;  /* 0x000000ffff087224 */ /* 0x000fe400078e0010 */
[----:B------:R-:W-:-:S04]  /*2200*/  VIADD R9, R9, 0x300 ;  /* 0x0000030009097836 */ /* 0x000fc80000000000 */
[----:B0-----:R-:W-:-:S04]  /*2210*/  IMAD.WIDE.U32 R6, R9, 0x8, R6 ;  /* 0x0000000809067825 */ /* 0x001fc800078e0006 */
[----:B------:R-:W-:-:S05]  /*2220*/  IMAD.MOV.U32 R9, RZ, RZ, RZ ;  /* 0x000000ffff097224 */ /* 0x000fca00078e00ff */
[----:B------:R3:W-:Y:S02]  /*2230*/  REDG.E.ADD.64.STRONG.GPU desc[UR16][R6.64], R8 ;  /* 0x000000080600798e */ /* 0x0007e4000c12e510 */
.L_x_158:
[----:B------:R-:W-:Y:S05]  /*2240*/  BSYNC.RECONVERGENT B1 ;  /* 0x0000000000017941 */ /* 0x000fea0003800200 */
.L_x_157:
[----:B------:R-:W-:-:S07]  /*2250*/  VIADD R3, R3, 0x4 ;  /* 0x0000000403037836 */ /* 0x000fce0000000000 */
.L_x_150:
[----:B------:R-:W-:Y:S01]  /*2260*/  ISETP.NE.AND P0, PT, R13, RZ, PT ;  /* 0x000000ff0d00720c */ /* 0x000fe20003f05270 */
[----:B------:R-:W-:-:S12]  /*2270*/  BSSY.RECONVERGENT B1, `(.L_x_149) ;  /* 0x0000028000017945 */ /* 0x000fd80003800200 */
[----:B------:R-:W-:Y:S05]  /*2280*/  @!P0 BRA `(.L_x_159) ;  /* 0x0000000000988947 */ /* 0x000fea0003800000 */
[----:B------:R-:W-:-:S13]  /*2290*/  ISETP.NE.AND P0, PT, R15, RZ, PT ;  /* 0x000000ff0f00720c */ /* 0x000fda0003f05270 */
[----:B------:R-:W-:Y:S05]  /*22a0*/  @!P0 BRA `(.L_x_160) ;  /* 0x0000000000648947 */ /* 0x000fea0003800000 */
[----:B0123--:R-:W-:Y:S01]  /*22b0*/  IMAD R6, R3, 0x400, R0 ;  /* 0x0000040003067824 */ /* 0x00ffe200078e0200 */
[----:B------:R-:W-:Y:S04]  /*22c0*/  BSSY.RECONVERGENT B2, `(.L_x_161) ;  /* 0x000000c000027945 */ /* 0x000fe80003800200 */
[----:B------:R-:W0:Y:S04]  /*22d0*/  LDS R10, [R6] ;  /* 0x00000000060a7984 */ /* 0x000e280000000800 */
[----:B------:R-:W1:Y:S01]  /*22e0*/  LDS R11, [R6+0x400] ;  /* 0x00040000060b7984 */ /* 0x000e620000000800 */
[----:B0-----:R-:W-:-:S02]  /*22f0*/  ISETP.NE.AND P0, PT, R10, RZ, PT ;  /* 0x000000ff0a00720c */ /* 0x001fc40003f05270 */
[----:B-1----:R-:W-:-:S11]  /*2300*/  ISETP.NE.AND P1, PT, R11, RZ, PT ;  /* 0x000000ff0b00720c */ /* 0x002fd60003f25270 */
[----:B------:R-:W-:Y:S05]  /*2310*/  @!P0 BRA `(.L_x_162) ;  /* 0x0000000000188947 */ /* 0x000fea0003800000 */
[----:B------:R-:W0:Y:S01]  /*2320*/  LDC.64 R6, c[0x0][0x380] ;  /* 0x0000e000ff067b82 */ /* 0x000e220000000a00 */
[----:B------:R-:W-:-:S05]  /*2330*/  LEA R9, R3, R36, 0x8 ;  /* 0x0000002403097211 */ /* 0x000fca00078e40ff */
[----:B0-----:R-:W-:-:S04]  /*2340*/  IMAD.WIDE.U32 R8, R9, 0x8, R6 ;  /* 0x0000000809087825 */ /* 0x001fc800078e0006 */
[----:B------:R-:W-:Y:S02]  /*2350*/  IMAD.MOV.U32 R6, RZ, RZ, R10 ;  /* 0x000000ffff067224 */ /* 0x000fe400078e000a */
[----:B------:R-:W-:-:S05]  /*2360*/  IMAD.MOV.U32 R7, RZ, RZ, RZ ;  /* 0x000000ffff077224 */ /* 0x000fca00078e00ff */
[----:B------:R0:W-:Y:S02]  /*2370*/  REDG.E.ADD.64.STRONG.GPU desc[UR16][R8.64], R6 ;  /* 0x000000060800798e */ /* 0x0001e4000c12e510 */
.L_x_162:
[----:B------:R-:W-:Y:S05]  /*2380*/  BSYNC.RECONVERGENT B2 ;  /* 0x0000000000027941 */ /* 0x000fea0003800200 */
.L_x_161:
[----:B------:R-:W-:Y:S04]  /*2390*/  BSSY.RECONVERGENT B2, `(.L_x_163) ;  /* 0x0000009000027945 */ /* 0x000fe80003800200 */
[----:B------:R-:W-:Y:S05]  /*23a0*/  @!P1 BRA `(.L_x_164) ;  /* 0x00000000001c9947 */ /* 0x000fea0003800000 */
[----:B0-----:R-:W0:Y:S01]  /*23b0*/  LDC.64 R6, c[0x0][0x380] ;  /* 0x0000e000ff067b82 */ /* 0x001e220000000a00 */
[----:B------:R-:W-:-:S04]  /*23c0*/  IMAD R8, R3, 0x100, R36 ;  /* 0x0000010003087824 */ /* 0x000fc800078e0224 */
[----:B------:R-:W-:-:S04]  /*23d0*/  VIADD R9, R8, 0x100 ;  /* 0x0000010008097836 */ /* 0x000fc80000000000 */
[----:B0-----:R-:W-:-:S04]  /*23e0*/  IMAD.WIDE.U32 R8, R9, 0x8, R6 ;  /* 0x0000000809087825 */ /* 0x001fc800078e0006 */
[----:B------:R-:W-:Y:S02]  /*23f0*/  IMAD.MOV.U32 R6, RZ, RZ, R11 ;  /* 0x000000ffff067224 */ /* 0x000fe400078e000b */
[----:B------:R-:W-:-:S05]  /*2400*/  IMAD.MOV.U32 R7, RZ, RZ, RZ ;  /* 0x000000ffff077224 */ /* 0x000fca00078e00ff */
[----:B------:R1:W-:Y:S02]  /*2410*/  REDG.E.ADD.64.STRONG.GPU desc[UR16][R8.64], R6 ;  /* 0x000000060800798e */ /* 0x0003e4000c12e510 */
.L_x_164:
[----:B------:R-:W-:Y:S05]  /*2420*/  BSYNC.RECONVERGENT B2 ;  /* 0x0000000000027941 */ /* 0x000fea0003800200 */
.L_x_163:
[----:B------:R-:W-:-:S07]  /*2430*/  VIADD R3, R3, 0x2 ;  /* 0x0000000203037836 */ /* 0x000fce0000000000 */
.L_x_160:
[----:B------:R-:W-:-:S13]  /*2440*/  ISETP.NE.AND P0, PT, R2, RZ, PT ;  /* 0x000000ff0200720c */ /* 0x000fda0003f05270 */
[----:B------:R-:W-:Y:S05]  /*2450*/  @!P0 BRA `(.L_x_159) ;  /* 0x0000000000248947 */ /* 0x000fea0003800000 */
[----:B0123--:R-:W-:-:S05]  /*2460*/  IMAD R6, R3, 0x400, R0 ;  /* 0x0000040003067824 */ /* 0x00ffca00078e0200 */
[----:B------:R-:W0:Y:S02]  /*2470*/  LDS R8, [R6] ;  /* 0x0000000006087984 */ /* 0x000e240000000800 */
[----:B0-----:R-:W-:-:S13]  /*2480*/  ISETP.NE.AND P0, PT, R8, RZ, PT ;  /* 0x000000ff0800720c */ /* 0x001fda0003f05270 */
[----:B------:R-:W-:Y:S05]  /*2490*/  @!P0 BRA `(.L_x_159) ;  /* 0x0000000000148947 */ /* 0x000fea0003800000 */
[----:B------:R-:W0:Y:S01]  /*24a0*/  LDC.64 R6, c[0x0][0x380] ;  /* 0x0000e000ff067b82 */ /* 0x000e220000000a00 */
[----:B------:R-:W-:Y:S01]  /*24b0*/  LEA R3, R3, R36, 0x8 ;  /* 0x0000002403037211 */ /* 0x000fe200078e40ff */
[----:B------:R-:W-:-:S04]  /*24c0*/  IMAD.MOV.U32 R9, RZ, RZ, RZ ;  /* 0x000000ffff097224 */ /* 0x000fc800078e00ff */
[----:B0-----:R-:W-:-:S05]  /*24d0*/  IMAD.WIDE.U32 R6, R3, 0x8, R6 ;  /* 0x0000000803067825 */ /* 0x001fca00078e0006 */
[----:B------:R4:W-:Y:S02]  /*24e0*/  REDG.E.ADD.64.STRONG.GPU desc[UR16][R6.64], R8 ;  /* 0x000000080600798e */ /* 0x0009e4000c12e510 */
.L_x_159:
[----:B------:R-:W-:Y:S05]  /*24f0*/  BSYNC.RECONVERGENT B1 ;  /* 0x0000000000017941 */ /* 0x000fea0003800200 */
.L_x_149:
[----:B------:R-:W-:-:S13]  /*2500*/  ISETP.GT.U32.AND P0, PT, R36, 0x7f, PT ;  /* 0x0000007f2400780c */ /* 0x000fda0003f04070 */
[----:B------:R-:W-:Y:S05]  /*2510*/  @P0 BRA `(.L_x_130) ;  /* 0x0000000800a40947 */ /* 0x000fea0003800000 */
[----:B------:R-:W-:Y:S01]  /*2520*/  ISETP.GE.U32.AND P0, PT, R14, 0x7, PT ;  /* 0x000000070e00780c */ /* 0x000fe20003f06070 */
[----:B------:R-:W-:-:S12]  /*2530*/  IMAD.MOV.U32 R3, RZ, RZ, RZ ;  /* 0x000000ffff037224 */ /* 0x000fd800078e00ff */
[----:B------:R-:W-:Y:S05]  /*2540*/  @!P0 BRA `(.L_x_165) ;  /* 0x0000000400248947 */ /* 0x000fea0003800000 */
[----:B01234-:R-:W0:Y:S01]  /*2550*/  LDC.64 R6, c[0x0][0x380] ;  /* 0x0000e000ff067b82 */ /* 0x01fe220000000a00 */
[----:B------:R-:W-:-:S07]  /*2560*/  IMAD.MOV.U32 R3, RZ, RZ, RZ ;  /* 0x000000ffff037224 */ /* 0x000fce00078e00ff */
.L_x_182:
[C---:B01234-:R-:W-:Y:S01]  /*2570*/  IMAD R10, R3.reuse, 0x400, R0 ;  /* 0x00000400030a7824 */ /* 0x05ffe200078e0200 */
[----:B------:R-:W-:Y:S01]  /*2580*/  BSSY.RECONVERGENT B1, `(.L_x_166) ;  /* 0x0000012000017945 */ /* 0x000fe20003800200 */
[C---:B------:R-:W-:Y:S02]  /*2590*/  IMAD R9, R3.reuse, 0x100, R36 ;  /* 0x0000010003097824 */ /* 0x040fe400078e0224 */
[----:B------:R-:W-:Y:S01]  /*25a0*/  VIADD R3, R3, 0x8 ;  /* 0x0000000803037836 */ /* 0x000fe20000000000 */
[----:B------:R-:W1:Y:S01]  /*25b0*/  LDS R14, [R10+0x200] ;  /* 0x000200000a0e7984 */ /* 0x000e620000000800 */
[----:B0-----:R-:W-:-:S03]  /*25c0*/  IMAD.WIDE.U32 R8, R9, 0x8, R6 ;  /* 0x0000000809087825 */ /* 0x001fc600078e0006 */
[----:B------:R-:W0:Y:S04]  /*25d0*/  LDS R16, [R10+0x600] ;  /* 0x000600000a107984 */ /* 0x000e280000000800 */
[----:B------:R2:W3:Y:S04]  /*25e0*/  LDS R17, [R10+0xa00] ;  /* 0x000a00000a117984 */ /* 0x0004e80000000800 */
[----:B------:R2:W4:Y:S04]  /*25f0*/  LDS R18, [R10+0xe00] ;  /* 0x000e00000a127984 */ /* 0x0005280000000800 */
[----:B------:R2:W2:Y:S04]  /*2600*/  LDS R19, [R10+0x1200] ;  /* 0x001200000a137984 */ /* 0x0004a80000000800 */
[----:B------:R0:W2:Y:S04]  /*2610*/  LDS R20, [R10+0x1600] ;  /* 0x001600000a147984 */ /* 0x0000a80000000800 */
[----:B------:R0:W2:Y:S04]  /*2620*/  LDS R21, [R10+0x1a00] ;  /* 0x001a00000a157984 */ /* 0x0000a80000000800 */
[----:B------:R0:W2:Y:S01]  /*2630*/  LDS R22, [R10+0x1e00] ;  /* 0x001e00000a167984 */ /* 0x0000a20000000800 */
[----:B-1----:R-:W-:-:S02]  /*2640*/  ISETP.NE.AND P0, PT, R14, RZ, PT ;  /* 0x000000ff0e00720c */ /* 0x002fc40003f05270 */
[----:B0-----:R-:W-:-:S11]  /*2650*/  ISETP.NE.AND P1, PT, R16, RZ, PT ;  /* 0x000000ff1000720c */ /* 0x001fd60003f25270 */
[----:B---34-:R-:W-:Y:S05]  /*2660*/  @!P0 BRA `(.L_x_167) ;  /* 0x00000000000c8947 */ /* 0x018fea0003800000 */
[----:B--2---:R-:W-:Y:S02]  /*2670*/  IMAD.MOV.U32 R10, RZ, RZ, R14 ;  /* 0x000000ffff0a7224 */ /* 0x004fe400078e000e */
[----:B------:R-:W-:-:S05]  /*2680*/  IMAD.MOV.U32 R11, RZ, RZ, RZ ;  /* 0x000000ffff0b7224 */ /* 0x000fca00078e00ff */
[----:B------:R0:W-:Y:S02]  /*2690*/  REDG.E.ADD.64.STRONG.GPU desc[UR16][R8.64+0x400], R10 ;  /* 0x0004000a0800798e */ /* 0x0001e4000c12e510 */
.L_x_167:
[----:B------:R-:W-:Y:S05]  /*26a0*/  BSYNC.RECONVERGENT B1 ;  /* 0x0000000000017941 */ /* 0x000fea0003800200 */
.L_x_166:
[----:B------:R-:W-:Y:S04]  /*26b0*/  BSSY.RECONVERGENT B1, `(.L_x_168) ;  /* 0x0000005000017945 */ /* 0x000fe80003800200 */
[----:B------:R-:W-:Y:S05]  /*26c0*/  @!P1 BRA `(.L_x_169) ;  /* 0x00000000000c9947 */ /* 0x000fea0003800000 */
[----:B0-2---:R-:W-:Y:S01]  /*26d0*/  MOV R10, R16 ;  /* 0x00000010000a7202 */ /* 0x005fe20000000f00 */
[----:B------:R-:W-:-:S05]  /*26e0*/  IMAD.MOV.U32 R11, RZ, RZ, RZ ;  /* 0x000000ffff0b7224 */ /* 0x000fca00078e00ff */
[----:B------:R1:W-:Y:S02]  /*26f0*/  REDG.E.ADD.64.STRONG.GPU desc[UR16][R8.64+0xc00], R10 ;  /* 0x000c000a0800798e */ /* 0x0003e4000c12e510 */
.L_x_169:
[----:B------:R-:W-:Y:S05]  /*2700*/  BSYNC.RECONVERGENT B1 ;  /* 0x0000000000017941 */ /* 0x000fea0003800200 */
.L_x_168:
[----:B------:R-:W-:Y:S01]  /*2710*/  ISETP.NE.AND P6, PT, R17, RZ, PT ;  /* 0x000000ff1100720c */ /* 0x000fe20003fc5270 */
[----:B------:R-:W-:Y:S01]  /*2720*/  BSSY.RECONVERGENT B1, `(.L_x_170) ;  /* 0x000000b000017945 */ /* 0x000fe20003800200 */
[----:B------:R-:W-:Y:S02]  /*2730*/  ISETP.NE.AND P0, PT, R3, R4, PT ;  /* 0x000000040300720c */ /* 0x000fe40003f05270 */
[----:B------:R-:W-:Y:S02]  /*2740*/  ISETP.NE.AND P1, PT, R18, RZ, PT ;  /* 0x000000ff1200720c */ /* 0x000fe40003f25270 */
[----:B--2---:R-:W-:Y:S02]  /*2750*/  ISETP.NE.AND P2, PT, R19, RZ, PT ;  /* 0x000000ff1300720c */ /* 0x004fe40003f45270 */
[----:B------:R-:W-:Y:S02]  /*2760*/  ISETP.NE.AND P3, PT, R20, RZ, PT ;  /* 0x000000ff1400720c */ /* 0x000fe40003f65270 */
[----:B------:R-:W-:-:S02]  /*2770*/  ISETP.NE.AND P4, PT, R21, RZ, PT ;  /* 0x000000ff1500720c */ /* 0x000fc40003f85270 */
[----:B------:R-:W-:Y:S01]  /*2780*/  ISETP.NE.AND P5, PT, R22, RZ, PT ;  /* 0x000000ff1600720c */ /* 0x000fe20003fa5270 */
[----:B------:R-:W-:-:S12]  /*2790*/  @!P6 BRA `(.L_x_171) ;  /* 0x00000000000ce947 */ /* 0x000fd80003800000 */
[----:B01----:R-:W-:Y:S02]  /*27a0*/  IMAD.MOV.U32 R10, RZ, RZ, R17 ;  /* 0x000000ffff0a7224 */ /* 0x003fe400078e0011 */
[----:B------:R-:W-:-:S05]  /*27b0*/  IMAD.MOV.U32 R11, RZ, RZ, RZ ;  /* 0x000000ffff0b7224 */ /* 0x000fca00078e00ff */
[----:B------:R2:W-:Y:S02]  /*27c0*/  REDG.E.ADD.64.STRONG.GPU desc[UR16][R8.64+0x1400], R10 ;  /* 0x0014000a0800798e */ /* 0x0005e4000c12e510 */
.L_x_171:
[----:B------:R-:W-:Y:S05]  /*27d0*/  BSYNC.RECONVERGENT B1 ;  /* 0x0000000000017941 */ /* 0x000fea0003800200 */
.L_x_170:
[----:B------:R-:W-:Y:S04]  /*27e0*/  BSSY.RECONVERGENT B1, `(.L_x_172) ;  /* 0x0000005000017945 */ /* 0x000fe80003800200 */
[----:B------:R-:W-:Y:S05]  /*27f0*/  @!P1 BRA `(.L_x_173) ;  /* 0x00000000000c9947 */ /* 0x000fea0003800000 */
[----:B012---:R-:W-:Y:S02]  /*2800*/  IMAD.MOV.U32 R10, RZ, RZ, R18 ;  /* 0x000000ffff0a7224 */ /* 0x007fe400078e0012 */
[----:B------:R-:W-:-:S05]  /*2810*/  IMAD.MOV.U32 R11, RZ, RZ, RZ ;  /* 0x000000ffff0b7224 */ /* 0x000fca00078e00ff */
[----:B------:R3:W-:Y:S02]  /*2820*/  REDG.E.ADD.64.STRONG.GPU desc[UR16][R8.64+0x1c00], R10 ;  /* 0x001c000a0800798e */ /* 0x0007e4000c12e510 */
.L_x_173:
[----:B------:R-:W-:Y:S05]  /*2830*/  BSYNC.RECONVERGENT B1 ;  /* 0x0000000000017941 */ /* 0x000fea0003800200 */
.L_x_172:
[----:B------:R-:W-:Y:S04]  /*2840*/  BSSY.RECONVERGENT B1, `(.L_x_174) ;  /* 0x0000005000017945 */ /* 0x000fe80003800200 */
[----:B------:R-:W-:Y:S05]  /*2850*/  @!P2 BRA `(.L_x_175) ;  /* 0x00000000000ca947 */ /* 0x000fea0003800000 */
[----:B0123--:R-:W-:Y:S02]  /*2860*/  IMAD.MOV.U32 R10, RZ, RZ, R19 ;  /* 0x000000ffff0a7224 */ /* 0x00ffe400078e0013 */
[----:B------:R-:W-:-:S05]  /*2870*/  IMAD.MOV.U32 R11, RZ, RZ, RZ ;  /* 0x000000ffff0b7224 */ /* 0x000fca00078e00ff */
[----:B------:R4:W-:Y:S02]  /*2880*/  REDG.E.ADD.64.STRONG.GPU desc[UR16][R8.64+0x2400], R10 ;  /* 0x0024000a0800798e */ /* 0x0009e4000c12e510 */
.L_x_175:
[----:B------:R-:W-:Y:S05]  /*2890*/  BSYNC.RECONVERGENT B1 ;  /* 0x0000000000017941 */ /* 0x000fea0003800200 */
.L_x_174:
[----:B------:R-:W-:Y:S04]  /*28a0*/  BSSY.RECONVERGENT B1, `(.L_x_176) ;  /* 0x0000005000017945 */ /* 0x000fe80003800200 */
[----:B------:R-:W-:Y:S05]  /*28b0*/  @!P3 BRA `(.L_x_177) ;  /* 0x00000000000cb947 */ /* 0x000fea0003800000 */
[----:B01234-:R-:W-:Y:S02]  /*28c0*/  HFMA2 R11, -RZ, RZ, 0, 0 ;  /* 0x00000000ff0b7431 */ /* 0x01ffe400000001ff */
[----:B------:R-:W-:-:S05]  /*28d0*/  IMAD.MOV.U32 R10, RZ, RZ, R20 ;  /* 0x000000ffff0a7224 */ /* 0x000fca00078e0014 */
[----:B------:R0:W-:Y:S02]  /*28e0*/  REDG.E.ADD.64.STRONG.GPU desc[UR16][R8.64+0x2c00], R10 ;  /* 0x002c000a0800798e */ /* 0x0001e4000c12e510 */
.L_x_177:
[----:B------:R-:W-:Y:S05]  /*28f0*/  BSYNC.RECONVERGENT B1 ;  /* 0x0000000000017941 */ /* 0x000fea0003800200 */
.L_x_176:
[----:B------:R-:W-:Y:S04]  /*2900*/  BSSY.RECONVERGENT B1, `(.L_x_178) ;  /* 0x0000005000017945 */ /* 0x000fe80003800200 */
[----:B------:R-:W-:Y:S05]  /*2910*/  @!P4 BRA `(.L_x_179) ;  /* 0x00000000000cc947 */ /* 0x000fea0003800000 */
[----:B01234-:R-:W-:Y:S02]  /*2920*/  IMAD.MOV.U32 R10, RZ, RZ, R21 ;  /* 0x000000ffff0a7224 */ /* 0x01ffe400078e0015 */
[----:B------:R-:W-:-:S05]  /*2930*/  IMAD.MOV.U32 R11, RZ, RZ, RZ ;  /* 0x000000ffff0b7224 */ /* 0x000fca00078e00ff */
[----:B------:R0:W-:Y:S02]  /*2940*/  REDG.E.ADD.64.STRONG.GPU desc[UR16][R8.64+0x3400], R10 ;  /* 0x0034000a0800798e */ /* 0x0001e4000c12e510 */
.L_x_179:
[----:B------:R-:W-:Y:S05]  /*2950*/  BSYNC.RECONVERGENT B1 ;  /* 0x0000000000017941 */ /* 0x000fea0003800200 */
.L_x_178:
[----:B------:R-:W-:Y:S04]  /*2960*/  BSSY.RECONVERGENT B1, `(.L_x_180) ;  /* 0x0000005000017945 */ /* 0x000fe80003800200 */
[----:B------:R-:W-:Y:S05]  /*2970*/  @!P5 BRA `(.L_x_181) ;  /* 0x00000000000cd947 */ /* 0x000fea0003800000 */
[----:B01234-:R-:W-:Y:S02]  /*2980*/  IMAD.MOV.U32 R10, RZ, RZ, R22 ;  /* 0x000000ffff0a7224 */ /* 0x01ffe400078e0016 */
[----:B------:R-:W-:-:S05]  /*2990*/  IMAD.MOV.U32 R11, RZ, RZ, RZ ;  /* 0x000000ffff0b7224 */ /* 0x000fca00078e00ff */
[----:B------:R0:W-:Y:S02]  /*29a0*/  REDG.E.ADD.64.STRONG.GPU desc[UR16][R8.64+0x3c00], R10 ;  /* 0x003c000a0800798e */ /* 0x0001e4000c12e510 */
.L_x_181:
[----:B------:R-:W-:Y:S05]  /*29b0*/  BSYNC.RECONVERGENT B1 ;  /* 0x0000000000017941 */ /* 0x000fea0003800200 */
.L_x_180:
[----:B------:R-:W-:Y:S05]  /*29c0*/  @P0 BRA `(.L_x_182) ;  /* 0xfffffff800e80947 */ /* 0x000fea000383ffff */
[----:B------:R-:W-:-:S07]  /*29d0*/  IMAD.MOV.U32 R3, RZ, RZ, R4 ;  /* 0x000000ffff037224 */ /* 0x000fce00078e0004 */
.L_x_165:
[----:B------:R-:W-:-:S13]  /*29e0*/  ISETP.NE.AND P0, PT, R12, RZ, PT ;  /* 0x000000ff0c00720c */ /* 0x000fda0003f05270 */
[----:B------:R-:W-:Y:S05]  /*29f0*/  @!P0 BRA `(.L_x_130) ;  /* 0x00000004006c8947 */ /* 0x000fea0003800000 */
[----:B------:R-:W-:-:S13]  /*2a00*/  ISETP.GE.U32.AND P0, PT, R5, 0x3, PT ;  /* 0x000000030500780c */ /* 0x000fda0003f06070 */
[----:B------:R-:W-:Y:S05]  /*2a10*/  @!P0 BRA `(.L_x_183) ;  /* 0x0000000000c08947 */ /* 0x000fea0003800000 */
[----:B------:R-:W-:Y:S01]  /*2a20*/  IMAD R4, R3, 0x400, R0 ;  /* 0x0000040003047824 */ /* 0x000fe200078e0200 */
[----:B------:R-:W-:Y:S04]  /*2a30*/  BSSY.RECONVERGENT B1, `(.L_x_184) ;  /* 0x000000f000017945 */ /* 0x000fe80003800200 */
[----:B01234-:R-:W0:Y:S04]  /*2a40*/  LDS R6, [R4+0x200] ;  /* 0x0002000004067984 */ /* 0x01fe280000000800 */
        /* <DEDUP_REMOVED lines=13> */
.L_x_185:
[----:B------:R-:W-:Y:S05]  /*2b20*/  BSYNC.RECONVERGENT B1 ;  /* 0x0000000000017941 */ /* 0x000fea0003800200 */
.L_x_184:
[----:B------:R-:W-:Y:S04]  /*2b30*/  BSSY.RECONVERGENT B1, `(.L_x_186) ;  /* 0x0000009000017945 */ /* 0x000fe80003800200 */
[----:B------:R-:W-:Y:S05]  /*2b40*/  @!P1 BRA `(.L_x_187) ;  /* 0x00000000001c9947 */ /* 0x000fea0003800000 */
[----:B0-----:R-:W0:Y:S01]  /*2b50*/  LDC.64 R4, c[0x0][0x380] ;  /* 0x0000e000ff047b82 */ /* 0x001e220000000a00 */
[----:B------:R-:W-:Y:S01]  /*2b60*/  LEA R7, R3, R36, 0x8 ;  /* 0x0000002403077211 */ /* 0x000fe200078e40ff */
[----:B------:R-:W-:-:S04]  /*2b70*/  IMAD.MOV.U32 R6, RZ, RZ, R8 ;  /* 0x000000ffff067224 */ /* 0x000fc800078e0008 */
[----:B------:R-:W-:-:S04]  /*2b80*/  VIADD R7, R7, 0x100 ;  /* 0x0000010007077836 */ /* 0x000fc80000000000 */
[----:B0-----:R-:W-:-:S04]  /*2b90*/  IMAD.WIDE.U32 R4, R7, 0x8, R4 ;  /* 0x0000000807047825 */ /* 0x001fc800078e0004 */
[----:B------:R-:W-:-:S05]  /*2ba0*/  IMAD.MOV.U32 R7, RZ, RZ, RZ ;  /* 0x000000ffff077224 */ /* 0x000fca00078e00ff */
[----:B------:R1:W-:Y:S02]  /*2bb0*/  REDG.E.ADD.64.STRONG.GPU desc[UR16][R4.64+0x400], R6 ;  /* 0x000400060400798e */ /* 0x0003e4000c12e510 */
.L_x_187:
[----:B------:R-:W-:Y:S05]  /*2bc0*/  BSYNC.RECONVERGENT B1 ;  /* 0x0000000000017941 */ /* 0x000fea0003800200 */
.L_x_186:
[----:B------:R-:W-:Y:S04]  /*2bd0*/  BSSY.RECONVERGENT B1, `(.L_x_188) ;  /* 0x0000009000017945 */ /* 0x000fe80003800200 */
[----:B------:R-:W-:Y:S05]  /*2be0*/  @!P2 BRA `(.L_x_189) ;  /* 0x00000000001ca947 */ /* 0x000fea0003800000 */
[----:B01----:R-:W0:Y:S01]  /*2bf0*/  LDC.64 R4, c[0x0][0x380] ;  /* 0x0000e000ff047b82 */ /* 0x003e220000000a00 */
[----:B------:R-:W-:Y:S02]  /*2c00*/  IMAD R7, R3, 0x100, R36 ;  /* 0x0000010003077824 */ /* 0x000fe400078e0224 */
[----:B------:R-:W-:Y:S02]  /*2c10*/  IMAD.MOV.U32 R6, RZ, RZ, R9 ;  /* 0x000000ffff067224 */ /* 0x000fe400078e0009 */
[----:B------:R-:W-:-:S04]  /*2c20*/  VIADD R7, R7, 0x200 ;  /* 0x0000020007077836 */ /* 0x000fc80000000000 */
[----:B0-----:R-:W-:-:S04]  /*2c30*/  IMAD.WIDE.U32 R4, R7, 0x8, R4 ;  /* 0x0000000807047825 */ /* 0x001fc800078e0004 */
[----:B------:R-:W-:-:S05]  /*2c40*/  IMAD.MOV.U32 R7, RZ, RZ, RZ ;  /* 0x000000ffff077224 */ /* 0x000fca00078e00ff */
[----:B------:R2:W-:Y:S02]  /*2c50*/  REDG.E.ADD.64.STRONG.GPU desc[UR16][R4.64+0x400], R6 ;  /* 0x000400060400798e */ /* 0x0005e4000c12e510 */
.L_x_189:
[----:B------:R-:W-:Y:S05]  /*2c60*/  BSYNC.RECONVERGENT B1 ;  /* 0x0000000000017941 */ /* 0x000fea0003800200 */
.L_x_188:
[----:B------:R-:W-:Y:S04]  /*2c70*/  BSSY.RECONVERGENT B1, `(.L_x_190) ;  /* 0x0000009000017945 */ /* 0x000fe80003800200 */
[----:B------:R-:W-:Y:S05]  /*2c80*/  @!P3 BRA `(.L_x_191) ;  /* 0x00000000001cb947 */ /* 0x000fea0003800000 */
[----:B012---:R-:W0:Y:S01]  /*2c90*/  LDC.64 R4, c[0x0][0x380] ;  /* 0x0000e000ff047b82 */ /* 0x007e220000000a00 */
[----:B------:R-:W-:Y:S02]  /*2ca0*/  IMAD R7, R3, 0x100, R36 ;  /* 0x0000010003077824 */ /* 0x000fe400078e0224 */
[----:B------:R-:W-:-:S03]  /*2cb0*/  IMAD.MOV.U32 R6, RZ, RZ, R10 ;  /* 0x000000ffff067224 */ /* 0x000fc600078e000a */
[----:B------:R-:W-:-:S05]  /*2cc0*/  IADD3 R7, PT, PT, R7, 0x300, RZ ;  /* 0x0000030007077810 */ /* 0x000fca0007ffe0ff */
[----:B0-----:R-:W-:-:S04]  /*2cd0*/  IMAD.WIDE.U32 R4, R7, 0x8, R4 ;  /* 0x0000000807047825 */ /* 0x001fc800078e0004 */
[----:B------:R-:W-:-:S05]  /*2ce0*/  IMAD.MOV.U32 R7, RZ, RZ, RZ ;  /* 0x000000ffff077224 */ /* 0x000fca00078e00ff */
[----:B------:R3:W-:Y:S02]  /*2cf0*/  REDG.E.ADD.64.STRONG.GPU desc[UR16][R4.64+0x400], R6 ;  /* 0x000400060400798e */ /* 0x0007e4000c12e510 */
.L_x_191:
[----:B------:R-:W-:Y:S05]  /*2d00*/  BSYNC.RECONVERGENT B1 ;  /* 0x0000000000017941 */ /* 0x000fea0003800200 */
.L_x_190:
[----:B------:R-:W-:-:S07]  /*2d10*/  VIADD R3, R3, 0x4 ;  /* 0x0000000403037836 */ /* 0x000fce0000000000 */
.L_x_183:
[----:B------:R-:W-:-:S13]  /*2d20*/  ISETP.NE.AND P0, PT, R13, RZ, PT ;  /* 0x000000ff0d00720c */ /* 0x000fda0003f05270 */
[----:B------:R-:W-:Y:S05]  /*2d30*/  @!P0 BRA `(.L_x_130) ;  /* 0x00000000009c8947 */ /* 0x000fea0003800000 */
[----:B------:R-:W-:-:S13]  /*2d40*/  ISETP.NE.AND P0, PT, R15, RZ, PT ;  /* 0x000000ff0f00720c */ /* 0x000fda0003f05270 */
[----:B------:R-:W-:Y:S05]  /*2d50*/  @!P0 BRA `(.L_x_192) ;  /* 0x0000000000648947 */ /* 0x000fea0003800000 */
[----:B0123--:R-:W-:Y:S01]  /*2d60*/  IMAD R4, R3, 0x400, R0 ;  /* 0x0000040003047824 */ /* 0x00ffe200078e0200 */
[----:B------:R-:W-:Y:S04]  /*2d70*/  BSSY.RECONVERGENT B1, `(.L_x_193) ;  /* 0x000000c000017945 */ /* 0x000fe80003800200 */
[----:B----4-:R-:W0:Y:S04]  /*2d80*/  LDS R8, [R4+0x200] ;  /* 0x0002000004087984 */ /* 0x010e280000000800 */
[----:B------:R-:W1:Y:S01]  /*2d90*/  LDS R9, [R4+0x600] ;  /* 0x0006000004097984 */ /* 0x000e620000000800 */
[----:B0-----:R-:W-:-:S02]  /*2da0*/  ISETP.NE.AND P0, PT, R8, RZ, PT ;  /* 0x000000ff0800720c */ /* 0x001fc40003f05270 */
[----:B-1----:R-:W-:-:S11]  /*2db0*/  ISETP.NE.AND P1, PT, R9, RZ, PT ;  /* 0x000000ff0900720c */ /* 0x002fd60003f25270 */
[----:B------:R-:W-:Y:S05]  /*2dc0*/  @!P0 BRA `(.L_x_194) ;  /* 0x0000000000188947 */ /* 0x000fea0003800000 */
[----:B------:R-:W0:Y:S01]  /*2dd0*/  LDC.64 R4, c[0x0][0x380] ;  /* 0x0000e000ff047b82 */ /* 0x000e220000000a00 */
[----:B------:R-:W-:-:S04]  /*2de0*/  IMAD R7, R3, 0x100, R36 ;  /* 0x0000010003077824 */ /* 0x000fc800078e0224 */
[----:B0-----:R-:W-:-:S04]  /*2df0*/  IMAD.WIDE.U32 R6, R7, 0x8, R4 ;  /* 0x0000000807067825 */ /* 0x001fc800078e0004 */
[----:B------:R-:W-:Y:S02]  /*2e00*/  IMAD.MOV.U32 R4, RZ, RZ, R8 ;  /* 0x000000ffff047224 */ /* 0x000fe400078e0008 */
[----:B------:R-:W-:-:S05]  /*2e10*/  IMAD.MOV.U32 R5, RZ, RZ, RZ ;  /* 0x000000ffff057224 */ /* 0x000fca00078e00ff */
[----:B------:R0:W-:Y:S02]  /*2e20*/  REDG.E.ADD.64.STRONG.GPU desc[UR16][R6.64+0x400], R4 ;  /* 0x000400040600798e */ /* 0x0001e4000c12e510 */
.L_x_194:
[----:B------:R-:W-:Y:S05]  /*2e30*/  BSYNC.RECONVERGENT B1 ;  /* 0x0000000000017941 */ /* 0x000fea0003800200 */
.L_x_193:
[----:B------:R-:W-:Y:S04]  /*2e40*/  BSSY.RECONVERGENT B1, `(.L_x_195) ;  /* 0x0000009000017945 */ /* 0x000fe80003800200 */
[----:B------:R-:W-:Y:S05]  /*2e50*/  @!P1 BRA `(.L_x_196) ;  /* 0x00000000001c9947 */ /* 0x000fea0003800000 */
[----:B0-----:R-:W0:Y:S01]  /*2e60*/  LDC.64 R4, c[0x0][0x380] ;  /* 0x0000e000ff047b82 */ /* 0x001e220000000a00 */
[----:B------:R-:W-:-:S05]  /*2e70*/  IMAD R6, R3, 0x100, R36 ;  /* 0x0000010003067824 */ /* 0x000fca00078e0224 */
[----:B------:R-:W-:-:S05]  /*2e80*/  IADD3 R7, PT, PT, R6, 0x100, RZ ;  /* 0x0000010006077810 */ /* 0x000fca0007ffe0ff */
[----:B0-----:R-:W-:-:S04]  /*2e90*/  IMAD.WIDE.U32 R6, R7, 0x8, R4 ;  /* 0x0000000807067825 */ /* 0x001fc800078e0004 */
[----:B------:R-:W-:Y:S02]  /*2ea0*/  IMAD.MOV.U32 R4, RZ, RZ, R9 ;  /* 0x000000ffff047224 */ /* 0x000fe400078e0009 */
[----:B------:R-:W-:-:S05]  /*2eb0*/  IMAD.MOV.U32 R5, RZ, RZ, RZ ;  /* 0x000000ffff057224 */ /* 0x000fca00078e00ff */
[----:B------:R1:W-:Y:S02]  /*2ec0*/  REDG.E.ADD.64.STRONG.GPU desc[UR16][R6.64+0x400], R4 ;  /* 0x000400040600798e */ /* 0x0003e4000c12e510 */
.L_x_196:
[----:B------:R-:W-:Y:S05]  /*2ed0*/  BSYNC.RECONVERGENT B1 ;  /* 0x0000000000017941 */ /* 0x000fea0003800200 */
.L_x_195:
[----:B------:R-:W-:-:S07]  /*2ee0*/  VIADD R3, R3, 0x2 ;  /* 0x0000000203037836 */ /* 0x000fce0000000000 */
.L_x_192:
[----:B------:R-:W-:-:S13]  /*2ef0*/  ISETP.NE.AND P0, PT, R2, RZ, PT ;  /* 0x000000ff0200720c */ /* 0x000fda0003f05270 */
[----:B------:R-:W-:Y:S05]  /*2f00*/  @!P0 BRA `(.L_x_130) ;  /* 0x0000000000288947 */ /* 0x000fea0003800000 */
[----:B------:R-:W-:-:S05]  /*2f10*/  IMAD R2, R3, 0x400, R0 ;  /* 0x0000040003027824 */ /* 0x000fca00078e0200 */
[----:B01234-:R-:W0:Y:S02]  /*2f20*/  LDS R6, [R2+0x200] ;  /* 0x0002000002067984 */ /* 0x01fe240000000800 */
[----:B0-----:R-:W-:-:S13]  /*2f30*/  ISETP.NE.AND P0, PT, R6, RZ, PT ;  /* 0x000000ff0600720c */ /* 0x001fda0003f05270 */
[----:B------:R-:W-:Y:S05]  /*2f40*/  @!P0 BRA `(.L_x_130) ;  /* 0x0000000000188947 */ /* 0x000fea0003800000 */
[----:B------:R-:W0:Y:S01]  /*2f50*/  LDC.64 R4, c[0x0][0x380] ;  /* 0x0000e000ff047b82 */ /* 0x000e220000000a00 */
[----:B------:R-:W-:-:S04]  /*2f60*/  IMAD R3, R3, 0x100, R36 ;  /* 0x0000010003037824 */ /* 0x000fc800078e0224 */
[----:B0-----:R-:W-:-:S04]  /*2f70*/  IMAD.WIDE.U32 R2, R3, 0x8, R4 ;  /* 0x0000000803027825 */ /* 0x001fc800078e0004 */
[----:B------:R-:W-:Y:S02]  /*2f80*/  IMAD.MOV.U32 R4, RZ, RZ, R6 ;  /* 0x000000ffff047224 */ /* 0x000fe400078e0006 */
[----:B------:R-:W-:-:S05]  /*2f90*/  IMAD.MOV.U32 R5, RZ, RZ, RZ ;  /* 0x000000ffff057224 */ /* 0x000fca00078e00ff */
[----:B------:R0:W-:Y:S02]  /*2fa0*/  REDG.E.ADD.64.STRONG.GPU desc[UR16][R2.64+0x400], R4 ;  /* 0x000400040200798e */ /* 0x0001e4000c12e510 */
.L_x_130:
[----:B------:R-:W-:Y:S05]  /*2fb0*/  BSYNC.RECONVERGENT B0 ;  /* 0x0000000000007941 */ /* 0x000fea0003800200 */
.L_x_129:
[----:B------:R-:W1:Y:S01]  /*2fc0*/  LDCU.64 UR4, c[0x0][0x390] ;  /* 0x00007200ff0477ac */ /* 0x000e620008000a00 */
[----:B------:R-:W-:-:S04]  /*2fd0*/  UIADD3 UR6, UP1, UPT, UR6, 0x1, URZ ;  /* 0x0000000106067890 */ /* 0x000fc8000ff3e0ff */
[----:B------:R-:W-:Y:S02]  /*2fe0*/  UIADD3.X UR7, UPT, UPT, URZ, UR7, URZ, UP1, !UPT ;  /* 0x00000007ff077290 */ /* 0x000fe40008ffe4ff */
[----:B-1----:R-:W-:-:S04]  /*2ff0*/  UIADD3 UR9, UP0, UPT, UR4, -0x1, URZ ;  /* 0xffffffff04097890 */ /* 0x002fc8000ff1e0ff */
[----:B------:R-:W-:-:S04]  /*3000*/  UIADD3.X UR10, UPT, UPT, UR5, -0x1, URZ, UP0, !UPT ;  /* 0xffffffff050a7890 */ /* 0x000fc800087fe4ff */
[----:B------:R-:W-:-:S04]  /*3010*/  USHF.R.U64 UR9, UR9, 0x1e, UR10 ;  /* 0x0000001e09097899 */ /* 0x000fc8000800120a */
[----:B------:R-:W-:-:S04]  /*3020*/  UIADD3 UR9, UP0, UPT, UR9, 0x1, URZ ;  /* 0x0000000109097890 */ /* 0x000fc8000ff1e0ff */
[----:B------:R-:W-:Y:S02]  /*3030*/  ULEA.HI.X UR10, UR10, URZ, URZ, 0x2, UP0 ;  /* 0x000000ff0a0a7291 */ /* 0x000fe400080f14ff */
[----:B------:R-:W-:-:S04]  /*3040*/  UISETP.LT.U32.AND UP0, UPT, UR9, UR4, UPT ;  /* 0x000000040900728c */ /* 0x000fc8000bf01070 */
[----:B------:R-:W-:-:S04]  /*3050*/  UISETP.LT.U32.AND.EX UP0, UPT, UR10, UR5, UPT, UP0 ;  /* 0x000000050a00728c */ /* 0x000fc8000bf01100 */
[----:B------:R-:W-:Y:S02]  /*3060*/  USEL UR4, UR9, UR4, UP0 ;  /* 0x0000000409047287 */ /* 0x000fe40008000000 */
[----:B------:R-:W-:Y:S02]  /*3070*/  USEL UR5, UR10, UR5, UP0 ;  /* 0x000000050a057287 */ /* 0x000fe40008000000 */
[----:B------:R-:W-:-:S04]  /*3080*/  UISETP.NE.U32.AND UP0, UPT, UR6, UR4, UPT ;  /* 0x000000040600728c */ /* 0x000fc8000bf05070 */
[----:B------:R-:W-:Y:S01]  /*3090*/  UISETP.NE.AND.EX UP0, UPT, UR7, UR5, UPT, UP0 ;  /* 0x000000050700728c */ /* 0x000fe2000bf05300 */
[----:B------:R-:W-:Y:S08]  /*30a0*/  BAR.SYNC.DEFER_BLOCKING 0x0 ;  /* 0x0000000000007b1d */ /* 0x000ff00000010000 */
[----:B------:R-:W-:Y:S05]  /*30b0*/  BRA.U UP0, `(.L_x_197) ;  /* 0xffffffd1003c7547 */ /* 0x000fea000b83ffff */
[----:B------:R-:W-:Y:S05]  /*30c0*/  EXIT ;  /* 0x000000000000794d */ /* 0x000fea0003800000 */
.L_x_198:
        /* <DEDUP_REMOVED lines=11> */
.L_x_240:


//--------------------- .text._ZN3cub18CUB_300001_SM_10006detail10radix_sort31DeviceRadixSortSingleTileKernelINS1_5radix10policy_hubIxxyE10Policy1000ELNS0_9SortOrderE0ExxyNS1_21identity_decomposer_tEEEvPKT1_PSA_PKT2_PSE_T3_iiT4_ --------------------------
	.section	.text._ZN3cub18CUB_300001_SM_10006detail10radix_sort31DeviceRadixSortSingleTileKernelINS1_5radix10policy_hubIxxyE10Policy1000ELNS0_9SortOrderE0ExxyNS1_21identity_decomposer_tEEEvPKT1_PSA_PKT2_PSE_T3_iiT4_,"ax",@progbits
	.align	128
        .global         _ZN3cub18CUB_300001_SM_10006detail10radix_sort31DeviceRadixSortSingleTileKernelINS1_5radix10policy_hubIxxyE10Policy1000ELNS0_9SortOrderE0ExxyNS1_21identity_decomposer_tEEEvPKT1_PSA_PKT2_PSE_T3_iiT4_
        .type           _ZN3cub18CUB_300001_SM_10006detail10radix_sort31DeviceRadixSortSingleTileKernelINS1_5radix10policy_hubIxxyE10Policy1000ELNS0_9SortOrderE0ExxyNS1_21identity_decomposer_tEEEvPKT1_PSA_PKT2_PSE_T3_iiT4_,@function
        .size           _ZN3cub18CUB_300001_SM_10006detail10radix_sort31DeviceRadixSortSingleTileKernelINS1_5radix10policy_hubIxxyE10Policy1000ELNS0_9SortOrderE0ExxyNS1_21identity_decomposer_tEEEvPKT1_PSA_PKT2_PSE_T3_iiT4_,(.L_x_241 - _ZN3cub18CUB_300001_SM_10006detail10radix_sort31DeviceRadixSortSingleTileKernelINS1_5radix10policy_hubIxxyE10Policy1000ELNS0_9SortOrderE0ExxyNS1_21identity_decomposer_tEEEvPKT1_PSA_PKT2_PSE_T3_iiT4_)
        .other          _ZN3cub18CUB_300001_SM_10006detail10radix_sort31DeviceRadixSortSingleTileKernelINS1_5radix10policy_hubIxxyE10Policy1000ELNS0_9SortOrderE0ExxyNS1_21identity_decomposer_tEEEvPKT1_PSA_PKT2_PSE_T3_iiT4_,@"STO_CUDA_ENTRY STV_DEFAULT"
_ZN3cub18CUB_300001_SM_10006detail10radix_sort31DeviceRadixSortSingleTileKernelINS1_5radix10policy_hubIxxyE10Policy1000ELNS0_9SortOrderE0ExxyNS1_21identity_decomposer_tEEEvPKT1_PSA_PKT2_PSE_T3_iiT4_:
.text._ZN3cub18CUB_300001_SM_10006detail10radix_sort31DeviceRadixSortSingleTileKernelINS1_5radix10policy_hubIxxyE10Policy1000ELNS0_9SortOrderE0ExxyNS1_21identity_decomposer_tEEEvPKT1_PSA_PKT2_PSE_T3_iiT4_:
[----:B------:R-:W-:Y:S01]  /*0000*/  LDC R1, c[0x0][0x37c] ;  /* 0x0000df00ff017b82 */ /* 0x000fe20000000800 */
[----:B------:R-:W0:Y:S01]  /*0010*/  S2R R0, SR_TID.X ;  /* 0x0000000000007919 */ /* 0x000e220000002100 */
[----:B------:R-:W1:Y:S06]  /*0020*/  LDCU UR4, c[0x0][0x3a0] ;  /* 0x00007400ff0477ac */ /* 0x000e6c0008000800 */
[----:B------:R-:W2:Y:S01]  /*0030*/  LDC.64 R4, c[0x0][0x380] ;  /* 0x0000e000ff047b82 */ /* 0x000ea20000000a00 */
[----:B------:R-:W3:Y:S01]  /*0040*/  LDCU.64 UR10, c[0x0][0x358] ;  /* 0x00006b00ff0a77ac */ /* 0x000ee20008000a00 */
[----:B------:R-:W-:-:S06]  /*0050*/  IMAD.MOV.U32 R29, RZ, RZ, -0x1 ;  /* 0xffffffffff1d7424 */ /* 0x000fcc00078e00ff */
[----:B------:R-:W4:Y:S01]  /*0060*/  S2UR UR6, SR_CgaCtaId ;  /* 0x00000000000679c3 */ /* 0x000f220000008800 */
[----:B------:R-:W-:Y:S01]  /*0070*/  IMAD.MOV.U32 R33, RZ, RZ, -0x1 ;  /* 0xffffffffff217424 */ /* 0x000fe200078e00ff */
[----:B------:R-:W1:Y:S01]  /*0080*/  S2R R101, SR_LANEID ;  /* 0x0000000000657919 */ /* 0x000e620000000000 */
[----:B------:R-:W-:Y:S01]  /*0090*/  IMAD.MOV.U32 R75, RZ, RZ, -0x1 ;  /* 0xffffffffff4b7424 */ /* 0x000fe200078e00ff */
[----:B------:R-:W-:Y:S01]  /*00a0*/  MOV R61, 0xffffffff ;  /* 0xffffffff003d7802 */ /* 0x000fe20000000f00 */
[----:B------:R-:W-:Y:S01]  /*00b0*/  IMAD.MOV.U32 R74, RZ, RZ, -0x1 ;  /* 0xffffffffff4a7424 */ /* 0x000fe200078e00ff */
[----:B------:R-:W1:Y:S01]  /*00c0*/  LDCU UR9, c[0x0][0x3ac] ;  /* 0x00007580ff0977ac */ /* 0x000e620008000800 */
[----:B0-----:R-:W-:-:S04]  /*00d0*/  IMAD R9, R0, 0x9, RZ ;  /* 0x0000000900097824 */ /* 0x001fc800078e02ff */
[C---:B--2---:R-:W-:Y:S01]  /*00e0*/  IMAD.WIDE.U32 R4, R9.reuse, 0x8, R4 ;  /* 0x0000000809047825 */ /* 0x044fe200078e0004 */
[----:B-1----:R-:W-:-:S13]  /*00f0*/  ISETP.GE.AND P0, PT, R9, UR4, PT ;  /* 0x0000000409007c0c */ /* 0x002fda000bf06270 */
[----:B---3--:R-:W2:Y:S01]  /*0100*/  @!P0 LDG.E.64 R36, desc[UR10][R4.64] ;  /* 0x0000000a04248981 */ /* 0x008ea2000c1e1b00 */
[----:B------:R-:W-:-:S05]  /*0110*/  VIADD R6, R9, 0x1 ;  /* 0x0000000109067836 */ /* 0x000fca0000000000 */
[----:B------:R-:W-:Y:S01]  /*0120*/  ISETP.GE.AND P1, PT, R6, UR4, PT ;  /* 0x0000000406007c0c */ /* 0x000fe2000bf26270 */
[----:B------:R-:W-:-:S05]  /*0130*/  VIADD R6, R9, 0x2 ;  /* 0x0000000209067836 */ /* 0x000fca0000000000 */
[----:B------:R-:W-:Y:S02]  /*0140*/  ISETP.GE.AND P0, PT, R6, UR4, PT ;  /* 0x0000000406007c0c */ /* 0x000fe4000bf06270 */
[----:B------:R-:W-:Y:S02]  /*0150*/  P2R R6, PR, RZ, 0x2 ;  /* 0x00000002ff067803 */ /* 0x000fe40000000000 */
[----:B------:R-:W-:-:S03]  /*0160*/  P2R R44, PR, RZ, 0x1 ;  /* 0x00000001ff2c7803 */ /* 0x000fc60000000000 */
[----:B------:R-:W3:Y:S06]  /*0170*/  @!P1 LDG.E.64 R30, desc[UR10][R4.64+0x8] ;  /* 0x0000080a041e9981 */ /* 0x000eec000c1e1b00 */
[----:B------:R-:W4:Y:S01]  /*0180*/  @!P0 LDG.E.64 R34, desc[UR10][R4.64+0x10] ;  /* 0x0000100a04228981 */ /* 0x000f22000c1e1b00 */
[----:B------:R-:W-:Y:S01]  /*0190*/  ISETP.NE.AND P0, PT, R6, RZ, PT ;  /* 0x000000ff0600720c */ /* 0x000fe20003f05270 */
[C---:B------:R-:W-:Y:S01]  /*01a0*/  VIADD R8, R9.reuse, 0x3 ;  /* 0x0000000309087836 */ /* 0x040fe20000000000 */
[----:B------:R-:W0:Y:S01]  /*01b0*/  LDC.64 R6, c[0x0][0x390] ;  /* 0x0000e400ff067b82 */ /* 0x000e220000000a00 */
[C---:B------:R-:W-:Y:S01]  /*01c0*/  VIADD R10, R9.reuse, 0x4 ;  /* 0x00000004090a7836 */ /* 0x040fe20000000000 */
[----:B------:R-:W-:Y:S01]  /*01d0*/  P2R R32, PR, RZ, 0x1 ;  /* 0x00000001ff207803 */ /* 0x000fe20000000000 */
[C---:B------:R-:W-:Y:S01]  /*01e0*/  VIADD R11, R9.reuse, 0x5 ;  /* 0x00000005090b7836 */ /* 0x040fe20000000000 */
[----:B------:R-:W-:Y:S01]  /*01f0*/  ISETP.GE.AND P1, PT, R8, UR4, PT ;  /* 0x0000000408007c0c */ /* 0x000fe2000bf26270 */
[C---:B------:R-:W-:Y:S01]  /*0200*/  VIADD R28, R9.reuse, 0x6 ;  /* 0x00000006091c7836 */ /* 0x040fe20000000000 */
[C---:B------:R-:W-:Y:S01]  /*0210*/  ISETP.GE.AND P0, PT, R9.reuse, UR4, PT ;  /* 0x0000000409007c0c */ /* 0x040fe2000bf06270 */
[----:B------:R-:W-:Y:S01]  /*0220*/  VIADD R8, R9, 0x7 ;  /* 0x0000000709087836 */ /* 0x000fe20000000000 */
[----:B------:R-:W-:-:S02]  /*0230*/  ISETP.GE.AND P2, PT, R10, UR4, PT ;  /* 0x000000040a007c0c */ /* 0x000fc4000bf46270 */
[----:B------:R-:W-:Y:S02]  /*0240*/  ISETP.GE.AND P3, PT, R11, UR4, PT ;  /* 0x000000040b007c0c */ /* 0x000fe4000bf66270 */
[----:B------:R-:W-:Y:S01]  /*0250*/  ISETP.GE.AND P4, PT, R28, UR4, PT ;  /* 0x000000041c007c0c */ /* 0x000fe2000bf86270 */
[----:B------:R-:W-:Y:S01]  /*0260*/  IMAD.MOV.U32 R28, RZ, RZ, -0x1 ;  /* 0xffffffffff1c7424 */ /* 0x000fe200078e00ff */
[----:B------:R-:W-:-:S03]  /*0270*/  ISETP.GE.AND P5, PT, R8, UR4, PT ;  /* 0x0000000408007c0c */ /* 0x000fc6000bfa6270 */
[----:B------:R-:W4:Y:S04]  /*0280*/  @!P1 LDG.E.64 R46, desc[UR10][R4.64+0x18] ;  /* 0x0000180a042e9981 */ /* 0x000f28000c1e1b00 */
[----:B------:R-:W4:Y:S01]  /*0290*/  @!P2 LDG.E.64 R10, desc[UR10][R4.64+0x20] ;  /* 0x0000200a040aa981 */ /* 0x000f22000c1e1b00 */
[C---:B0-----:R-:W-:Y:S01]  /*02a0*/  IMAD.WIDE.U32 R6, R9.reuse, 0x8, R6 ;  /* 0x0000000809067825 */ /* 0x041fe200078e0006 */
[----:B------:R-:W-:Y:S02]  /*02b0*/  IADD3 R9, PT, PT, R9, 0x8, RZ ;  /* 0x0000000809097810 */ /* 0x000fe40007ffe0ff */
[----:B------:R-:W4:Y:S02]  /*02c0*/  @!P4 LDG.E.64 R38, desc[UR10][R4.64+0x30] ;  /* 0x0000300a0426c981 */ /* 0x000f24000c1e1b00 */
[----:B------:R-:W-:-:S02]  /*02d0*/  ISETP.GE.AND P6, PT, R9, UR4, PT ;  /* 0x0000000409007c0c */ /* 0x000fc4000bfc6270 */
[----:B------:R-:W4:Y:S01]  /*02e0*/  @!P5 LDG.E.64 R40, desc[UR10][R4.64+0x38] ;  /* 0x0000380a0428d981 */ /* 0x000f22000c1e1b00 */
[----:B------:R-:W0:Y:S10]  /*02f0*/  LDCU.64 UR4, c[0x0][0x3a8] ;  /* 0x00007500ff0477ac */ /* 0x000e340008000a00 */
[----:B------:R-:W4:Y:S01]  /*0300*/  @!P6 LDG.E.64 R42, desc[UR10][R4.64+0x40] ;  /* 0x0000400a042ae981 */ /* 0x000f22000c1e1b00 */
[----:B--2---:R-:W-:Y:S01]  /*0310*/  @!P0 IMAD.MOV.U32 R28, RZ, RZ, R36 ;  /* 0x000000ffff1c8224 */ /* 0x004fe200078e0024 */
[----:B------:R-:W-:-:S02]  /*0320*/  @!P0 LOP3.LUT R29, R37, 0x80000000, RZ, 0x3c, !PT ;  /* 0x80000000251d8812 */ /* 0x000fc400078e3cff */
[----:B------:R1:W2:Y:S01]  /*0330*/  @!P3 LDG.E.64 R36, desc[UR10][R4.64+0x28] ;  /* 0x0000280a0424b981 */ /* 0x0002a2000c1e1b00 */
[----:B------:R-:W-:Y:S06]  /*0340*/  BAR.SYNC.DEFER_BLOCKING 0x0 ;  /* 0x0000000000007b1d */ /* 0x000fec0000010000 */
[----:B------:R-:W5:Y:S01]  /*0350*/  @!P0 LDG.E.64 R2, desc[UR10][R6.64] ;  /* 0x0000000a06028981 */ /* 0x000f62000c1e1b00 */
[----:B------:R-:W-:Y:S01]  /*0360*/  ISETP.NE.AND P0, PT, R32, RZ, PT ;  /* 0x000000ff2000720c */ /* 0x000fe20003f05270 */
[----:B------:R-:W-:Y:S02]  /*0370*/  IMAD.MOV.U32 R32, RZ, RZ, -0x1 ;  /* 0xffffffffff207424 */ /* 0x000fe400078e00ff */
[----:B------:R-:W5:Y:S01]  /*0380*/  @!P1 LDG.E.64 R16, desc[UR10][R6.64+0x18] ;  /* 0x0000180a06109981 */ /* 0x000f62000c1e1b00 */
[----:B0-----:R-:W-:-:S03]  /*0390*/  UIADD3 UR7, UPT, UPT, UR4, 0x6, URZ ;  /* 0x0000000604077890 */ /* 0x001fc6000fffe0ff */
[----:B------:R-:W5:Y:S01]  /*03a0*/  @!P2 LDG.E.64 R18, desc[UR10][R6.64+0x20] ;  /* 0x0000200a0612a981 */ /* 0x000f62000c1e1b00 */
[----:B------:R-:W-:-:S03]  /*03b0*/  UIADD3 UR5, UPT, UPT, -UR4, UR5, URZ ;  /* 0x0000000504057290 */ /* 0x000fc6000fffe1ff */
[----:B------:R-:W5:Y:S02]  /*03c0*/  @!P3 LDG.E.64 R20, desc[UR10][R6.64+0x28] ;  /* 0x0000280a0614b981 */ /* 0x000f64000c1e1b00 */
[----:B---3--:R-:W-:Y:S01]  /*03d0*/  @!P0 IMAD.MOV.U32 R32, RZ, RZ, R30 ;  /* 0x000000ffff208224 */ /* 0x008fe200078e001e */
[----:B------:R-:W-:Y:S01]  /*03e0*/  @!P0 LOP3.LUT R33, R31, 0x80000000, RZ, 0x3c, !PT ;  /* 0x800000001f218812 */ /* 0x000fe200078e3cff */
[----:B------:R-:W5:Y:S01]  /*03f0*/  @!P0 LDG.E.64 R12, desc[UR10][R6.64+0x8] ;  /* 0x0000080a060c8981 */ /* 0x000f62000c1e1b00 */
[----:B------:R-:W-:-:S03]  /*0400*/  ISETP.NE.AND P0, PT, R44, RZ, PT ;  /* 0x000000ff2c00720c */ /* 0x000fc60003f05270 */
[----:B------:R-:W5:Y:S04]  /*0410*/  @!P4 LDG.E.64 R22, desc[UR10][R6.64+0x30] ;  /* 0x0000300a0616c981 */ /* 0x000f68000c1e1b00 */
[----:B------:R-:W5:Y:S04]  /*0420*/  @!P5 LDG.E.64 R24, desc[UR10][R6.64+0x38] ;  /* 0x0000380a0618d981 */ /* 0x000f68000c1e1b00 */
[----:B------:R-:W5:Y:S04]  /*0430*/  @!P6 LDG.E.64 R26, desc[UR10][R6.64+0x40] ;  /* 0x0000400a061ae981 */ /* 0x000f68000c1e1b00 */
[----:B------:R0:W5:Y:S01]  /*0440*/  @!P0 LDG.E.64 R14, desc[UR10][R6.64+0x10] ;  /* 0x0000100a060e8981 */ /* 0x000162000c1e1b00 */
[----:B------:R-:W-:-:S02]  /*0450*/  UMOV UR4, 0x400 ;  /* 0x0000040000047882 */ /* 0x000fc40000000000 */
[----:B----4-:R-:W-:Y:S01]  /*0460*/  ULEA UR4, UR6, UR4, 0x18 ;  /* 0x0000000406047291 */ /* 0x010fe2000f8ec0ff */
[----:B------:R-:W-:Y:S01]  /*0470*/  @!P0 LOP3.LUT R75, R35, 0x80000000, RZ, 0x3c, !PT ;  /* 0x80000000234b8812 */ /* 0x000fe200078e3cff */
[----:B------:R-:W-:Y:S01]  /*0480*/  IMAD.MOV.U32 R35, RZ, RZ, -0x1 ;  /* 0xffffffffff237424 */ /* 0x000fe200078e00ff */
[----:B------:R-:W-:-:S03]  /*0490*/  @!P1 LOP3.LUT R35, R47, 0x80000000, RZ, 0x3c, !PT ;  /* 0x800000002f239812 */ /* 0x000fc600078e3cff */
[C---:B------:R-:W-:Y:S01]  /*04a0*/  LEA R47, R0.reuse, UR4, 0x2 ;  /* 0x00000004002f7c11 */ /* 0x040fe2000f8e10ff */
[----:B------:R-:W-:Y:S01]  /*04b0*/  @!P0 IMAD.MOV.U32 R74, RZ, RZ, R34 ;  /* 0x000000ffff4a8224 */ /* 0x000fe200078e0022 */
[----:B------:R-:W-:Y:S01]  /*04c0*/  SHF.R.U32.HI R102, RZ, 0x5, R0 ;  /* 0x00000005ff667819 */ /* 0x000fe20000011600 */
[----:B------:R-:W-:Y:S02]  /*04d0*/  IMAD.MOV.U32 R60, RZ, RZ, -0x1 ;  /* 0xffffffffff3c7424 */ /* 0x000fe400078e00ff */
[----:B------:R-:W-:Y:S01]  /*04e0*/  IMAD R49, R0, 0x80, R47 ;  /* 0x0000008000317824 */ /* 0x000fe200078e022f */
[----:B------:R-:W-:Y:S01]  /*04f0*/  @!P2 LOP3.LUT R61, R11, 0x80000000, RZ, 0x3c, !PT ;  /* 0x800000000b3da812 */ /* 0x000fe200078e3cff */
[----:B------:R-:W-:Y:S01]  /*0500*/  IMAD.MOV.U32 R34, RZ, RZ, -0x1 ;  /* 0xffffffffff227424 */ /* 0x000fe200078e00ff */
[----:B-1----:R-:W-:Y:S01]  /*0510*/  MOV R4, 0xffffffff ;  /* 0xffffffff00047802 */ /* 0x002fe20000000f00 */
[----:B------:R-:W-:Y:S02]  /*0520*/  @!P2 IMAD.MOV.U32 R60, RZ, RZ, R10 ;  /* 0x000000ffff3ca224 */ /* 0x000fe400078e000a */
[----:B------:R-:W-:Y:S01]  /*0530*/  @!P1 IMAD.MOV.U32 R34, RZ, RZ, R46 ;  /* 0x000000ffff229224 */ /* 0x000fe200078e002e */
[----:B------:R-:W-:Y:S01]  /*0540*/  LEA R46, R102, UR4, 0x2 ;  /* 0x00000004662e7c11 */ /* 0x000fe2000f8e10ff */
[----:B------:R-:W-:-:S02]  /*0550*/  IMAD.MOV.U32 R10, RZ, RZ, -0x1 ;  /* 0xffffffffff0a7424 */ /* 0x000fc400078e00ff */
[----:B------:R-:W-:Y:S02]  /*0560*/  IMAD.MOV.U32 R11, RZ, RZ, -0x1 ;  /* 0xffffffffff0b7424 */ /* 0x000fe400078e00ff */
[----:B------:R-:W-:Y:S02]  /*0570*/  IMAD.MOV.U32 R8, RZ, RZ, -0x1 ;  /* 0xffffffffff087424 */ /* 0x000fe400078e00ff */
[----:B------:R-:W-:Y:S01]  /*0580*/  IMAD.MOV.U32 R9, RZ, RZ, -0x1 ;  /* 0xffffffffff097424 */ /* 0x000fe200078e00ff */
[----:B------:R-:W-:Y:S01]  /*0590*/  @!P4 LOP3.LUT R9, R39, 0x80000000, RZ, 0x3c, !PT ;  /* 0x800000002709c812 */ /* 0x000fe200078e3cff */
[----:B0-----:R-:W-:Y:S02]  /*05a0*/  IMAD.MOV.U32 R6, RZ, RZ, -0x1 ;  /* 0xffffffffff067424 */ /* 0x001fe400078e00ff */
[----:B------:R-:W-:Y:S01]  /*05b0*/  IMAD.MOV.U32 R7, RZ, RZ, -0x1 ;  /* 0xffffffffff077424 */ /* 0x000fe200078e00ff */
[----:B------:R-:W-:Y:S01]  /*05c0*/  @!P5 LOP3.LUT R7, R41, 0x80000000, RZ, 0x3c, !PT ;  /* 0x800000002907d812 */ /* 0x000fe200078e3cff */
[----:B------:R-:W-:Y:S01]  /*05d0*/  IMAD.MOV.U32 R5, RZ, RZ, -0x1 ;  /* 0xffffffffff057424 */ /* 0x000fe200078e00ff */
[----:B------:R-:W-:Y:S01]  /*05e0*/  @!P6 LOP3.LUT R5, R43, 0x80000000, RZ, 0x3c, !PT ;  /* 0x800000002b05e812 */ /* 0x000fe200078e3cff */
[----:B------:R-:W-:-:S02]  /*05f0*/  @!P4 IMAD.MOV.U32 R8, RZ, RZ, R38 ;  /* 0x000000ffff08c224 */ /* 0x000fc400078e0026 */
[----:B------:R-:W-:Y:S02]  /*0600*/  @!P5 IMAD.MOV.U32 R6, RZ, RZ, R40 ;  /* 0x000000ffff06d224 */ /* 0x000fe400078e0028 */
[----:B------:R-:W-:Y:S02]  /*0610*/  @!P6 IMAD.MOV.U32 R4, RZ, RZ, R42 ;  /* 0x000000ffff04e224 */ /* 0x000fe400078e002a */
[----:B------:R-:W-:Y:S01]  /*0620*/  IMAD R51, R0, -0x3c, R49 ;  /* 0xffffffc400337824 */ /* 0x000fe200078e0231 */
[----:B------:R-:W-:Y:S01]  /*0630*/  BAR.SYNC.DEFER_BLOCKING 0x0 ;  /* 0x0000000000007b1d */ /* 0x000fe20000010000 */
[----:B--2---:R-:W-:Y:S01]  /*0640*/  @!P3 IMAD.MOV.U32 R10, RZ, RZ, R36 ;  /* 0x000000ffff0ab224 */ /* 0x004fe200078e0024 */
[----:B------:R-:W-:-:S07]  /*0650*/  @!P3 LOP3.LUT R11, R37, 0x80000000, RZ, 0x3c, !PT ;  /* 0x80000000250bb812 */ /* 0x000fce00078e3cff */
.L_x_200:
[----:B------:R-:W-:Y:S01]  /*0660*/  UISETP.LT.AND UP0, UPT, UR5, 0x6, UPT ;  /* 0x000000060500788c */ /* 0x000fe2000bf01270 */
[----:B------:R-:W-:Y:S01]  /*0670*/  STS [R47], RZ ;  /* 0x000000ff2f007388 */ /* 0x000fe20000000800 */
[----:B------:R-:W-:Y:S01]  /*0680*/  UMOV UR6, 0x1 ;  /* 0x0000000100067882 */ /* 0x000fe20000000000 */
[----:B------:R-:W-:Y:S01]  /*0690*/  UIADD3 UR8, UPT, UPT, UR7, -0x6, URZ ;  /* 0xfffffffa07087890 */ /* 0x000fe2000fffe0ff */
[----:B0-----:R-:W-:Y:S01]  /*06a0*/  IMAD.MOV.U32 R41, RZ, RZ, R9 ;  /* 0x000000ffff297224 */ /* 0x001fe200078e0009 */
[----:B------:R-:W-:Y:S01]  /*06b0*/  USEL UR4, UR5, 0x6, UP0 ;  /* 0x0000000605047887 */ /* 0x000fe20008000000 */
[----:B------:R-:W-:Y:S01]  /*06c0*/  STS [R47+0x400], RZ ;  /* 0x000400ff2f007388 */ /* 0x000fe20000000800 */
[----:B------:R-:W-:Y:S01]  /*06d0*/  IMAD.MOV.U32 R43, RZ, RZ, R7 ;  /* 0x000000ffff2b7224 */ /* 0x000fe200078e0007 */
[----:B------:R-:W-:Y:S01]  /*06e0*/  MOV R45, R5 ;  /* 0x00000005002d7202 */ /* 0x000fe20000000f00 */
[----:B------:R-:W-:Y:S01]  /*06f0*/  USHF.L.U32 UR4, UR6, UR4, URZ ;  /* 0x0000000406047299 */ /* 0x000fe200080006ff */
[----:B------:R-:W-:Y:S01]  /*0700*/  SHF.R.U64 R30, R28, UR8, R29 ;  /* 0x000000081c1e7c19 */ /* 0x000fe2000800121d */
[----:B------:R-:W-:Y:S01]  /*0710*/  STS [R47+0x800], RZ ;  /* 0x000800ff2f007388 */ /* 0x000fe20000000800 */
[----:B------:R-:W-:Y:S01]  /*0720*/  IMAD.MOV.U32 R44, RZ, RZ, R4 ;  /* 0x000000ffff2c7224 */ /* 0x000fe200078e0004 */
[----:B------:R-:W-:Y:S01]  /*0730*/  UIADD3 UR4, UPT, UPT, UR4, -0x1, URZ ;  /* 0xffffffff04047890 */ /* 0x000fe2000fffe0ff */
[----:B------:R-:W-:Y:S01]  /*0740*/  ISETP.NE.AND P1, PT, R101, 0x1f, PT ;  /* 0x0000001f6500780c */ /* 0x000fe20003f25270 */
[----:B------:R-:W-:Y:S01]  /*0750*/  STS [R47+0xc00], RZ ;  /* 0x000c00ff2f007388 */ /* 0x000fe20000000800 */
[----:B------:R-:W0:Y:S01]  /*0760*/  S2UR UR6, SR_CgaCtaId ;  /* 0x00000000000679c3 */ /* 0x000e220000008800 */
[----:B------:R-:W-:Y:S01]  /*0770*/  SHF.R.U64 R4, R44, UR8, R45 ;  /* 0x000000082c047c19 */ /* 0x000fe2000800122d */
[----:B------:R-:W-:Y:S01]  /*0780*/  UISETP.GE.AND UP0, UPT, UR7, UR9, UPT ;  /* 0x000000090700728c */ /* 0x000fe2000bf06270 */
[----:B------:R-:W-:Y:S01]  /*0790*/  LOP3.LUT R30, R30, UR4, RZ, 0xc0, !PT ;  /* 0x000000041e1e7c12 */ /* 0x000fe2000f8ec0ff */
[----:B------:R-:W-:Y:S01]  /*07a0*/  STS [R47+0x1000], RZ ;  /* 0x001000ff2f007388 */ /* 0x000fe20000000800 */
[----:B------:R-:W-:-:S02]  /*07b0*/  LOP3.LUT R4, R4, UR4, RZ, 0xc0, !PT ;  /* 0x0000000404047c12 */ /* 0x000fc4000f8ec0ff */
[----:B------:R-:W-:Y:S01]  /*07c0*/  ISETP.NE.AND P2, PT, R102, 0x6, PT ;  /* 0x000000066600780c */ /* 0x000fe20003f45270 */
[----:B------:R-:W-:Y:S01]  /*07d0*/  IMAD.SHL.U32 R31, R30, 0x400, RZ ;  /* 0x000004001e1f7824 */ /* 0x000fe200078e00ff */
[----:B------:R-:W-:Y:S01]  /*07e0*/  SHF.R.U32.HI R30, RZ, 0x4, R30 ;  /* 0x00000004ff1e7819 */ /* 0x000fe2000001161e */
[----:B------:R-:W-:Y:S01]  /*07f0*/  STS [R47+0x1400], RZ ;  /* 0x001400ff2f007388 */ /* 0x000fe20000000800 */
[----:B------:R-:W-:Y:S01]  /*0800*/  IMAD.SHL.U32 R5, R4, 0x400, RZ ;  /* 0x0000040004057824 */ /* 0x000fe200078e00ff */
[----:B------:R-:W-:Y:S02]  /*0810*/  SHF.R.U32.HI R4, RZ, 0x4, R4 ;  /* 0x00000004ff047819 */ /* 0x000fe40000011604 */
[----:B------:R-:W-:Y:S01]  /*0820*/  LOP3.LUT R50, R31, 0x7c00, RZ, 0xc0, !PT ;  /* 0x00007c001f327812 */ /* 0x000fe200078ec0ff */
[----:B------:R-:W-:Y:S01]  /*0830*/  STS [R47+0x1800], RZ ;  /* 0x001800ff2f007388 */ /* 0x000fe20000000800 */
[----:B------:R-:W-:Y:S01]  /*0840*/  LOP3.LUT R30, R30, 0xffffffe, RZ, 0xc0, !PT ;  /* 0x0ffffffe1e1e7812 */ /* 0x000fe200078ec0ff */
[----:B------:R-:W-:Y:S01]  /*0850*/  IMAD.MOV.U32 R31, RZ, RZ, R33 ;  /* 0x000000ffff1f7224 */ /* 0x000fe200078e0021 */
[----:B------:R-:W-:Y:S01]  /*0860*/  LOP3.LUT R67, R4, 0xffffffe, RZ, 0xc0, !PT ;  /* 0x0ffffffe04437812 */ /* 0x000fe200078ec0ff */
[----:B------:R-:W-:Y:S01]  /*0870*/  STS [R47+0x1c00], RZ ;  /* 0x001c00ff2f007388 */ /* 0x000fe20000000800 */
[----:B------:R-:W-:Y:S01]  /*0880*/  IADD3 R50, PT, PT, R30, R47, R50 ;  /* 0x0000002f1e327210 */ /* 0x000fe20007ffe032 */
[----:B------:R-:W-:Y:S01]  /*0890*/  IMAD.MOV.U32 R30, RZ, RZ, R32 ;  /* 0x000000ffff1e7224 */ /* 0x000fe200078e0020 */
[----:B------:R-:W-:Y:S01]  /*08a0*/  ISETP.NE.AND P3, PT, R102, 0x7, PT ;  /* 0x000000076600780c */ /* 0x000fe20003f65270 */
[----:B------:R-:W-:Y:S03]  /*08b0*/  STS [R47+0x2000], RZ ;  /* 0x002000ff2f007388 */ /* 0x000fe60000000800 */
[----:B------:R-:W-:Y:S01]  /*08c0*/  SHF.R.U64 R32, R30, UR8, R31 ;  /* 0x000000081e207c19 */ /* 0x000fe2000800121f */
[----:B------:R-:W-:Y:S03]  /*08d0*/  STS [R47+0x2400], RZ ;  /* 0x002400ff2f007388 */ /* 0x000fe60000000800 */
[----:B------:R-:W-:Y:S01]  /*08e0*/  LOP3.LUT R32, R32, UR4, RZ, 0xc0, !PT ;  /* 0x0000000420207c12 */ /* 0x000fe2000f8ec0ff */
[----:B------:R-:W-:Y:S04]  /*08f0*/  STS [R47+0x2800], RZ ;  /* 0x002800ff2f007388 */ /* 0x000fe80000000800 */
[----:B------:R-:W-:Y:S01]  /*0900*/  STS [R47+0x2c00], RZ ;  /* 0x002c00ff2f007388 */ /* 0x000fe20000000800 */
[----:B------:R-:W-:Y:S01]  /*0910*/  IMAD.SHL.U32 R33, R32, 0x400, RZ ;  /* 0x0000040020217824 */ /* 0x000fe200078e00ff */
[----:B------:R-:W-:-:S02]  /*0920*/  SHF.R.U32.HI R32, RZ, 0x4, R32 ;  /* 0x00000004ff207819 */ /* 0x000fc40000011620 */
[----:B------:R-:W-:Y:S02]  /*0930*/  STS [R47+0x3000], RZ ;  /* 0x003000ff2f007388 */ /* 0x000fe40000000800 */
[----:B------:R-:W-:Y:S02]  /*0940*/  LOP3.LUT R52, R33, 0x7c00, RZ, 0xc0, !PT ;  /* 0x00007c0021347812 */ /* 0x000fe400078ec0ff */
[----:B------:R-:W-:Y:S01]  /*0950*/  STS [R47+0x3400], RZ ;  /* 0x003400ff2f007388 */ /* 0x000fe20000000800 */
[----:B------:R-:W-:-:S03]  /*0960*/  LOP3.LUT R32, R32, 0xffffffe, RZ, 0xc0, !PT ;  /* 0x0ffffffe20207812 */ /* 0x000fc600078ec0ff */
[----:B------:R-:W-:Y:S01]  /*0970*/  STS [R47+0x3800], RZ ;  /* 0x003800ff2f007388 */ /* 0x000fe20000000800 */
[----:B------:R-:W-:Y:S01]  /*0980*/  IADD3 R52, PT, PT, R32, R47, R52 ;  /* 0x0000002f20347210 */ /* 0x000fe20007ffe034 */
[----:B------:R-:W-:Y:S02]  /*0990*/  IMAD.MOV.U32 R32, RZ, RZ, R74 ;  /* 0x000000ffff207224 */ /* 0x000fe400078e004a */
[----:B------:R-:W-:Y:S04]  /*09a0*/  STS [R47+0x3c00], RZ ;  /* 0x003c00ff2f007388 */ /* 0x000fe80000000800 */
        /* <DEDUP_REMOVED lines=17> */
[----:B------:R-:W1:Y:S02]  /*0ac0*/  LDS.U16 R48, [R50] ;  /* 0x0000000032307984 */ /* 0x000e640000000400 */
[----:B-1----:R-:W-:-:S05]  /*0ad0*/  VIADD R33, R48, 0x1 ;  /* 0x0000000130217836 */ /* 0x002fca0000000000 */
[----:B------:R1:W-:Y:S04]  /*0ae0*/  STS.U16 [R50], R33 ;  /* 0x0000002132007388 */ /* 0x0003e80000000400 */
[----:B------:R-:W2:Y:S01]  /*0af0*/  LDS.U16 R54, [R52] ;  /* 0x0000000034367984 */ /* 0x000ea20000000400 */
[----:B-1----:R-:W-:-:S05]  /*0b00*/  IMAD.MOV.U32 R33, RZ, RZ, R75 ;  /* 0x000000ffff217224 */ /* 0x002fca00078e004b */
[----:B------:R-:W-:-:S04]  /*0b10*/  SHF.R.U64 R36, R32, UR8, R33 ;  /* 0x0000000820247c19 */ /* 0x000fc80008001221 */
[----:B------:R-:W-:-:S04]  /*0b20*/  LOP3.LUT R36, R36, UR4, RZ, 0xc0, !PT ;  /* 0x0000000424247c12 */ /* 0x000fc8000f8ec0ff */
[----:B------:R-:W-:Y:S02]  /*0b30*/  SHF.L.U32 R37, R36, 0xa, RZ ;  /* 0x0000000a24257819 */ /* 0x000fe400000006ff */
[----:B------:R-:W-:Y:S02]  /*0b40*/  SHF.R.U32.HI R38, RZ, 0x4, R36 ;  /* 0x00000004ff267819 */ /* 0x000fe40000011624 */
[----:B------:R-:W-:Y:S02]  /*0b50*/  LOP3.LUT R36, R37, 0x7c00, RZ, 0xc0, !PT ;  /* 0x00007c0025247812 */ /* 0x000fe400078ec0ff */
[----:B------:R-:W-:-:S04]  /*0b60*/  LOP3.LUT R38, R38, 0xffffffe, RZ, 0xc0, !PT ;  /* 0x0ffffffe26267812 */ /* 0x000fc800078ec0ff */
[----:B------:R-:W-:Y:S02]  /*0b70*/  IADD3 R55, PT, PT, R38, R47, R36 ;  /* 0x0000002f26377210 */ /* 0x000fe40007ffe024 */
[----:B------:R-:W-:-:S04]  /*0b80*/  SHF.R.U64 R36, R34, UR8, R35 ;  /* 0x0000000822247c19 */ /* 0x000fc80008001223 */
[----:B------:R-:W-:Y:S01]  /*0b90*/  LOP3.LUT R36, R36, UR4, RZ, 0xc0, !PT ;  /* 0x0000000424247c12 */ /* 0x000fe2000f8ec0ff */
[----:B--2---:R-:W-:-:S04]  /*0ba0*/  VIADD R37, R54, 0x1 ;  /* 0x0000000136257836 */ /* 0x004fc80000000000 */
[----:B------:R-:W-:Y:S01]  /*0bb0*/  IMAD.SHL.U32 R38, R36, 0x400, RZ ;  /* 0x0000040024267824 */ /* 0x000fe200078e00ff */
[----:B------:R-:W-:Y:S01]  /*0bc0*/  SHF.R.U32.HI R36, RZ, 0x4, R36 ;  /* 0x00000004ff247819 */ /* 0x000fe20000011624 */
[----:B------:R1:W-:Y:S03]  /*0bd0*/  STS.U16 [R52], R37 ;  /* 0x0000002534007388 */ /* 0x0003e60000000400 */
[----:B------:R-:W-:Y:S01]  /*0be0*/  LOP3.LUT R38, R38, 0x7c00, RZ, 0xc0, !PT ;  /* 0x00007c0026267812 */ /* 0x000fe200078ec0ff */
[----:B------:R-:W2:Y:S01]  /*0bf0*/  LDS.U16 R56, [R55] ;  /* 0x0000000037387984 */ /* 0x000ea20000000400 */
[----:B------:R-:W-:-:S04]  /*0c00*/  LOP3.LUT R57, R36, 0xffffffe, RZ, 0xc0, !PT ;  /* 0x0ffffffe24397812 */ /* 0x000fc800078ec0ff */
[----:B------:R-:W-:Y:S01]  /*0c10*/  IADD3 R57, PT, PT, R57, R47, R38 ;  /* 0x0000002f39397210 */ /* 0x000fe20007ffe026 */
[----:B-1----:R-:W-:Y:S02]  /*0c20*/  IMAD.MOV.U32 R37, RZ, RZ, R61 ;  /* 0x000000ffff257224 */ /* 0x002fe400078e003d */
[----:B--2---:R-:W-:-:S05]  /*0c30*/  VIADD R36, R56, 0x1 ;  /* 0x0000000138247836 */ /* 0x004fca0000000000 */
[----:B------:R1:W-:Y:S04]  /*0c40*/  STS.U16 [R55], R36 ;  /* 0x0000002437007388 */ /* 0x0003e80000000400 */
[----:B------:R-:W2:Y:S01]  /*0c50*/  LDS.U16 R58, [R57] ;  /* 0x00000000393a7984 */ /* 0x000ea20000000400 */
[----:B-1----:R-:W-:-:S05]  /*0c60*/  IMAD.MOV.U32 R36, RZ, RZ, R60 ;  /* 0x000000ffff247224 */ /* 0x002fca00078e003c */
[----:B------:R-:W-:-:S04]  /*0c70*/  SHF.R.U64 R38, R36, UR8, R37 ;  /* 0x0000000824267c19 */ /* 0x000fc80008001225 */
[----:B------:R-:W-:-:S05]  /*0c80*/  LOP3.LUT R38, R38, UR4, RZ, 0xc0, !PT ;  /* 0x0000000426267c12 */ /* 0x000fca000f8ec0ff */
[----:B------:R-:W-:Y:S01]  /*0c90*/  IMAD.SHL.U32 R39, R38, 0x400, RZ ;  /* 0x0000040026277824 */ /* 0x000fe200078e00ff */
[----:B------:R-:W-:-:S04]  /*0ca0*/  SHF.R.U32.HI R38, RZ, 0x4, R38 ;  /* 0x00000004ff267819 */ /* 0x000fc80000011626 */
[----:B------:R-:W-:Y:S01]  /*0cb0*/  LOP3.LUT R40, R39, 0x7c00, RZ, 0xc0, !PT ;  /* 0x00007c0027287812 */ /* 0x000fe200078ec0ff */
[----:B------:R-:W-:Y:S01]  /*0cc0*/  IMAD.MOV.U32 R39, RZ, RZ, R11 ;  /* 0x000000ffff277224 */ /* 0x000fe200078e000b */
[----:B------:R-:W-:-:S04]  /*0cd0*/  LOP3.LUT R59, R38, 0xffffffe, RZ, 0xc0, !PT ;  /* 0x0ffffffe263b7812 */ /* 0x000fc800078ec0ff */
[----:B------:R-:W-:Y:S01]  /*0ce0*/  IADD3 R59, PT, PT, R59, R47, R40 ;  /* 0x0000002f3b3b7210 */ /* 0x000fe20007ffe028 */
        /* <DEDUP_REMOVED lines=8> */
[----:B------:R-:W-:Y:S02]  /*0d70*/  LOP3.LUT R40, R11, 0x7c00, RZ, 0xc0, !PT ;  /* 0x00007c000b287812 */ /* 0x000fe400078ec0ff */
[----:B------:R-:W-:-:S04]  /*0d80*/  LOP3.LUT R61, R10, 0xffffffe, RZ, 0xc0, !PT ;  /* 0x0ffffffe0a3d7812 */ /* 0x000fc800078ec0ff */
[----:B------:R-:W-:Y:S01]  /*0d90*/  IADD3 R61, PT, PT, R61, R47, R40 ;  /* 0x0000002f3d3d7210 */ /* 0x000fe20007ffe028 */
[----:B------:R-:W-:-:S05]  /*0da0*/  IMAD.MOV.U32 R40, RZ, RZ, R8 ;  /* 0x000000ffff287224 */ /* 0x000fca00078e0008 */
[----:B------:R-:W-:Y:S02]  /*0db0*/  SHF.R.U64 R8, R40, UR8, R41 ;  /* 0x0000000828087c19 */ /* 0x000fe40008001229 */
[----:B--2---:R-:W-:Y:S02]  /*0dc0*/  IADD3 R10, PT, PT, R60, 0x1, RZ ;  /* 0x000000013c0a7810 */ /* 0x004fe40007ffe0ff */
[----:B------:R-:W-:-:S03]  /*0dd0*/  LOP3.LUT R8, R8, UR4, RZ, 0xc0, !PT ;  /* 0x0000000408087c12 */ /* 0x000fc6000f8ec0ff */
[----:B------:R1:W-:Y:S02]  /*0de0*/  STS.U16 [R59], R10 ;  /* 0x0000000a3b007388 */ /* 0x0003e40000000400 */
[----:B------:R-:W-:Y:S01]  /*0df0*/  IMAD.SHL.U32 R9, R8, 0x400, RZ ;  /* 0x0000040008097824 */ /* 0x000fe200078e00ff */
[----:B------:R-:W-:Y:S01]  /*0e00*/  SHF.R.U32.HI R8, RZ, 0x4, R8 ;  /* 0x00000004ff087819 */ /* 0x000fe20000011608 */
[----:B------:R-:W2:Y:S03]  /*0e10*/  LDS.U16 R62, [R61] ;  /* 0x000000003d3e7984 */ /* 0x000ea60000000400 */
[----:B------:R-:W-:Y:S02]  /*0e20*/  LOP3.LUT R42, R9, 0x7c00, RZ, 0xc0, !PT ;  /* 0x00007c00092a7812 */ /* 0x000fe400078ec0ff */
[----:B------:R-:W-:-:S04]  /*0e30*/  LOP3.LUT R63, R8, 0xffffffe, RZ, 0xc0, !PT ;  /* 0x0ffffffe083f7812 */ /* 0x000fc800078ec0ff */
[----:B------:R-:W-:Y:S01]  /*0e40*/  IADD3 R63, PT, PT, R63, R47, R42 ;  /* 0x0000002f3f3f7210 */ /* 0x000fe20007ffe02a */
[----:B------:R-:W-:-:S05]  /*0e50*/  IMAD.MOV.U32 R42, RZ, RZ, R6 ;  /* 0x000000ffff2a7224 */ /* 0x000fca00078e0006 */
[----:B------:R-:W-:-:S04]  /*0e60*/  SHF.R.U64 R6, R42, UR8, R43 ;  /* 0x000000082a067c19 */ /* 0x000fc8000800122b */
[----:B------:R-:W-:Y:S01]  /*0e70*/  LOP3.LUT R6, R6, UR4, RZ, 0xc0, !PT ;  /* 0x0000000406067c12 */ /* 0x000fe2000f8ec0ff */
[----:B------:R-:W-:Y:S02]  /*0e80*/  UMOV UR4, 0x400 ;  /* 0x0000040000047882 */ /* 0x000fe40000000000 */
[----:B0-----:R-:W-:Y:S02]  /*0e90*/  ULEA UR4, UR6, UR4, 0x18 ;  /* 0x0000000406047291 */ /* 0x001fe4000f8ec0ff */
[----:B------:R-:W-:Y:S01]  /*0ea0*/  IMAD.SHL.U32 R7, R6, 0x400, RZ ;  /* 0x0000040006077824 */ /* 0x000fe200078e00ff */
[----:B------:R-:W-:-:S04]  /*0eb0*/  SHF.R.U32.HI R6, RZ, 0x4, R6 ;  /* 0x00000004ff067819 */ /* 0x000fc80000011606 */
[----:B-1----:R-:W-:Y:S02]  /*0ec0*/  LOP3.LUT R10, R7, 0x7c00, RZ, 0xc0, !PT ;  /* 0x00007c00070a7812 */ /* 0x002fe400078ec0ff */
[----:B------:R-:W-:-:S04]  /*0ed0*/  LOP3.LUT R65, R6, 0xffffffe, RZ, 0xc0, !PT ;  /* 0x0ffffffe06417812 */ /* 0x000fc800078ec0ff */
[----:B------:R-:W-:Y:S01]  /*0ee0*/  IADD3 R65, PT, PT, R65, R47, R10 ;  /* 0x0000002f41417210 */ /* 0x000fe20007ffe00a */
[----:B--2---:R-:W-:-:S05]  /*0ef0*/  VIADD R8, R62, 0x1 ;  /* 0x000000013e087836 */ /* 0x004fca0000000000 */
[----:B------:R0:W-:Y:S04]  /*0f00*/  STS.U16 [R61], R8 ;  /* 0x000000083d007388 */ /* 0x0001e80000000400 */
[----:B------:R-:W1:Y:S01]  /*0f10*/  LDS.U16 R64, [R63] ;  /* 0x000000003f407984 */ /* 0x000e620000000400 */
[----:B0-----:R-:W-:-:S04]  /*0f20*/  LOP3.LUT R8, R5, 0x7c00, RZ, 0xc0, !PT ;  /* 0x00007c0005087812 */ /* 0x001fc800078ec0ff */
[----:B------:R-:W-:Y:S01]  /*0f30*/  IADD3 R67, PT, PT, R67, R47, R8 ;  /* 0x0000002f43437210 */ /* 0x000fe20007ffe008 */
[----:B-1----:R-:W-:-:S05]  /*0f40*/  VIADD R6, R64, 0x1 ;  /* 0x0000000140067836 */ /* 0x002fca0000000000 */
[----:B------:R-:W-:Y:S04]  /*0f50*/  STS.U16 [R63], R6 ;  /* 0x000000063f007388 */ /* 0x000fe80000000400 */
[----:B------:R-:W0:Y:S02]  /*0f60*/  LDS.U16 R66, [R65] ;  /* 0x0000000041427984 */ /* 0x000e240000000400 */
[----:B0-----:R-:W-:-:S05]  /*0f70*/  VIADD R4, R66, 0x1 ;  /* 0x0000000142047836 */ /* 0x001fca0000000000 */
[----:B------:R-:W-:Y:S04]  /*0f80*/  STS.U16 [R65], R4 ;  /* 0x0000000441007388 */ /* 0x000fe80000000400 */
[----:B------:R-:W0:Y:S02]  /*0f90*/  LDS.U16 R68, [R67] ;  /* 0x0000000043447984 */ /* 0x000e240000000400 */
[----:B0-----:R-:W-:-:S05]  /*0fa0*/  VIADD R6, R68, 0x1 ;  /* 0x0000000144067836 */ /* 0x001fca0000000000 */
[----:B------:R-:W-:Y:S01]  /*0fb0*/  STS.U16 [R67], R6 ;  /* 0x0000000643007388 */ /* 0x000fe20000000400 */
[----:B------:R-:W-:Y:S06]  /*0fc0*/  BAR.SYNC.DEFER_BLOCKING 0x0 ;  /* 0x0000000000007b1d */ /* 0x000fec0000010000 */
[----:B------:R-:W-:Y:S04]  /*0fd0*/  LDS R69, [R49] ;  /* 0x0000000031457984 */ /* 0x000fe80000000800 */
[----:B------:R-:W0:Y:S04]  /*0fe0*/  LDS R70, [R49+0x4] ;  /* 0x0000040031467984 */ /* 0x000e280000000800 */
[----:B------:R-:W1:Y:S04]  /*0ff0*/  LDS R71, [R49+0x8] ;  /* 0x0000080031477984 */ /* 0x000e680000000800 */
[----:B------:R-:W2:Y:S04]  /*1000*/  LDS R72, [R49+0xc] ;  /* 0x00000c0031487984 */ /* 0x000ea80000000800 */
[----:B------:R-:W3:Y:S04]  /*1010*/  LDS R73, [R49+0x10] ;  /* 0x0000100031497984 */ /* 0x000ee80000000800 */
[----:B------:R-:W4:Y:S04]  /*1020*/  LDS R74, [R49+0x14] ;  /* 0x00001400314a7984 */ /* 0x000f280000000800 */
[----:B------:R-:W4:Y:S04]  /*1030*/  LDS R75, [R49+0x18] ;  /* 0x00001800314b7984 */ /* 0x000f280000000800 */
[----:B------:R-:W4:Y:S04]  /*1040*/  LDS R76, [R49+0x1c] ;  /* 0x00001c00314c7984 */ /* 0x000f280000000800 */
[----:B------:R-:W4:Y:S04]  /*1050*/  LDS R77, [R49+0x20] ;  /* 0x00002000314d7984 */ /* 0x000f280000000800 */
[----:B------:R-:W4:Y:S04]  /*1060*/  LDS R78, [R49+0x24] ;  /* 0x00002400314e7984 */ /* 0x000f280000000800 */
[----:B------:R-:W4:Y:S01]  /*1070*/  LDS R79, [R49+0x28] ;  /* 0x00002800314f7984 */ /* 0x000f220000000800 */
[----:B0-----:R-:W-:-:S03]  /*1080*/  IMAD.IADD R70, R69, 0x1, R70 ;  /* 0x0000000145467824 */ /* 0x001fc600078e0246 */
[----:B------:R-:W0:Y:S01]  /*1090*/  LDS R80, [R49+0x2c] ;  /* 0x00002c0031507984 */ /* 0x000e220000000800 */
[----:B-1----:R-:W-:-:S03]  /*10a0*/  IMAD.IADD R71, R71, 0x1, R70 ;  /* 0x0000000147477824 */ /* 0x002fc600078e0246 */
[----:B------:R-:W1:Y:S01]  /*10b0*/  LDS R81, [R49+0x30] ;  /* 0x0000300031517984 */ /* 0x000e620000000800 */
[----:B--2---:R-:W-:-:S03]  /*10c0*/  IMAD.IADD R72, R72, 0x1, R71 ;  /* 0x0000000148487824 */ /* 0x004fc600078e0247 */
[----:B------:R-:W2:Y:S01]  /*10d0*/  LDS R82, [R49+0x34] ;  /* 0x0000340031527984 */ /* 0x000ea20000000800 */
[----:B---3--:R-:W-:-:S03]  /*10e0*/  IMAD.IADD R73, R73, 0x1, R72 ;  /* 0x0000000149497824 */ /* 0x008fc600078e0248 */
[----:B------:R-:W3:Y:S01]  /*10f0*/  LDS R83, [R49+0x38] ;  /* 0x0000380031537984 */ /* 0x000ee20000000800 */
[----:B----4-:R-:W-:-:S03]  /*1100*/  IMAD.IADD R74, R74, 0x1, R73 ;  /* 0x000000014a4a7824 */ /* 0x010fc600078e0249 */
[----:B------:R-:W4:Y:S01]  /*1110*/  LDS R84, [R49+0x3c] ;  /* 0x00003c0031547984 */ /* 0x000f220000000800 */
[----:B------:R-:W-:-:S03]  /*1120*/  IMAD.IADD R75, R75, 0x1, R74 ;  /* 0x000000014b4b7824 */ /* 0x000fc600078e024a */
[----:B------:R-:W4:Y:S02]  /*1130*/  LDS R85, [R49+0x40] ;  /* 0x0000400031557984 */ /* 0x000f240000000800 */
[----:B------:R-:W-:Y:S02]  /*1140*/  IADD3 R76, PT, PT, R76, R75, RZ ;  /* 0x0000004b4c4c7210 */ /* 0x000fe40007ffe0ff */
[----:B------:R-:W4:Y:S03]  /*1150*/  LDS R86, [R49+0x44] ;  /* 0x0000440031567984 */ /* 0x000f260000000800 */
[----:B------:R-:W-:Y:S01]  /*1160*/  IMAD.IADD R77, R77, 0x1, R76 ;  /* 0x000000014d4d7824 */ /* 0x000fe200078e024c */
[----:B------:R-:W4:Y:S03]  /*1170*/  LDS R87, [R49+0x48] ;  /* 0x0000480031577984 */ /* 0x000f260000000800 */
[----:B------:R-:W-:Y:S01]  /*1180*/  IMAD.IADD R78, R78, 0x1, R77 ;  /* 0x000000014e4e7824 */ /* 0x000fe200078e024d */
[----:B------:R-:W4:Y:S03]  /*1190*/  LDS R88, [R49+0x4c] ;  /* 0x00004c0031587984 */ /* 0x000f260000000800 */
[----:B------:R-:W-:Y:S01]  /*11a0*/  IMAD.IADD R79, R79, 0x1, R78 ;  /* 0x000000014f4f7824 */ /* 0x000fe200078e024e */
[----:B------:R-:W4:Y:S03]  /*11b0*/  LDS R89, [R49+0x50] ;  /* 0x0000500031597984 */ /* 0x000f260000000800 */
[----:B0-----:R-:W-:Y:S01]  /*11c0*/  IMAD.IADD R80, R80, 0x1, R79 ;  /* 0x0000000150507824 */ /* 0x001fe200078e024f */
[----:B------:R-:W0:Y:S03]  /*11d0*/  LDS R90, [R49+0x54] ;  /* 0x00005400315a7984 */ /* 0x000e260000000800 */
[----:B-1----:R-:W-:Y:S01]  /*11e0*/  IMAD.IADD R81, R81, 0x1, R80 ;  /* 0x0000000151517824 */ /* 0x002fe200078e0250 */
[----:B------:R-:W1:Y:S03]  /*11f0*/  LDS R91, [R49+0x58] ;  /* 0x00005800315b7984 */ /* 0x000e660000000800 */
[----:B--2---:R-:W-:Y:S01]  /*1200*/  IMAD.IADD R82, R82, 0x1, R81 ;  /* 0x0000000152527824 */ /* 0x004fe200078e0251 */
[----:B------:R-:W2:Y:S03]  /*1210*/  LDS R92, [R49+0x5c] ;  /* 0x00005c00315c7984 */ /* 0x000ea60000000800 */
[----:B---3--:R-:W-:Y:S01]  /*1220*/  IMAD.IADD R83, R83, 0x1, R82 ;  /* 0x0000000153537824 */ /* 0x008fe200078e0252 */
[----:B------:R-:W3:Y:S03]  /*1230*/  LDS R93, [R49+0x60] ;  /* 0x00006000315d7984 */ /* 0x000ee60000000800 */
[----:B----4-:R-:W-:Y:S01]  /*1240*/  IMAD.IADD R84, R84, 0x1, R83 ;  /* 0x0000000154547824 */ /* 0x010fe200078e0253 */
[----:B------:R-:W4:Y:S03]  /*1250*/  LDS R94, [R49+0x64] ;  /* 0x00006400315e7984 */ /* 0x000f260000000800 */
[----:B------:R-:W-:Y:S01]  /*1260*/  IMAD.IADD R85, R85, 0x1, R84 ;  /* 0x0000000155557824 */ /* 0x000fe200078e0254 */
[----:B------:R-:W4:Y:S04]  /*1270*/  LDS R95, [R49+0x68] ;  /* 0x00006800315f7984 */ /* 0x000f280000000800 */
[----:B------:R-:W-:Y:S01]  /*1280*/  IADD3 R86, PT, PT, R86, R85, RZ ;  /* 0x0000005556567210 */ /* 0x000fe20007ffe0ff */
[----:B------:R-:W4:Y:S04]  /*1290*/  LDS R96, [R49+0x6c] ;  /* 0x00006c0031607984 */ /* 0x000f280000000800 */
        /* <DEDUP_REMOVED lines=10> */
[----:B--2---:R-:W-:-:S04]  /*1340*/  IMAD.IADD R92, R92, 0x1, R91 ;  /* 0x000000015c5c7824 */ /* 0x004fc800078e025b */
[----:B---3--:R-:W-:-:S04]  /*1350*/  IMAD.IADD R93, R93, 0x1, R92 ;  /* 0x000000015d5d7824 */ /* 0x008fc800078e025c */
[----:B----4-:R-:W-:-:S04]  /*1360*/  IMAD.IADD R94, R94, 0x1, R93 ;  /* 0x000000015e5e7824 */ /* 0x010fc800078e025d */
[----:B------:R-:W-:-:S05]  /*1370*/  IMAD.IADD R95, R95, 0x1, R94 ;  /* 0x000000015f5f7824 */ /* 0x000fca00078e025e */
[----:B------:R-:W-:-:S05]  /*1380*/  IADD3 R96, PT, PT, R96, R95, RZ ;  /* 0x0000005f60607210 */ /* 0x000fca0007ffe0ff */
[----:B------:R-:W-:-:S04]  /*1390*/  IMAD.IADD R97, R97, 0x1, R96 ;  /* 0x0000000161617824 */ /* 0x000fc800078e0260 */
[----:B------:R-:W-:-:S04]  /*13a0*/  IMAD.IADD R98, R98, 0x1, R97 ;  /* 0x0000000162627824 */ /* 0x000fc800078e0261 */
[----:B------:R-:W-:-:S04]  /*13b0*/  IMAD.IADD R99, R99, 0x1, R98 ;  /* 0x0000000163637824 */ /* 0x000fc800078e0262 */
[----:B0-----:R-:W-:-:S04]  /*13c0*/  IMAD.IADD R100, R100, 0x1, R99 ;  /* 0x0000000164647824 */ /* 0x001fc800078e0263 */
[----:B-1----:R-:W-:-:S05]  /*13d0*/  IMAD.IADD R103, R5, 0x1, R100 ;  /* 0x0000000105677824 */ /* 0x002fca00078e0264 */
        /* <DEDUP_REMOVED lines=8> */
[----:B------:R-:W0:Y:S02]  /*1460*/  SHFL.UP P0, R104, R105, 0x10, RZ ;  /* 0x0600000069687989 */ /* 0x000e2400000000ff */
[----:B0-----:R-:W-:Y:S02]  /*1470*/  @P0 IADD3 R104, PT, PT, R105, R104, RZ ;  /* 0x0000006869680210 */ /* 0x001fe40007ffe0ff */
[----:B------:R-:W-:-:S03]  /*1480*/  ISETP.NE.AND P0, PT, R102, 0x1, PT ;  /* 0x000000016600780c */ /* 0x000fc60003f05270 */
[----:B------:R-:W-:Y:S01]  /*1490*/  @!P1 STS [R46+0x8400], R104 ;  /* 0x008400682e009388 */ /* 0x000fe20000000800 */
[----:B------:R-:W-:Y:S01]  /*14a0*/  BAR.SYNC.DEFER_BLOCKING 0x0 ;  /* 0x0000000000007b1d */ /* 0x000fe20000010000 */
[----:B------:R-:W-:Y:S01]  /*14b0*/  ISETP.NE.AND P1, PT, R102, 0x4, PT ;  /* 0x000000046600780c */ /* 0x000fe20003f25270 */
[----:B------:R-:W-:-:S04]  /*14c0*/  IMAD.IADD R103, R104, 0x1, -R103 ;  /* 0x0000000168677824 */ /* 0x000fc800078e0a67 */
[----:B------:R-:W0:Y:S04]  /*14d0*/  LDS.128 R4, [UR4+0x8400] ;  /* 0x00840004ff047984 */ /* 0x000e280008000c00 */
[----:B------:R-:W1:Y:S01]  /*14e0*/  LDS.128 R8, [UR4+0x8410] ;  /* 0x00841004ff087984 */ /* 0x000e620008000c00 */
[C---:B0-----:R-:W-:Y:S01]  /*14f0*/  SEL R53, R4.reuse, R53, !P0 ;  /* 0x0000003504357207 */ /* 0x041fe20004000000 */
[----:B------:R-:W-:Y:S01]  /*1500*/  IMAD.IADD R5, R4, 0x1, R5 ;  /* 0x0000000104057824 */ /* 0x000fe200078e0205 */
[----:B------:R-:W-:-:S03]  /*1510*/  ISETP.NE.AND P0, PT, R102, 0x2, PT ;  /* 0x000000026600780c */ /* 0x000fc60003f05270 */
[----:B------:R-:W-:Y:S01]  /*1520*/  IMAD.IADD R6, R6, 0x1, R5 ;  /* 0x0000000106067824 */ /* 0x000fe200078e0205 */
[----:B------:R-:W-:Y:S02]  /*1530*/  SEL R53, R5, R53, !P0 ;  /* 0x0000003505357207 */ /* 0x000fe40004000000 */
[----:B------:R-:W-:Y:S01]  /*1540*/  ISETP.NE.AND P0, PT, R102, 0x3, PT ;  /* 0x000000036600780c */ /* 0x000fe20003f05270 */
[----:B------:R-:W-:-:S03]  /*1550*/  IMAD.IADD R7, R7, 0x1, R6 ;  /* 0x0000000107077824 */ /* 0x000fc600078e0206 */
[----:B------:R-:W-:Y:S01]  /*1560*/  SEL R53, R6, R53, !P0 ;  /* 0x0000003506357207 */ /* 0x000fe20004000000 */
[C---:B-1----:R-:W-:Y:S01]  /*1570*/  IMAD.IADD R8, R7.reuse, 0x1, R8 ;  /* 0x0000000107087824 */ /* 0x042fe200078e0208 */
[----:B------:R-:W-:Y:S02]  /*1580*/  ISETP.NE.AND P0, PT, R102, 0x5, PT ;  /* 0x000000056600780c */ /* 0x000fe40003f05270 */
[----:B------:R-:W-:Y:S01]  /*1590*/  SEL R53, R7, R53, !P1 ;  /* 0x0000003507357207 */ /* 0x000fe20004800000 */
[----:B------:R-:W-:Y:S01]  /*15a0*/  IMAD.IADD R9, R9, 0x1, R8 ;  /* 0x0000000109097824 */ /* 0x000fe200078e0208 */
[----:B------:R-:W-:Y:S02]  /*15b0*/  ISETP.NE.AND P1, PT, R101, RZ, PT ;  /* 0x000000ff6500720c */ /* 0x000fe40003f25270 */
[----:B------:R-:W-:Y:S01]  /*15c0*/  SEL R53, R8, R53, !P0 ;  /* 0x0000003508357207 */ /* 0x000fe20004000000 */
[----:B------:R-:W-:Y:S01]  /*15d0*/  IMAD.IADD R10, R10, 0x1, R9 ;  /* 0x000000010a0a7824 */ /* 0x000fe200078e0209 */
[----:B------:R-:W-:-:S02]  /*15e0*/  ISETP.GT.U32.AND P0, PT, R0, 0x1f, PT ;  /* 0x0000001f0000780c */ /* 0x000fc40003f04070 */
[----:B------:R-:W-:Y:S01]  /*15f0*/  SEL R53, R9, R53, !P2 ;  /* 0x0000003509357207 */ /* 0x000fe20005000000 */
[----:B------:R-:W-:Y:S01]  /*1600*/  IMAD.IADD R11, R11, 0x1, R10 ;  /* 0x000000010b0b7824 */ /* 0x000fe200078e020a */
[----:B------:R-:W-:Y:S02]  /*1610*/  ISETP.GT.U32.OR P2, PT, R0, 0x1f, P1 ;  /* 0x0000001f0000780c */ /* 0x000fe40000f44470 */
[----:B------:R-:W-:Y:S02]  /*1620*/  SEL R4, R103, RZ, P1 ;  /* 0x000000ff67047207 */ /* 0x000fe40000800000 */
[----:B------:R-:W-:-:S05]  /*1630*/  SEL R53, R10, R53, !P3 ;  /* 0x000000350a357207 */ /* 0x000fca0005800000 */
[----:B------:R-:W-:Y:S01]  /*1640*/  @P0 IMAD.IADD R103, R53, 0x1, R4 ;  /* 0x0000000135670824 */ /* 0x000fe200078e0204 */
[----:B------:R-:W-:-:S03]  /*1650*/  ISETP.NE.AND P0, PT, R0, RZ, PT ;  /* 0x000000ff0000720c */ /* 0x000fc60003f05270 */
[----:B------:R-:W-:-:S05]  /*1660*/  @!P2 SHF.L.U32 R103, R11, 0x10, RZ ;  /* 0x000000100b67a819 */ /* 0x000fca00000006ff */
[----:B------:R-:W-:Y:S01]  /*1670*/  @!P2 STS [UR4+0x8428], R103 ;  /* 0x00842867ff00a988 */ /* 0x000fe20008000804 */
[----:B------:R-:W-:Y:S06]  /*1680*/  BAR.SYNC.DEFER_BLOCKING 0x0 ;  /* 0x0000000000007b1d */ /* 0x000fec0000010000 */
[----:B------:R-:W0:Y:S02]  /*1690*/  LDS R4, [UR4+0x8428] ;  /* 0x00842804ff047984 */ /* 0x000e240008000800 */
[----:B0-----:R-:W-:-:S05]  /*16a0*/  SEL R4, R4, RZ, P0 ;  /* 0x000000ff04047207 */ /* 0x001fca0000000000 */
[----:B------:R-:W-:-:S04]  /*16b0*/  IMAD.IADD R4, R4, 0x1, R103 ;  /* 0x0000000104047824 */ /* 0x000fc800078e0267 */
[--C-:B------:R-:W-:Y:S01]  /*16c0*/  IMAD.IADD R6, R69, 0x1, R4.reuse ;  /* 0x0000000145067824 */ /* 0x100fe200078e0204 */
[-C--:B------:R-:W-:Y:S01]  /*16d0*/  IADD3 R106, PT, PT, R77, R4.reuse, RZ ;  /* 0x000000044d6a7210 */ /* 0x080fe20007ffe0ff */
[--C-:B------:R-:W-:Y:S01]  /*16e0*/  IMAD.IADD R70, R70, 0x1, R4.reuse ;  /* 0x0000000146467824 */ /* 0x100fe200078e0204 */
[-C--:B------:R-:W-:Y:S01]  /*16f0*/  IADD3 R116, PT, PT, R87, R4.reuse, RZ ;  /* 0x0000000457747210 */ /* 0x080fe20007ffe0ff */
[--C-:B------:R-:W-:Y:S01]  /*1700*/  IMAD.IADD R8, R71, 0x1, R4.reuse ;  /* 0x0000000147087824 */ /* 0x100fe200078e0204 */
[----:B------:R-:W-:Y:S01]  /*1710*/  IADD3 R97, PT, PT, R97, R4, RZ ;  /* 0x0000000461617210 */ /* 0x000fe20007ffe0ff */
[--C-:B------:R-:W-:Y:S01]  /*1720*/  IMAD.IADD R72, R72, 0x1, R4.reuse ;  /* 0x0000000148487824 */ /* 0x100fe200078e0204 */
[----:B------:R-:W-:Y:S01]  /*1730*/  STS [R49], R4 ;  /* 0x0000000431007388 */ /* 0x000fe20000000800 */
[--C-:B------:R-:W-:Y:S02]  /*1740*/  IMAD.IADD R10, R73, 0x1, R4.reuse ;  /* 0x00000001490a7824 */ /* 0x100fe400078e0204 */
[--C-:B------:R-:W-:Y:S01]  /*1750*/  IMAD.IADD R74, R74, 0x1, R4.reuse ;  /* 0x000000014a4a7824 */ /* 0x100fe200078e0204 */
[----:B------:R-:W-:Y:S01]  /*1760*/  STS [R49+0x4], R6 ;  /* 0x0000040631007388 */ /* 0x000fe20000000800 */
[----:B------:R-:W-:-:S02]  /*1770*/  IMAD.IADD R104, R75, 0x1, R4 ;  /* 0x000000014b687824 */ /* 0x000fc400078e0204 */
[--C-:B------:R-:W-:Y:S01]  /*1780*/  IMAD.IADD R76, R76, 0x1, R4.reuse ;  /* 0x000000014c4c7824 */ /* 0x100fe200078e0204 */
[----:B------:R-:W-:Y:S01]  /*1790*/  STS [R49+0x8], R70 ;  /* 0x0000084631007388 */ /* 0x000fe20000000800 */
[--C-:B------:R-:W-:Y:S02]  /*17a0*/  IMAD.IADD R78, R78, 0x1, R4.reuse ;  /* 0x000000014e4e7824 */ /* 0x100fe400078e0204 */
[--C-:B------:R-:W-:Y:S01]  /*17b0*/  IMAD.IADD R108, R79, 0x1, R4.reuse ;  /* 0x000000014f6c7824 */ /* 0x100fe200078e0204 */
[----:B------:R-:W-:Y:S01]  /*17c0*/  STS [R49+0xc], R8 ;  /* 0x00000c0831007388 */ /* 0x000fe20000000800 */
        /* <DEDUP_REMOVED lines=27> */
[----:B------:R-:W-:-:S03]  /*1980*/  IMAD.IADD R100, R100, 0x1, R4 ;  /* 0x0000000164647824 */ /* 0x000fc600078e0204 */
[----:B------:R-:W-:Y:S04]  /*1990*/  STS [R49+0x34], R110 ;  /* 0x0000346e31007388 */ /* 0x000fe80000000800 */
        /* <DEDUP_REMOVED lines=18> */
[----:B------:R-:W-:Y:S01]  /*1ac0*/  STS [R49+0x80], R100 ;  /* 0x0000806431007388 */ /* 0x000fe20000000800 */
[----:B------:R-:W-:Y:S06]  /*1ad0*/  BAR.SYNC.DEFER_BLOCKING 0x0 ;  /* 0x0000000000007b1d */ /* 0x000fec0000010000 */
[----:B------:R-:W0:Y:S04]  /*1ae0*/  LDS.U16 R5, [R50] ;  /* 0x0000000032057984 */ /* 0x000e280000000400 */
[----:B------:R-:W1:Y:S04]  /*1af0*/  LDS.U16 R7, [R52] ;  /* 0x0000000034077984 */ /* 0x000e680000000400 */
[----:B------:R-:W2:Y:S04]  /*1b00*/  LDS.U16 R55, [R55] ;  /* 0x0000000037377984 */ /* 0x000ea80000000400 */
[----:B------:R-:W3:Y:S04]  /*1b10*/  LDS.U16 R57, [R57] ;  /* 0x0000000039397984 */ /* 0x000ee80000000400 */
[----:B------:R-:W4:Y:S04]  /*1b20*/  LDS.U16 R59, [R59] ;  /* 0x000000003b3b7984 */ /* 0x000f280000000400 */
[----:B------:R-:W4:Y:S04]  /*1b30*/  LDS.U16 R61, [R61] ;  /* 0x000000003d3d7984 */ /* 0x000f280000000400 */
[----:B------:R-:W4:Y:S04]  /*1b40*/  LDS.U16 R63, [R63] ;  /* 0x000000003f3f7984 */ /* 0x000f280000000400 */
[----:B------:R-:W4:Y:S04]  /*1b50*/  LDS.U16 R65, [R65] ;  /* 0x0000000041417984 */ /* 0x000f280000000400 */
[----:B------:R-:W4:Y:S01]  /*1b60*/  LDS.U16 R67, [R67] ;  /* 0x0000000043437984 */ /* 0x000f220000000400 */
[----:B0-----:R-:W-:-:S02]  /*1b70*/  IMAD.IADD R5, R48, 0x1, R5 ;  /* 0x0000000130057824 */ /* 0x001fc400078e0205 */
[----:B-1----:R-:W-:Y:S02]  /*1b80*/  IMAD.IADD R7, R54, 0x1, R7 ;  /* 0x0000000136077824 */ /* 0x002fe400078e0207 */
[----:B--2---:R-:W-:Y:S02]  /*1b90*/  IMAD.IADD R56, R56, 0x1, R55 ;  /* 0x0000000138387824 */ /* 0x004fe400078e0237 */
[----:B---3--:R-:W-:Y:S02]  /*1ba0*/  IMAD.IADD R58, R58, 0x1, R57 ;  /* 0x000000013a3a7824 */ /* 0x008fe400078e0239 */
[----:B----4-:R-:W-:Y:S02]  /*1bb0*/  IMAD.IADD R60, R60, 0x1, R59 ;  /* 0x000000013c3c7824 */ /* 0x010fe400078e023b */
[----:B------:R-:W-:Y:S01]  /*1bc0*/  IMAD.IADD R61, R62, 0x1, R61 ;  /* 0x000000013e3d7824 */ /* 0x000fe200078e023d */
[----:B------:R-:W-:Y:S01]  /*1bd0*/  IADD3 R64, PT, PT, R64, R63, RZ ;  /* 0x0000003f40407210 */ /* 0x000fe20007ffe0ff */
[----:B------:R-:W-:-:S02]  /*1be0*/  IMAD.IADD R66, R66, 0x1, R65 ;  /* 0x0000000142427824 */ /* 0x000fc400078e0241 */
[----:B------:R-:W-:Y:S01]  /*1bf0*/  IMAD.IADD R68, R68, 0x1, R67 ;  /* 0x0000000144447824 */ /* 0x000fe200078e0243 */
[----:B------:R-:W-:Y:S06]  /*1c00*/  BAR.SYNC.DEFER_BLOCKING 0x0 ;  /* 0x0000000000007b1d */ /* 0x000fec0000010000 */
[----:B------:R-:W-:Y:S05]  /*1c10*/  BRA.U UP0, `(.L_x_199) ;  /* 0x0000000100d07547 */ /* 0x000fea000b800000 */
[----:B------:R-:W-:Y:S01]  /*1c20*/  LEA R55, R5, UR4, 0x3 ;  /* 0x0000000405377c11 */ /* 0x000fe2000f8e18ff */
[----:B------:R-:W-:Y:S01]  /*1c30*/  UIADD3 UR7, UPT, UPT, UR7, 0x6, URZ ;  /* 0x0000000607077890 */ /* 0x000fe2000fffe0ff */
[----:B------:R-:W-:Y:S01]  /*1c40*/  LEA R57, R7, UR4, 0x3 ;  /* 0x0000000407397c11 */ /* 0x000fe2000f8e18ff */
[----:B------:R-:W-:Y:S01]  /*1c50*/  UIADD3 UR5, UPT, UPT, UR5, -0x6, URZ ;  /* 0xfffffffa05057890 */ /* 0x000fe2000fffe0ff */
[----:B------:R-:W-:Y:S01]  /*1c60*/  LEA R59, R56, UR4, 0x3 ;  /* 0x00000004383b7c11 */ /* 0x000fe2000f8e18ff */
[----:B------:R0:W-:Y:S01]  /*1c70*/  STS.64 [R55], R28 ;  /* 0x0000001c37007388 */ /* 0x0001e20000000a00 */
[----:B------:R-:W-:Y:S02]  /*1c80*/  LEA R63, R58, UR4, 0x3 ;  /* 0x000000043a3f7c11 */ /* 0x000fe4000f8e18ff */
[----:B------:R-:W-:Y:S01]  /*1c90*/  LEA R65, R60, UR4, 0x3 ;  /* 0x000000043c417c11 */ /* 0x000fe2000f8e18ff */
[----:B------:R0:W-:Y:S01]  /*1ca0*/  STS.64 [R57], R30 ;  /* 0x0000001e39007388 */ /* 0x0001e20000000a00 */
[----:B------:R-:W-:-:S02]  /*1cb0*/  LEA R67, R61, UR4, 0x3 ;  /* 0x000000043d437c11 */ /* 0x000fc4000f8e18ff */
[----:B------:R-:W-:Y:S01]  /*1cc0*/  LEA R69, R64, UR4, 0x3 ;  /* 0x0000000440457c11 */ /* 0x000fe2000f8e18ff */
[----:B------:R0:W-:Y:S01]  /*1cd0*/  STS.64 [R59], R32 ;  /* 0x000000203b007388 */ /* 0x0001e20000000a00 */
[----:B------:R-:W-:Y:S02]  /*1ce0*/  LEA R71, R66, UR4, 0x3 ;  /* 0x0000000442477c11 */ /* 0x000fe4000f8e18ff */
[----:B------:R-:W-:Y:S01]  /*1cf0*/  LEA R73, R68, UR4, 0x3 ;  /* 0x0000000444497c11 */ /* 0x000fe2000f8e18ff */
[----:B------:R0:W-:Y:S04]  /*1d00*/  STS.64 [R63], R34 ;  /* 0x000000223f007388 */ /* 0x0001e80000000a00 */
[----:B------:R0:W-:Y:S04]  /*1d10*/  STS.64 [R65], R36 ;  /* 0x0000002441007388 */ /* 0x0001e80000000a00 */
[----:B------:R0:W-:Y:S04]  /*1d20*/  STS.64 [R67], R38 ;  /* 0x0000002643007388 */ /* 0x0001e80000000a00 */
[----:B------:R0:W-:Y:S04]  /*1d30*/  STS.64 [R69], R40 ;  /* 0x0000002845007388 */ /* 0x0001e80000000a00 */
[----:B------:R0:W-:Y:S04]  /*1d40*/  STS.64 [R71], R42 ;  /* 0x0000002a47007388 */ /* 0x0001e80000000a00 */
[----:B------:R0:W-:Y:S01]  /*1d50*/  STS.64 [R73], R44 ;  /* 0x0000002c49007388 */ /* 0x0001e20000000a00 */
[----:B------:R-:W-:Y:S06]  /*1d60*/  BAR.SYNC.DEFER_BLOCKING 0x0 ;  /* 0x0000000000007b1d */ /* 0x000fec0000010000 */
[----:B------:R0:W1:Y:S04]  /*1d70*/  LDS.64 R28, [R51] ;  /* 0x00000000331c7984 */ /* 0x0000680000000a00 */
[----:B------:R0:W2:Y:S04]  /*1d80*/  LDS.64 R32, [R51+0x8] ;  /* 0x0000080033207984 */ /* 0x0000a80000000a00 */
[----:B------:R0:W3:Y:S04]  /*1d90*/  LDS.64 R74, [R51+0x10] ;  /* 0x00001000334a7984 */ /* 0x0000e80000000a00 */
[----:B------:R0:W4:Y:S04]  /*1da0*/  LDS.64 R34, [R51+0x18] ;  /* 0x0000180033227984 */ /* 0x0001280000000a00 */
[----:B------:R0:W0:Y:S04]  /*1db0*/  LDS.64 R60, [R51+0x20] ;  /* 0x00002000333c7984 */ /* 0x0000280000000a00 */
[----:B------:R0:W0:Y:S04]  /*1dc0*/  LDS.64 R10, [R51+0x28] ;  /* 0x00002800330a7984 */ /* 0x0000280000000a00 */
[----:B------:R0:W0:Y:S04]  /*1dd0*/  LDS.64 R8, [R51+0x30] ;  /* 0x0000300033087984 */ /* 0x0000280000000a00 */
[----:B------:R0:W0:Y:S04]  /*1de0*/  LDS.64 R6, [R51+0x38] ;  /* 0x0000380033067984 */ /* 0x0000280000000a00 */
[----:B------:R0:W0:Y:S01]  /*1df0*/  LDS.64 R4, [R51+0x40] ;  /* 0x0000400033047984 */ /* 0x0000220000000a00 */
[----:B------:R-:W-:Y:S06]  /*1e00*/  BAR.SYNC.DEFER_BLOCKING 0x0 ;  /* 0x0000000000007b1d */ /* 0x000fec0000010000 */
[----:B-----5:R0:W-:Y:S04]  /*1e10*/  STS.64 [R55], R2 ;  /* 0x0000000237007388 */ /* 0x0201e80000000a00 */
[----:B------:R0:W-:Y:S04]  /*1e20*/  STS.64 [R57], R12 ;  /* 0x0000000c39007388 */ /* 0x0001e80000000a00 */
[----:B------:R0:W-:Y:S04]  /*1e30*/  STS.64 [R59], R14 ;  /* 0x0000000e3b007388 */ /* 0x0001e80000000a00 */
[----:B------:R0:W-:Y:S04]  /*1e40*/  STS.64 [R63], R16 ;  /* 0x000000103f007388 */ /* 0x0001e80000000a00 */
[----:B------:R0:W-:Y:S04]  /*1e50*/  STS.64 [R65], R18 ;  /* 0x0000001241007388 */ /* 0x0001e80000000a00 */
[----:B------:R0:W-:Y:S04]  /*1e60*/  STS.64 [R67], R20 ;  /* 0x0000001443007388 */ /* 0x0001e80000000a00 */
[----:B------:R0:W-:Y:S04]  /*1e70*/  STS.64 [R69], R22 ;  /* 0x0000001645007388 */ /* 0x0001e80000000a00 */
[----:B------:R0:W-:Y:S04]  /*1e80*/  STS.64 [R71], R24 ;  /* 0x0000001847007388 */ /* 0x0001e80000000a00 */
[----:B------:R0:W-:Y:S01]  /*1e90*/  STS.64 [R73], R26 ;  /* 0x0000001a49007388 */ /* 0x0001e20000000a00 */
[----:B------:R-:W-:Y:S06]  /*1ea0*/  BAR.SYNC.DEFER_BLOCKING 0x0 ;  /* 0x0000000000007b1d */ /* 0x000fec0000010000 */
[----:B------:R0:W0:Y:S04]  /*1eb0*/  LDS.64 R2, [R51] ;  /* 0x0000000033027984 */ /* 0x0000280000000a00 */
[----:B------:R0:W0:Y:S04]  /*1ec0*/  LDS.64 R12, [R51+0x8] ;  /* 0x00000800330c7984 */ /* 0x0000280000000a00 */
[----:B------:R0:W0:Y:S04]  /*1ed0*/  LDS.64 R14, [R51+0x10] ;  /* 0x00001000330e7984 */ /* 0x0000280000000a00 */
[----:B------:R0:W0:Y:S04]  /*1ee0*/  LDS.64 R16, [R51+0x18] ;  /* 0x0000180033107984 */ /* 0x0000280000000a00 */
[----:B------:R0:W0:Y:S04]  /*1ef0*/  LDS.64 R18, [R51+0x20] ;  /* 0x0000200033127984 */ /* 0x0000280000000a00 */
[----:B------:R0:W0:Y:S04]  /*1f00*/  LDS.64 R20, [R51+0x28] ;  /* 0x0000280033147984 */ /* 0x0000280000000a00 */
[----:B------:R0:W0:Y:S04]  /*1f10*/  LDS.64 R22, [R51+0x30] ;  /* 0x0000300033167984 */ /* 0x0000280000000a00 */
[----:B------:R0:W0:Y:S04]  /*1f20*/  LDS.64 R24, [R51+0x38] ;  /* 0x0000380033187984 */ /* 0x0000280000000a00 */
[----:B------:R0:W0:Y:S01]  /*1f30*/  LDS.64 R26, [R51+0x40] ;  /* 0x00004000331a7984 */ /* 0x0000220000000a00 */
[----:B------:R-:W-:Y:S06]  /*1f40*/  BAR.SYNC.DEFER_BLOCKING 0x0 ;  /* 0x0000000000007b1d */ /* 0x000fec0000010000 */
[----:B-1234-:R-:W-:Y:S05]  /*1f50*/  BRA `(.L_x_200) ;  /* 0xffffffe400c07947 */ /* 0x01efea000383ffff */
.L_x_199:
[----:B------:R-:W-:Y:S01]  /*1f60*/  LEA R47, R5, UR4, 0x3 ;  /* 0x00000004052f7c11 */ /* 0x000fe2000f8e18ff */
[----:B------:R-:W0:Y:S01]  /*1f70*/  LDCU.64 UR6, c[0x0][0x3a0] ;  /* 0x00007400ff0677ac */ /* 0x000e220008000a00 */
[----:B------:R-:W-:Y:S01]  /*1f80*/  LEA R49, R7, UR4, 0x3 ;  /* 0x0000000407317c11 */ /* 0x000fe2000f8e18ff */
[----:B------:R-:W-:Y:S01]  /*1f90*/  IMAD R51, R0, -0x40, R51 ;  /* 0xffffffc000337824 */ /* 0x000fe200078e0233 */
[----:B------:R-:W-:Y:S01]  /*1fa0*/  LEA R53, R56, UR4, 0x3 ;  /* 0x0000000438357c11 */ /* 0x000fe2000f8e18ff */
[----:B------:R-:W-:Y:S01]  /*1fb0*/  STS.64 [R47], R28 ;  /* 0x0000001c2f007388 */ /* 0x000fe20000000a00 */
[----:B------:R-:W-:Y:S02]  /*1fc0*/  LEA R55, R58, UR4, 0x3 ;  /* 0x000000043a377c11 */ /* 0x000fe4000f8e18ff */
[----:B------:R-:W-:Y:S01]  /*1fd0*/  LEA R57, R60, UR4, 0x3 ;  /* 0x000000043c397c11 */ /* 0x000fe2000f8e18ff */
[----:B------:R-:W-:Y:S01]  /*1fe0*/  STS.64 [R49], R30 ;  /* 0x0000001e31007388 */ /* 0x000fe20000000a00 */
[----:B------:R-:W-:-:S02]  /*1ff0*/  LEA R61, R61, UR4, 0x3 ;  /* 0x000000043d3d7c11 */ /* 0x000fc4000f8e18ff */
[----:B------:R-:W-:Y:S01]  /*2000*/  LEA R59, R64, UR4, 0x3 ;  /* 0x00000004403b7c11 */ /* 0x000fe2000f8e18ff */
[----:B------:R-:W-:Y:S01]  /*2010*/  STS.64 [R53], R32 ;  /* 0x0000002035007388 */ /* 0x000fe20000000a00 */
[----:B------:R-:W-:Y:S02]  /*2020*/  LEA R63, R66, UR4, 0x3 ;  /* 0x00000004423f7c11 */ /* 0x000fe4000f8e18ff */
[----:B------:R-:W-:Y:S01]  /*2030*/  LEA R65, R68, UR4, 0x3 ;  /* 0x0000000444417c11 */ /* 0x000fe2000f8e18ff */
[----:B------:R-:W-:Y:S01]  /*2040*/  STS.64 [R55], R34 ;  /* 0x0000002237007388 */ /* 0x000fe20000000a00 */
[----:B0-----:R-:W-:Y:S01]  /*2050*/  IMAD.U32 R4, RZ, RZ, UR7 ;  /* 0x00000007ff047e24 */ /* 0x001fe2000f8e00ff */
[----:B------:R-:W-:Y:S02]  /*2060*/  ISETP.LT.U32.AND P2, PT, R0, UR6, PT ;  /* 0x0000000600007c0c */ /* 0x000fe4000bf41070 */
[----:B------:R-:W-:Y:S02]  /*2070*/  STS.64 [R57], R36 ;  /* 0x0000002439007388 */ /* 0x000fe40000000a00 */
[----:B------:R-:W-:-:S02]  /*2080*/  ISETP.GT.U32.AND.EX P2, PT, R4, RZ, PT, P2 ;  /* 0x000000ff0400720c */ /* 0x000fc40003f44120 */
[----:B------:R-:W-:Y:S04]  /*2090*/  STS.64 [R61], R38 ;  /* 0x000000263d007388 */ /* 0x000fe80000000a00 */
[----:B------:R0:W-:Y:S04]  /*20a0*/  STS.64 [R59], R40 ;  /* 0x000000283b007388 */ /* 0x0001e80000000a00 */
[----:B------:R-:W-:Y:S04]  /*20b0*/  STS.64 [R63], R42 ;  /* 0x0000002a3f007388 */ /* 0x000fe80000000a00 */
[----:B------:R-:W-:Y:S01]  /*20c0*/  STS.64 [R65], R44 ;  /* 0x0000002c41007388 */ /* 0x000fe20000000a00 */
[----:B------:R-:W-:Y:S08]  /*20d0*/  BAR.SYNC.DEFER_BLOCKING 0x0 ;  /* 0x0000000000007b1d */ /* 0x000ff00000010000 */
[----:B0-----:R-:W0:Y:S01]  /*20e0*/  LDC.64 R40, c[0x0][0x388] ;  /* 0x0000e200ff287b82 */ /* 0x001e220000000a00 */
[----:B------:R-:W1:Y:S04]  /*20f0*/  LDS.64 R10, [R51] ;  /* 0x00000000330a7984 */ /* 0x000e680000000a00 */
[----:B------:R-:W2:Y:S04]  /*2100*/  LDS.64 R28, [R51+0x800] ;  /* 0x00080000331c7984 */ /* 0x000ea80000000a00 */
[----:B------:R-:W3:Y:S04]  /*2110*/  LDS.64 R30, [R51+0x1000] ;  /* 0x00100000331e7984 */ /* 0x000ee80000000a00 */
[----:B------:R-:W4:Y:S04]  /*2120*/  LDS.64 R32, [R51+0x1800] ;  /* 0x0018000033207984 */ /* 0x000f280000000a00 */
[----:B------:R-:W4:Y:S04]  /*2130*/  LDS.64 R34, [R51+0x2000] ;  /* 0x0020000033227984 */ /* 0x000f280000000a00 */
[----:B------:R-:W4:Y:S04]  /*2140*/  LDS.64 R36, [R51+0x2800] ;  /* 0x0028000033247984 */ /* 0x000f280000000a00 */
[----:B------:R-:W4:Y:S04]  /*2150*/  LDS.64 R8, [R51+0x3000] ;  /* 0x0030000033087984 */ /* 0x000f280000000a00 */
[----:B------:R-:W-:Y:S04]  /*2160*/  LDS.64 R6, [R51+0x3800] ;  /* 0x0038000033067984 */ /* 0x000fe80000000a00 */
[----:B------:R-:W-:Y:S01]  /*2170*/  LDS.64 R4, [R51+0x4000] ;  /* 0x0040000033047984 */ /* 0x000fe20000000a00 */
[----:B------:R-:W-:Y:S06]  /*2180*/  BAR.SYNC.DEFER_BLOCKING 0x0 ;  /* 0x0000000000007b1d */ /* 0x000fec0000010000 */
[----:B-----5:R1:W-:Y:S04]  /*2190*/  STS.64 [R47], R2 ;  /* 0x000000022f007388 */ /* 0x0203e80000000a00 */
[----:B------:R2:W-:Y:S04]  /*21a0*/  STS.64 [R49], R12 ;  /* 0x0000000c31007388 */ /* 0x0005e80000000a00 */
[----:B------:R0:W-:Y:S04]  /*21b0*/  STS.64 [R53], R14 ;  /* 0x0000000e35007388 */ /* 0x0001e80000000a00 */
[----:B------:R3:W-:Y:S01]  /*21c0*/  STS.64 [R55], R16 ;  /* 0x0000001037007388 */ /* 0x0007e20000000a00 */
[----:B-1----:R-:W-:-:S02]  /*21d0*/  VIADD R2, R0, 0x100 ;  /* 0x0000010000027836 */ /* 0x002fc40000000000 */
[----:B------:R-:W-:Y:S01]  /*21e0*/  VIADD R3, R0, 0x200 ;  /* 0x0000020000037836 */ /* 0x000fe20000000000 */
[----:B------:R-:W-:Y:S01]  /*21f0*/  STS.64 [R57], R18 ;  /* 0x0000001239007388 */ /* 0x000fe20000000a00 */
[----:B--2---:R-:W1:Y:S01]  /*2200*/  LDC.64 R12, c[0x0][0x398] ;  /* 0x0000e600ff0c7b82 */ /* 0x004e620000000a00 */
[----:B------:R-:W-:Y:S02]  /*2210*/  ISETP.LT.U32.AND P1, PT, R2, UR6, PT ;  /* 0x0000000602007c0c */ /* 0x000fe4000bf21070 */
[----:B------:R-:W-:Y:S01]  /*2220*/  STS.64 [R61], R20 ;  /* 0x000000143d007388 */ /* 0x000fe20000000a00 */
[C---:B0-----:R-:W-:Y:S01]  /*2230*/  VIADD R14, R0.reuse, 0x300 ;  /* 0x00000300000e7836 */ /* 0x041fe20000000000 */
[----:B------:R-:W-:Y:S02]  /*2240*/  ISETP.LT.U32.AND P0, PT, R3, UR6, PT ;  /* 0x0000000603007c0c */ /* 0x000fe4000bf01070 */
[----:B------:R0:W-:Y:S01]  /*2250*/  STS.64 [R59], R22 ;  /* 0x000000163b007388 */ /* 0x0001e20000000a00 */
[----:B------:R-:W-:Y:S01]  /*2260*/  @P2 LOP3.LUT R15, R11, 0x80000000, RZ, 0x3c, !PT ;  /* 0x800000000b0f2812 */ /* 0x000fe200078e3cff */
[----:B---3--:R-:W-:Y:S01]  /*2270*/  VIADD R16, R0, 0x500 ;  /* 0x0000050000107836 */ /* 0x008fe20000000000 */
[----:B------:R-:W-:Y:S01]  /*2280*/  ISETP.LT.U32.AND P4, PT, R14, UR6, PT ;  /* 0x000000060e007c0c */ /* 0x000fe2000bf81070 */
[----:B------:R1:W-:Y:S01]  /*2290*/  STS.64 [R63], R24 ;  /* 0x000000183f007388 */ /* 0x0003e20000000a00 */
[----:B------:R-:W-:Y:S01]  /*22a0*/  LOP3.LUT R14, R0, 0x400, RZ, 0xfc, !PT ;  /* 0x00000400000e7812 */ /* 0x000fe200078efcff */
[----:B------:R-:W-:Y:S01]  /*22b0*/  IMAD.U32 R11, RZ, RZ, UR7 ;  /* 0x00000007ff0b7e24 */ /* 0x000fe2000f8e00ff */
[----:B------:R-:W-:Y:S01]  /*22c0*/  ISETP.LT.U32.AND P5, PT, R16, UR6, PT ;  /* 0x0000000610007c0c */ /* 0x000fe2000bfa1070 */
[----:B------:R2:W-:Y:S01]  /*22d0*/  STS.64 [R65], R26 ;  /* 0x0000001a41007388 */ /* 0x0005e20000000a00 */
[----:B------:R-:W-:Y:S01]  /*22e0*/  ISETP.LT.U32.AND P6, PT, R14, UR6, PT ;  /* 0x000000060e007c0c */ /* 0x000fe2000bfc1070 */
[----:B------:R-:W-:Y:S01]  /*22f0*/  @P2 IMAD.MOV.U32 R14, RZ, RZ, R10 ;  /* 0x000000ffff0e2224 */ /* 0x000fe200078e000a */
[C---:B------:R-:W-:Y:S01]  /*2300*/  IADD3 R10, PT, PT, R0.reuse, 0x700, RZ ;  /* 0x00000700000a7810 */ /* 0x040fe20007ffe0ff */
[----:B------:R-:W-:Y:S01]  /*2310*/  BAR.SYNC.DEFER_BLOCKING 0x0 ;  /* 0x0000000000007b1d */ /* 0x000fe20000010000 */
[----:B0-----:R-:W-:Y:S01]  /*2320*/  IMAD.WIDE.U32 R22, R0, 0x8, R40 ;  /* 0x0000000800167825 */ /* 0x001fe200078e0028 */
[----:B------:R-:W-:-:S03]  /*2330*/  ISETP.GT.U32.AND.EX P1, PT, R11, RZ, PT, P1 ;  /* 0x000000ff0b00720c */ /* 0x000fc60003f24110 */
[----:B-1----:R-:W-:-:S04]  /*2340*/  IMAD.WIDE.U32 R24, R0, 0x8, R12 ;  /* 0x0000000800187825 */ /* 0x002fc800078e000c */
[----:B------:R-:W-:Y:S02]  /*2350*/  IMAD.U32 R12, RZ, RZ, UR7 ;  /* 0x00000007ff0c7e24 */ /* 0x000fe4000f8e00ff */
[C---:B------:R-:W-:Y:S01]  /*2360*/  VIADD R17, R0.reuse, 0x600 ;  /* 0x0000060000117836 */ /* 0x040fe20000000000 */
[----:B------:R-:W-:Y:S01]  /*2370*/  LOP3.LUT R0, R0, 0x800, RZ, 0xfc, !PT ;  /* 0x0000080000007812 */ /* 0x000fe200078efcff */
[----:B------:R-:W-:Y:S01]  /*2380*/  IMAD.U32 R16, RZ, RZ, UR7 ;  /* 0x00000007ff107e24 */ /* 0x000fe2000f8e00ff */
[----:B------:R-:W-:Y:S01]  /*2390*/  ISETP.GT.U32.AND.EX P0, PT, R12, RZ, PT, P0 ;  /* 0x000000ff0c00720c */ /* 0x000fe20003f04100 */
[----:B------:R-:W-:Y:S01]  /*23a0*/  IMAD.U32 R18, RZ, RZ, UR7 ;  /* 0x00000007ff127e24 */ /* 0x000fe2000f8e00ff */
[----:B------:R-:W-:Y:S01]  /*23b0*/  ISETP.LT.U32.AND P3, PT, R17, UR6, PT ;  /* 0x0000000611007c0c */ /* 0x000fe2000bf61070 */
[----:B--2---:R-:W-:Y:S01]  /*23c0*/  IMAD.U32 R26, RZ, RZ, UR7 ;  /* 0x00000007ff1a7e24 */ /* 0x004fe2000f8e00ff */
[----:B------:R-:W-:Y:S01]  /*23d0*/  ISETP.GT.U32.AND.EX P4, PT, R16, RZ, PT, P4 ;  /* 0x000000ff1000720c */ /* 0x000fe20003f84140 */
[----:B------:R-:W-:Y:S01]  /*23e0*/  IMAD.U32 R27, RZ, RZ, UR7 ;  /* 0x00000007ff1b7e24 */ /* 0x000fe2000f8e00ff */
[----:B------:R-:W-:-:S02]  /*23f0*/  ISETP.GT.U32.AND.EX P6, PT, R18, RZ, PT, P6 ;  /* 0x000000ff1200720c */ /* 0x000fc40003fc4160 */
[----:B------:R-:W-:Y:S01]  /*2400*/  @P1 LOP3.LUT R29, R29, 0x80000000, RZ, 0x3c, !PT ;  /* 0x800000001d1d1812 */ /* 0x000fe200078e3cff */
[----:B------:R-:W0:Y:S01]  /*2410*/  @P2 LDS.64 R38, [R51] ;  /* 0x0000000033262984 */ /* 0x000e220000000a00 */
[----:B------:R-:W-:Y:S02]  /*2420*/  ISETP.GT.U32.AND.EX P5, PT, R26, RZ, PT, P5 ;  /* 0x000000ff1a00720c */ /* 0x000fe40003fa4150 */
[----:B------:R-:W-:Y:S01]  /*2430*/  ISETP.GT.U32.AND.EX P3, PT, R27, RZ, PT, P3 ;  /* 0x000000ff1b00720c */ /* 0x000fe20003f64130 */
[----:B------:R-:W1:Y:S01]  /*2440*/  LDS.64 R2, [R51+0x800] ;  /* 0x0008000033027984 */ /* 0x000e620000000a00 */
[----:B------:R-:W-:-:S03]  /*2450*/  @P0 LOP3.LUT R31, R31, 0x80000000, RZ, 0x3c, !PT ;  /* 0x800000001f1f0812 */ /* 0x000fc600078e3cff */
[----:B----4-:R-:W-:Y:S01]  /*2460*/  @P4 LOP3.LUT R33, R33, 0x80000000, RZ, 0x3c, !PT ;  /* 0x8000000021214812 */ /* 0x010fe200078e3cff */
[----:B------:R-:W-:Y:S01]  /*2470*/  @P2 STG.E.64 desc[UR10][R22.64], R14 ;  /* 0x0000000e16002986 */ /* 0x000fe2000c101b0a */
[----:B------:R-:W-:-:S03]  /*2480*/  @P6 LOP3.LUT R35, R35, 0x80000000, RZ, 0x3c, !PT ;  /* 0x8000000023236812 */ /* 0x000fc600078e3cff */
[----:B------:R-:W-:Y:S01]  /*2490*/  LDS.64 R12, [R51+0x1800] ;  /* 0x00180000330c7984 */ /* 0x000fe20000000a00 */
[----:B------:R-:W-:-:S03]  /*24a0*/  @P5 LOP3.LUT R37, R37, 0x80000000, RZ, 0x3c, !PT ;  /* 0x8000000025255812 */ /* 0x000fc600078e3cff */
[----:B------:R-:W-:Y:S01]  /*24b0*/  LDS.64 R14, [R51+0x2000] ;  /* 0x00200000330e7984 */ /* 0x000fe20000000a00 */
[----:B------:R-:W-:-:S03]  /*24c0*/  @P3 LOP3.LUT R9, R9, 0x80000000, RZ, 0x3c, !PT ;  /* 0x8000000009093812 */ /* 0x000fc600078e3cff */
[----:B------:R-:W-:Y:S04]  /*24d0*/  LDS.64 R16, [R51+0x2800] ;  /* 0x0028000033107984 */ /* 0x000fe80000000a00 */
[----:B------:R-:W-:Y:S04]  /*24e0*/  LDS.64 R18, [R51+0x3000] ;  /* 0x0030000033127984 */ /* 0x000fe80000000a00 */
[----:B------:R-:W-:Y:S04]  /*24f0*/  LDS.64 R20, [R51+0x3800] ;  /* 0x0038000033147984 */ /* 0x000fe80000000a00 */
[----:B0-----:R0:W-:Y:S01]  /*2500*/  @P2 STG.E.64 desc[UR10][R24.64], R38 ;  /* 0x0000002618002986 */ /* 0x0011e2000c101b0a */
[----:B------:R-:W-:-:S03]  /*2510*/  ISETP.LT.U32.AND P2, PT, R10, UR6, PT ;  /* 0x000000060a007c0c */ /* 0x000fc6000bf41070 */
[----:B------:R-:W2:Y:S04]  /*2520*/  LDS.64 R10, [R51+0x1000] ;  /* 0x00100000330a7984 */ /* 0x000ea80000000a00 */
[----:B------:R3:W-:Y:S04]  /*2530*/  @P1 STG.E.64 desc[UR10][R22.64+0x800], R28 ;  /* 0x0008001c16001986 */ /* 0x0007e8000c101b0a */
[----:B-1----:R3:W-:Y:S01]  /*2540*/  @P1 STG.E.64 desc[UR10][R24.64+0x800], R2 ;  /* 0x0008000218001986 */ /* 0x0027e2000c101b0a */
[----:B------:R-:W-:Y:S01]  /*2550*/  ISETP.LT.U32.AND P1, PT, R0, UR6, PT ;  /* 0x0000000600007c0c */ /* 0x000fe2000bf21070 */
[----:B0-----:R-:W-:-:S02]  /*2560*/  IMAD.U32 R38, RZ, RZ, UR7 ;  /* 0x00000007ff267e24 */ /* 0x001fc4000f8e00ff */
[----:B------:R-:W-:Y:S01]  /*2570*/  IMAD.U32 R0, RZ, RZ, UR7 ;  /* 0x00000007ff007e24 */ /* 0x000fe2000f8e00ff */
[----:B------:R3:W-:Y:S02]  /*2580*/  @P0 STG.E.64 desc[UR10][R22.64+0x1000], R30 ;  /* 0x0010001e16000986 */ /* 0x0007e4000c101b0a */
[----:B------:R-:W-:Y:S02]  /*2590*/  ISETP.GT.U32.AND.EX P2, PT, R38, RZ, PT, P2 ;  /* 0x000000ff2600720c */ /* 0x000fe40003f44120 */
[----:B------:R-:W-:-:S11]  /*25a0*/  ISETP.GT.U32.AND.EX P1, PT, R0, RZ, PT, P1 ;  /* 0x000000ff0000720c */ /* 0x000fd60003f24110 */
[----:B------:R-:W-:Y:S01]  /*25b0*/  @P2 LOP3.LUT R7, R7, 0x80000000, RZ, 0x3c, !PT ;  /* 0x8000000007072812 */ /* 0x000fe200078e3cff */
[----:B--2---:R3:W-:Y:S04]  /*25c0*/  @P0 STG.E.64 desc[UR10][R24.64+0x1000], R10 ;  /* 0x0010000a18000986 */ /* 0x0047e8000c101b0a */
[----:B------:R3:W-:Y:S04]  /*25d0*/  @P4 STG.E.64 desc[UR10][R22.64+0x1800], R32 ;  /* 0x0018002016004986 */ /* 0x0007e8000c101b0a */
        /* <DEDUP_REMOVED lines=8> */
[----:B------:R3:W-:Y:S01]  /*2660*/  @P2 STG.E.64 desc[UR10][R24.64+0x3800], R20 ;  /* 0x0038001418002986 */ /* 0x0007e2000c101b0a */
[----:B------:R-:W-:Y:S05]  /*2670*/  @!P1 EXIT ;  /* 0x000000000000994d */ /* 0x000fea0003800000 */
[----:B---3--:R-:W0:Y:S01]  /*2680*/  LDS.64 R2, [R51+0x4000] ;  /* 0x0040000033027984 */ /* 0x008e220000000a00 */
[----:B------:R-:W-:-:S05]  /*2690*/  LOP3.LUT R5, R5, 0x80000000, RZ, 0x3c, !PT ;  /* 0x8000000005057812 */ /* 0x000fca00078e3cff */
[----:B------:R-:W-:Y:S04]  /*26a0*/  STG.E.64 desc[UR10][R22.64+0x4000], R4 ;  /* 0x0040000416007986 */ /* 0x000fe8000c101b0a */
[----:B0-----:R-:W-:Y:S01]  /*26b0*/  STG.E.64 desc[UR10][R24.64+0x4000], R2 ;  /* 0x0040000218007986 */ /* 0x001fe2000c101b0a */
[----:B------:R-:W-:Y:S05]  /*26c0*/  EXIT ;  /* 0x000000000000794d */ /* 0x000fea0003800000 */
.L_x_201:
        /* <DEDUP_REMOVED lines=11> */
.L_x_241:


//--------------------- .text._ZN3cub18CUB_300001_SM_10006detail11EmptyKernelIvEEvv --------------------------
	.section	.text._ZN3cub18CUB_300001_SM_10006detail11EmptyKernelIvEEvv,"ax",@progbits
	.align	128
        .global         _ZN3cub18CUB_300001_SM_10006detail11EmptyKernelIvEEvv
        .type           _ZN3cub18CUB_300001_SM_10006detail11EmptyKernelIvEEvv,@function
        .size           _ZN3cub18CUB_300001_SM_10006detail11EmptyKernelIvEEvv,(.L_x_242 - _ZN3cub18CUB_300001_SM_10006detail11EmptyKernelIvEEvv)
        .other          _ZN3cub18CUB_300001_SM_10006detail11EmptyKernelIvEEvv,@"STO_CUDA_ENTRY STV_DEFAULT"
_ZN3cub18CUB_300001_SM_10006detail11EmptyKernelIvEEvv:
.text._ZN3cub18CUB_300001_SM_10006detail11EmptyKernelIvEEvv:
[----:B------:R-:W-:Y:S01]  /*0000*/  LDC R1, c[0x0][0x37c] ;  /* 0x0000df00ff017b82 */ /* 0x000fe20000000800 */
[----:B------:R-:W-:Y:S05]  /*0010*/  EXIT ;  /* 0x000000000000794d */ /* 0x000fea0003800000 */
.L_x_202:
        /* <DEDUP_REMOVED lines=14> */
.L_x_242:


//--------------------- .text._Z12print_arraysPxS_S_ --------------------------
	.section	.text._Z12print_arraysPxS_S_,"ax",@progbits
	.align	128
        .global         _Z12print_arraysPxS_S_
        .type           _Z12print_arraysPxS_S_,@function
        .size           _Z12print_arraysPxS_S_,(.L_x_243 - _Z12print_arraysPxS_S_)
        .other          _Z12print_arraysPxS_S_,@"STO_CUDA_ENTRY STV_DEFAULT"
_Z12print_arraysPxS_S_:
.text._Z12print_arraysPxS_S_:
[----:B------:R-:W0:Y:S01]  /*0000*/  LDC R1, c[0x0][0x37c] ;  /* 0x0000df00ff017b82 */ /* 0x000e220000000800 */
[----:B------:R-:W1:Y:S01]  /*0010*/  S2R R3, SR_TID.X ;  /* 0x0000000000037919 */ /* 0x000e620000002100 */
[----:B------:R-:W2:Y:S06]  /*0020*/  LDCU UR5, c[0x0][0x2fc] ;  /* 0x00005f80ff0577ac */ /* 0x000eac0008000800 */
[----:B------:R-:W1:Y:S01]  /*0030*/  S2UR UR6, SR_CTAID.X ;  /* 0x00000000000679c3 */ /* 0x000e620000002500 */
[----:B0-----:R-:W-:Y:S01]  /*0040*/  VIADD R1, R1, 0xfffffff0 ;  /* 0xfffffff001017836 */ /* 0x001fe20000000000 */
[----:B------:R-:W-:Y:S01]  /*0050*/  MOV R0, 0x180 ;  /* 0x0000018000007802 */ /* 0x000fe20000000f00 */
[----:B------:R-:W0:Y:S01]  /*0060*/  LDCU UR4, c[0x0][0x2f8] ;  /* 0x00005f00ff0477ac */ /* 0x000e220008000800 */
[----:B------:R-:W3:Y:S04]  /*0070*/  LDCU.64 UR8, c[0x4][0x168] ;  /* 0x01002d00ff0877ac */ /* 0x000ee80008000a00 */
[----:B------:R-:W1:Y:S01]  /*0080*/  LDC R16, c[0x0][0x360] ;  /* 0x0000d800ff107b82 */ /* 0x000e620000000800 */
[----:B------:R-:W4:Y:S01]  /*0090*/  LDCU.64 UR36, c[0x0][0x358] ;  /* 0x00006b00ff2477ac */ /* 0x000f220008000a00 */
[----:B------:R-:W1:Y:S01]  /*00a0*/  LDCU.64 UR38, c[0x0][0x390] ;  /* 0x00007200ff2677ac */ /* 0x000e620008000a00 */
[----:B------:R-:W1:Y:S01]  /*00b0*/  LDCU.64 UR40, c[0x0][0x388] ;  /* 0x00007100ff2877ac */ /* 0x000e620008000a00 */
[----:B0-----:R-:W-:Y:S01]  /*00c0*/  IADD3 R17, P0, PT, R1, UR4, RZ ;  /* 0x0000000401117c10 */ /* 0x001fe2000ff1e0ff */
[----:B---3--:R-:W-:-:S04]  /*00d0*/  IMAD.U32 R4, RZ, RZ, UR8 ;  /* 0x00000008ff047e24 */ /* 0x008fc8000f8e00ff */
[----:B--2---:R-:W-:Y:S02]  /*00e0*/  IMAD.X R18, RZ, RZ, UR5, P0 ;  /* 0x00000005ff127e24 */ /* 0x004fe400080e06ff */
[----:B------:R-:W-:Y:S02]  /*00f0*/  IMAD.U32 R5, RZ, RZ, UR9 ;  /* 0x00000009ff057e24 */ /* 0x000fe4000f8e00ff */
[----:B------:R-:W-:Y:S02]  /*0100*/  IMAD.MOV.U32 R6, RZ, RZ, R17 ;  /* 0x000000ffff067224 */ /* 0x000fe400078e0011 */
[----:B-1----:R-:W-:Y:S02]  /*0110*/  IMAD R16, R16, UR6, R3 ;  /* 0x0000000610107c24 */ /* 0x002fe4000f8e0203 */
[----:B------:R0:W1:Y:S01]  /*0120*/  LDC.64 R2, c[0x4][R0] ;  /* 0x0100000000027b82 */ /* 0x0000620000000a00 */
[----:B------:R-:W-:Y:S02]  /*0130*/  IMAD.MOV.U32 R7, RZ, RZ, R18 ;  /* 0x000000ffff077224 */ /* 0x000fe400078e0012 */
[----:B----4-:R0:W-:Y:S05]  /*0140*/  STL [R1], R16 ;  /* 0x0000001001007387 */ /* 0x0101ea0000100800 */
[----:B------:R-:W-:-:S07]  /*0150*/  LEPC R20, `(.L_x_203) ;  /* 0x000000001014794e */ /* 0x000fce0000000000 */
[----:B01----:R-:W-:Y:S05]  /*0160*/  CALL.ABS.NOINC R2 ;  /* 0x0000000002007343 */ /* 0x003fea0003c00000 */
.L_x_203:
[----:B------:R-:W0:Y:S02]  /*0170*/  LDC.64 R2, c[0x0][0x380] ;  /* 0x0000e000ff027b82 */ /* 0x000e240000000a00 */
[----:B0-----:R-:W2:Y:S02]  /*0180*/  LDG.E.64 R2, desc[UR36][R2.64] ;  /* 0x0000002402027981 */ /* 0x001ea4000c1e1b00 */
[----:B--2---:R-:W-:-:S04]  /*0190*/  ISETP.GE.U32.AND P0, PT, R2, 0x1, PT ;  /* 0x000000010200780c */ /* 0x004fc80003f06070 */
[----:B------:R-:W-:-:S13]  /*01a0*/  ISETP.GE.AND.EX P0, PT, R3, RZ, PT, P0 ;  /* 0x000000ff0300720c */ /* 0x000fda0003f06300 */
[----:B------:R-:W-:Y:S05]  /*01b0*/  @!P0 BRA `(.L_x_204) ;  /* 0x0000000000788947 */ /* 0x000fea0003800000 */
[----:B------:R-:W-:Y:S01]  /*01c0*/  BSSY.RECONVERGENT B6, `(.L_x_204) ;  /* 0x000001d000067945 */ /* 0x000fe20003800200 */
[----:B------:R-:W-:Y:S02]  /*01d0*/  IMAD.MOV.U32 R19, RZ, RZ, RZ ;  /* 0x000000ffff137224 */ /* 0x000fe400078e00ff */
[----:B------:R-:W-:-:S07]  /*01e0*/  IMAD.MOV.U32 R2, RZ, RZ, RZ ;  /* 0x000000ffff027224 */ /* 0x000fce00078e00ff */
.L_x_206:
[C---:B------:R-:W-:Y:S01]  /*01f0*/  IMAD.SHL.U32 R10, R2.reuse, 0x8, RZ ;  /* 0x00000008020a7824 */ /* 0x040fe200078e00ff */
[----:B------:R-:W-:Y:S01]  /*0200*/  SHF.L.U64.HI R0, R2, 0x3, R19 ;  /* 0x0000000302007819 */ /* 0x000fe20000010213 */
[----:B------:R-:W0:Y:S03]  /*0210*/  LDCU.64 UR4, c[0x4][0x170] ;  /* 0x01002e00ff0477ac */ /* 0x000e260008000a00 */
[C---:B------:R-:W-:Y:S02]  /*0220*/  IADD3 R8, P0, PT, R10.reuse, UR38, RZ ;  /* 0x000000260a087c10 */ /* 0x040fe4000ff1e0ff */
[----:B------:R-:W-:Y:S02]  /*0230*/  IADD3 R10, P1, PT, R10, UR40, RZ ;  /* 0x000000280a0a7c10 */ /* 0x000fe4000ff3e0ff */
[C---:B------:R-:W-:Y:S02]  /*0240*/  IADD3.X R9, PT, PT, R0.reuse, UR39, RZ, P0, !PT ;  /* 0x0000002700097c10 */ /* 0x040fe400087fe4ff */
[----:B------:R-:W-:-:S03]  /*0250*/  IADD3.X R11, PT, PT, R0, UR41, RZ, P1, !PT ;  /* 0x00000029000b7c10 */ /* 0x000fc60008ffe4ff */
[----:B------:R-:W2:Y:S04]  /*0260*/  LDG.E R3, desc[UR36][R8.64] ;  /* 0x0000002408037981 */ /* 0x000ea8000c1e1900 */
[----:B------:R-:W3:Y:S01]  /*0270*/  LDG.E R0, desc[UR36][R10.64] ;  /* 0x000000240a007981 */ /* 0x000ee2000c1e1900 */
[----:B------:R-:W-:Y:S01]  /*0280*/  MOV R12, 0x180 ;  /* 0x00000180000c7802 */ /* 0x000fe20000000f00 */
[----:B0-----:R-:W-:Y:S01]  /*0290*/  IMAD.U32 R5, RZ, RZ, UR5 ;  /* 0x00000005ff057e24 */ /* 0x001fe2000f8e00ff */
[----:B------:R-:W-:Y:S01]  /*02a0*/  MOV R4, UR4 ;  /* 0x0000000400047c02 */ /* 0x000fe20008000f00 */
[----:B------:R-:W-:Y:S02]  /*02b0*/  IMAD.MOV.U32 R6, RZ, RZ, R17 ;  /* 0x000000ffff067224 */ /* 0x000fe400078e0011 */
[----:B------:R-:W-:Y:S01]  /*02c0*/  IMAD.MOV.U32 R7, RZ, RZ, R18 ;  /* 0x000000ffff077224 */ /* 0x000fe200078e0012 */
[----:B------:R-:W0:Y:S01]  /*02d0*/  LDC.64 R12, c[0x4][R12] ;  /* 0x010000000c0c7b82 */ /* 0x000e220000000a00 */
[----:B--2---:R1:W-:Y:S04]  /*02e0*/  STL.64 [R1], R2 ;  /* 0x0000000201007387 */ /* 0x0043e80000100a00 */
[----:B0--3--:R1:W-:Y:S02]  /*02f0*/  STL [R1+0x8], R0 ;  /* 0x0000080001007387 */ /* 0x0093e40000100800 */
[----:B------:R-:W-:-:S07]  /*0300*/  LEPC R20, `(.L_x_205) ;  /* 0x000000001014794e */ /* 0x000fce0000000000 */
[----:B-1----:R-:W-:Y:S05]  /*0310*/  CALL.ABS.NOINC R12 ;  /* 0x000000000c007343 */ /* 0x002fea0003c00000 */
.L_x_205:
[----:B------:R-:W0:Y:S02]  /*0320*/  LDC.64 R4, c[0x0][0x380] ;  /* 0x0000e000ff047b82 */ /* 0x000e240000000a00 */
[----:B0-----:R-:W2:Y:S01]  /*0330*/  LDG.E.64 R4, desc[UR36][R4.64] ;  /* 0x0000002404047981 */ /* 0x001ea2000c1e1b00 */
[----:B------:R-:W-:-:S05]  /*0340*/  IADD3 R2, P0, PT, R2, 0x1, RZ ;  /* 0x0000000102027810 */ /* 0x000fca0007f1e0ff */
[----:B------:R-:W-:Y:S01]  /*0350*/  IMAD.X R19, RZ, RZ, R19, P0 ;  /* 0x000000ffff137224 */ /* 0x000fe200000e0613 */
[----:B--2---:R-:W-:-:S04]  /*0360*/  ISETP.GT.U32.AND P0, PT, R4, R2, PT ;  /* 0x000000020400720c */ /* 0x004fc80003f04070 */
[----:B------:R-:W-:-:S13]  /*0370*/  ISETP.GT.AND.EX P0, PT, R5, R19, PT, P0 ;  /* 0x000000130500720c */ /* 0x000fda0003f04300 */
[----:B------:R-:W-:Y:S05]  /*0380*/  @P0 BRA `(.L_x_206) ;  /* 0xfffffffc00980947 */ /* 0x000fea000383ffff */
[----:B------:R-:W-:Y:S05]  /*0390*/  BSYNC.RECONVERGENT B6 ;  /* 0x0000000000067941 */ /* 0x000fea0003800200 */
.L_x_204:
[----:B------:R-:W-:Y:S01]  /*03a0*/  MOV R0, 0x180 ;  /* 0x0000018000007802 */ /* 0x000fe20000000f00 */
[----:B------:R0:W-:Y:S01]  /*03b0*/  STL [R1], R16 ;  /* 0x0000001001007387 */ /* 0x0001e20000100800 */
[----:B------:R-:W1:Y:S01]  /*03c0*/  LDCU.64 UR4, c[0x4][0x178] ;  /* 0x01002f00ff0477ac */ /* 0x000e620008000a00 */
[----:B------:R-:W-:Y:S01]  /*03d0*/  IMAD.MOV.U32 R6, RZ, RZ, R17 ;  /* 0x000000ffff067224 */ /* 0x000fe200078e0011 */
[----:B------:R0:W2:Y:S01]  /*03e0*/  LDC.64 R2, c[0x4][R0] ;  /* 0x0100000000027b82 */ /* 0x0000a20000000a00 */
[----:B------:R-:W-:Y:S01]  /*03f0*/  IMAD.MOV.U32 R7, RZ, RZ, R18 ;  /* 0x000000ffff077224 */ /* 0x000fe200078e0012 */
[----:B-1----:R-:W-:Y:S01]  /*0400*/  MOV R4, UR4 ;  /* 0x0000000400047c02 */ /* 0x002fe20008000f00 */
[----:B0-----:R-:W-:-:S07]  /*0410*/  IMAD.U32 R5, RZ, RZ, UR5 ;  /* 0x00000005ff057e24 */ /* 0x001fce000f8e00ff */
[----:B------:R-:W-:-:S07]  /*0420*/  LEPC R20, `(.L_x_207) ;  /* 0x000000001014794e */ /* 0x000fce0000000000 */
[----:B--2---:R-:W-:Y:S05]  /*0430*/  CALL.ABS.NOINC R2 ;  /* 0x0000000002007343 */ /* 0x004fea0003c00000 */
.L_x_207:
[----:B------:R-:W-:Y:S05]  /*0440*/  EXIT ;  /* 0x000000000000794d */ /* 0x000fea0003800000 */
.L_x_208:
        /* <DEDUP_REMOVED lines=11> */
.L_x_243:


//--------------------- .text._Z18calculateFunction2PxS_S_S_S_S_S_S_S_S_ --------------------------
	.section	.text._Z18calculateFunction2PxS_S_S_S_S_S_S_S_S_,"ax",@progbits
	.align	128
        .global         _Z18calculateFunction2PxS_S_S_S_S_S_S_S_S_
        .type           _Z18calculateFunction2PxS_S_S_S_S_S_S_S_S_,@function
        .size           _Z18calculateFunction2PxS_S_S_S_S_S_S_S_S_,(.L_x_236 - _Z18calculateFunction2PxS_S_S_S_S_S_S_S_S_)
        .other          _Z18calculateFunction2PxS_S_S_S_S_S_S_S_S_,@"STO_CUDA_ENTRY STV_DEFAULT"
_Z18calculateFunction2PxS_S_S_S_S_S_S_S_S_:
.text._Z18calculateFunction2PxS_S_S_S_S_S_S_S_S_:
[----:B------:R-:W0:Y:S08]  /*0000*/  LDC R1, c[0x0][0x37c] ;  /* 0x0000df00ff017b82 */ /* 0x000e300000000800 */
[----:B------:R-:W1:Y:S01]  /*0010*/  LDC.64 R2, c[0x0][0x3b0] ;  /* 0x0000ec00ff027b82 */ /* 0x000e620000000a00 */
[----:B------:R-:W1:Y:S02]  /*0020*/  LDCU.64 UR36, c[0x0][0x358] ;  /* 0x00006b00ff2477ac */ /* 0x000e640008000a00 */
[----:B-1----:R-:W2:Y:S05]  /*0030*/  LDG.E.64 R2, desc[UR36][R2.64] ;  /* 0x0000002402027981 */ /* 0x002eaa000c1e1b00 */
[----:B------:R-:W1:Y:S01]  /*0040*/  S2UR UR4, SR_CTAID.X ;  /* 0x00000000000479c3 */ /* 0x000e620000002500 */
[----:B------:R-:W1:Y:S07]  /*0050*/  S2R R7, SR_TID.X ;  /* 0x0000000000077919 */ /* 0x000e6e0000002100 */
[----:B------:R-:W1:Y:S01]  /*0060*/  LDC R0, c[0x0][0x360] ;  /* 0x0000d800ff007b82 */ /* 0x000e620000000800 */
[----:B------:R-:W3:Y:S01]  /*0070*/  LDCU UR5, c[0x0][0x370] ;  /* 0x00006e00ff0577ac */ /* 0x000ee20008000800 */
[----:B-1----:R-:W-:-:S02]  /*0080*/  IMAD R7, R0, UR4, R7 ;  /* 0x0000000400077c24 */ /* 0x002fc4000f8e0207 */
[----:B---3--:R-:W-:Y:S02]  /*0090*/  IMAD R0, R0, UR5, RZ ;  /* 0x0000000500007c24 */ /* 0x008fe4000f8e02ff */
[----:B------:R-:W-:Y:S01]  /*00a0*/  VIADD R5, R7, 0x1 ;  /* 0x0000000107057836 */ /* 0x000fe20000000000 */
[----:B------:R-:W-:-:S04]  /*00b0*/  SHF.R.S32.HI R9, RZ, 0x1f, R7 ;  /* 0x0000001fff097819 */ /* 0x000fc80000011407 */
[----:B------:R-:W-:-:S13]  /*00c0*/  ISETP.NE.AND P2, PT, R5, R0, PT ;  /* 0x000000000500720c */ /* 0x000fda0003f45270 */
[----:B------:R-:W1:Y:S01]  /*00d0*/  @!P2 LDC.64 R4, c[0x0][0x3a0] ;  /* 0x0000e800ff04ab82 */ /* 0x000e620000000a00 */
[-C--:B--2---:R-:W-:Y:S02]  /*00e0*/  IMAD R0, R3, R7.reuse, RZ ;  /* 0x0000000703007224 */ /* 0x084fe400078e02ff */
[----:B------:R-:W-:-:S04]  /*00f0*/  IMAD.WIDE.U32 R6, R2, R7, RZ ;  /* 0x0000000702067225 */ /* 0x000fc800078e00ff */
[C---:B------:R-:W-:Y:S01]  /*0100*/  IMAD R9, R2.reuse, R9, R0 ;  /* 0x0000000902097224 */ /* 0x040fe200078e0200 */
[----:B------:R-:W-:-:S03]  /*0110*/  IADD3 R18, P0, PT, R2, R6, RZ ;  /* 0x0000000602127210 */ /* 0x000fc60007f1e0ff */
[----:B------:R-:W-:Y:S01]  /*0120*/  IMAD.IADD R2, R7, 0x1, R9 ;  /* 0x0000000107027824 */ /* 0x000fe200078e0209 */
[----:B------:R-:W-:-:S04]  /*0130*/  IADD3 R18, P1, PT, R18, -0x1, RZ ;  /* 0xffffffff12127810 */ /* 0x000fc80007f3e0ff */
[----:B------:R-:W-:-:S04]  /*0140*/  IADD3.X R19, P0, PT, R3, R2, RZ, P0, !PT ;  /* 0x0000000203137210 */ /* 0x000fc8000071e4ff */
[----:B------:R-:W-:-:S06]  /*0150*/  IADD3.X R19, P1, PT, R19, -0x1, RZ, P1, !PT ;  /* 0xffffffff13137810 */ /* 0x000fcc0000f3e4ff */
[----:B-1----:R-:W2:Y:S01]  /*0160*/  @!P2 LDG.E.64 R18, desc[UR36][R4.64] ;  /* 0x000000240412a981 */ /* 0x002ea2000c1e1b00 */
[--C-:B------:R-:W-:Y:S01]  /*0170*/  SHF.R.S32.HI R27, RZ, 0x1f, R3.reuse ;  /* 0x0000001fff1b7819 */ /* 0x100fe20000011403 */
[----:B------:R-:W-:Y:S01]  /*0180*/  IMAD.MOV.U32 R23, RZ, RZ, R6 ;  /* 0x000000ffff177224 */ /* 0x000fe200078e0006 */
[--C-:B------:R-:W-:Y:S02]  /*0190*/  SHF.R.S32.HI R24, RZ, 0x1f, R2.reuse ;  /* 0x0000001fff187819 */ /* 0x100fe40000011402 */
[----:B------:R-:W-:Y:S02]  /*01a0*/  SHF.R.S32.HI R3, RZ, 0x1f, R3 ;  /* 0x0000001fff037819 */ /* 0x000fe40000011403 */
[----:B------:R-:W-:Y:S02]  /*01b0*/  SHF.R.S32.HI R22, RZ, 0x1f, R2 ;  /* 0x0000001fff167819 */ /* 0x000fe40000011402 */
[----:B------:R-:W-:-:S04]  /*01c0*/  IADD3.X R27, P0, P1, R27, -0x1, R24, P1, P0 ;  /* 0xffffffff1b1b7810 */ /* 0x000fc80000900418 */
[----:B------:R-:W-:Y:S02]  /*01d0*/  IADD3.X R25, PT, PT, R3, -0x1, R22, P0, P1 ;  /* 0xffffffff03197810 */ /* 0x000fe400007e2416 */
[--C-:B--2---:R-:W-:Y:S02]  /*01e0*/  @!P2 SHF.R.S32.HI R27, RZ, 0x1f, R19.reuse ;  /* 0x0000001fff1ba819 */ /* 0x104fe40000011413 */
[----:B------:R-:W-:Y:S02]  /*01f0*/  @!P2 SHF.R.S32.HI R25, RZ, 0x1f, R19 ;  /* 0x0000001fff19a819 */ /* 0x000fe40000011413 */
[----:B------:R-:W-:Y:S02]  /*0200*/  ISETP.NE.U32.AND P0, PT, R27, R24, PT ;  /* 0x000000181b00720c */ /* 0x000fe40003f05070 */
[----:B------:R-:W-:Y:S02]  /*0210*/  ISETP.GE.U32.AND P1, PT, R18, R23, PT ;  /* 0x000000171200720c */ /* 0x000fe40003f26070 */
[----:B------:R-:W-:-:S02]  /*0220*/  ISETP.NE.AND.EX P0, PT, R25, R22, PT, P0 ;  /* 0x000000161900720c */ /* 0x000fc40003f05300 */
[----:B------:R-:W-:Y:S02]  /*0230*/  ISETP.GE.U32.AND P2, PT, R27, R24, PT ;  /* 0x000000181b00720c */ /* 0x000fe40003f46070 */
[----:B------:R-:W-:Y:S02]  /*0240*/  ISETP.GE.U32.AND.EX P1, PT, R19, R2, PT, P1 ;  /* 0x000000021300720c */ /* 0x000fe40003f26110 */
[----:B------:R-:W-:Y:S02]  /*0250*/  ISETP.GE.AND.EX P2, PT, R25, R22, PT, P2 ;  /* 0x000000161900720c */ /* 0x000fe40003f46320 */
[----:B------:R-:W-:-:S05]  /*0260*/  SEL R0, RZ, 0xffffffff, P1 ;  /* 0xffffffffff007807 */ /* 0x000fca0000800000 */
[----:B------:R-:W-:-:S04]  /*0270*/  @P0 SEL R0, RZ, 0xffffffff, P2 ;  /* 0xffffffffff000807 */ /* 0x000fc80001000000 */
[----:B------:R-:W-:-:S04]  /*0280*/  LOP3.LUT R0, R0, 0x1, RZ, 0xc0, !PT ;  /* 0x0000000100007812 */ /* 0x000fc800078ec0ff */
[----:B------:R-:W-:-:S13]  /*0290*/  ISETP.NE.U32.AND P0, PT, R0, 0x1, PT ;  /* 0x000000010000780c */ /* 0x000fda0003f05070 */
[----:B0-----:R-:W-:Y:S05]  /*02a0*/  @!P0 EXIT ;  /* 0x000000000000894d */ /* 0x001fea0003800000 */
.L_x_217:
[----:B0-----:R-:W0:Y:S08]  /*02b0*/  LDC.64 R16, c[0x0][0x390] ;  /* 0x0000e400ff107b82 */ /* 0x001e300000000a00 */
[----:B------:R-:W1:Y:S08]  /*02c0*/  LDC.64 R6, c[0x0][0x380] ;  /* 0x0000e000ff067b82 */ /* 0x000e700000000a00 */
[----:B------:R-:W2:Y:S01]  /*02d0*/  LDC.64 R30, c[0x0][0x388] ;  /* 0x0000e200ff1e7b82 */ /* 0x000ea20000000a00 */
[----:B0-----:R-:W3:Y:S04]  /*02e0*/  LDG.E.64 R16, desc[UR36][R16.64] ;  /* 0x0000002410107981 */ /* 0x001ee8000c1e1b00 */
[----:B-1----:R-:W4:Y:S04]  /*02f0*/  LDG.E.64 R4, desc[UR36][R6.64] ;  /* 0x0000002406047981 */ /* 0x002f28000c1e1b00 */
[----:B--2---:R-:W2:Y:S01]  /*0300*/  LDG.E.64 R30, desc[UR36][R30.64] ;  /* 0x000000241e1e7981 */ /* 0x004ea2000c1e1b00 */
[----:B------:R-:W-:Y:S01]  /*0310*/  IMAD.MOV.U32 R8, RZ, RZ, R23 ;  /* 0x000000ffff087224 */ /* 0x000fe200078e0017 */
[----:B------:R-:W-:Y:S01]  /*0320*/  MOV R20, 0x410 ;  /* 0x0000041000147802 */ /* 0x000fe20000000f00 */
[----:B------:R-:W-:-:S02]  /*0330*/  IMAD.MOV.U32 R9, RZ, RZ, R2 ;  /* 0x000000ffff097224 */ /* 0x000fc400078e0002 */
[----:B------:R-:W-:Y:S02]  /*0340*/  IMAD.MOV.U32 R10, RZ, RZ, R24 ;  /* 0x000000ffff0a7224 */ /* 0x000fe400078e0018 */
[----:B------:R-:W-:Y:S02]  /*0350*/  IMAD.MOV.U32 R11, RZ, RZ, R22 ;  /* 0x000000ffff0b7224 */ /* 0x000fe400078e0016 */
[----:B------:R-:W-:Y:S01]  /*0360*/  IMAD.MOV.U32 R21, RZ, RZ, 0x0 ;  /* 0x00000000ff157424 */ /* 0x000fe200078e00ff */
[--C-:B---3--:R-:W-:Y:S01]  /*0370*/  SHF.R.S32.HI R28, RZ, 0x1f, R17.reuse ;  /* 0x0000001fff1c7819 */ /* 0x108fe20000011411 */
[----:B------:R-:W-:Y:S01]  /*0380*/  IMAD.MOV.U32 R12, RZ, RZ, R16 ;  /* 0x000000ffff0c7224 */ /* 0x000fe200078e0010 */
[--C-:B------:R-:W-:Y:S01]  /*0390*/  SHF.R.S32.HI R15, RZ, 0x1f, R17.reuse ;  /* 0x0000001fff0f7819 */ /* 0x100fe20000011411 */
[----:B------:R-:W-:Y:S02]  /*03a0*/  IMAD.MOV.U32 R13, RZ, RZ, R17 ;  /* 0x000000ffff0d7224 */ /* 0x000fe400078e0011 */
[----:B------:R-:W-:Y:S01]  /*03b0*/  IMAD.MOV.U32 R14, RZ, RZ, R28 ;  /* 0x000000ffff0e7224 */ /* 0x000fe200078e001c */
[----:B----4-:R-:W-:-:S02]  /*03c0*/  SHF.R.S32.HI R6, RZ, 0x1f, R5 ;  /* 0x0000001fff067819 */ /* 0x010fc40000011405 */
[----:B------:R-:W-:Y:S02]  /*03d0*/  SHF.R.S32.HI R7, RZ, 0x1f, R5 ;  /* 0x0000001fff077819 */ /* 0x000fe40000011405 */
[--C-:B--2---:R-:W-:Y:S02]  /*03e0*/  SHF.R.S32.HI R26, RZ, 0x1f, R31.reuse ;  /* 0x0000001fff1a7819 */ /* 0x104fe4000001141f */
[----:B------:R-:W-:-:S07]  /*03f0*/  SHF.R.S32.HI R29, RZ, 0x1f, R31 ;  /* 0x0000001fff1d7819 */ /* 0x000fce000001141f */
[----:B------:R-:W-:Y:S05]  /*0400*/  CALL.REL.NOINC `($_Z18calculateFunction2PxS_S_S_S_S_S_S_S_S_$_Z8fastExponnn) ;  /* 0x0000002400247944 */ /* 0x000fea0003c00000 */
[----:B------:R-:W-:Y:S01]  /*0410*/  IADD3 RZ, P0, PT, RZ, -R16, RZ ;  /* 0x80000010ffff7210 */ /* 0x000fe20007f1e0ff */
[----:B------:R-:W-:Y:S01]  /*0420*/  IMAD.WIDE.U32 R8, R5, R30, RZ ;  /* 0x0000001e05087225 */ /* 0x000fe200078e00ff */
[----:B------:R-:W-:Y:S01]  /*0430*/  LOP3.LUT R0, RZ, R17, RZ, 0x33, !PT ;  /* 0x00000011ff007212 */ /* 0x000fe200078e33ff */
[----:B------:R-:W-:Y:S01]  /*0440*/  UMOV UR4, 0x4321 ;  /* 0x0000432100047882 */ /* 0x000fe20000000000 */
[----:B------:R-:W-:Y:S01]  /*0450*/  ISETP.GE.AND P1, PT, R17, RZ, PT ;  /* 0x000000ff1100720c */ /* 0x000fe20003f26270 */
[----:B------:R-:W-:Y:S01]  /*0460*/  IMAD.MOV R3, RZ, RZ, -R16 ;  /* 0x000000ffff037224 */ /* 0x000fe200078e0a10 */
[----:B------:R-:W-:Y:S01]  /*0470*/  IADD3.X R0, P0, PT, RZ, R0, RZ, P0, !PT ;  /* 0x00000000ff007210 */ /* 0x000fe2000071e4ff */
[----:B------:R-:W-:-:S03]  /*0480*/  IMAD.WIDE.U32 R12, P2, R31, R4, R8 ;  /* 0x000000041f0c7225 */ /* 0x000fc60007840008 */
[----:B------:R-:W-:Y:S01]  /*0490*/  SEL R17, R0, R17, !P1 ;  /* 0x0000001100117207 */ /* 0x000fe20004800000 */
[----:B------:R-:W-:Y:S01]  /*04a0*/  IMAD.MOV.U32 R8, RZ, RZ, R13 ;  /* 0x000000ffff087224 */ /* 0x000fe200078e000d */
[----:B------:R-:W-:Y:S01]  /*04b0*/  LOP3.LUT R0, RZ, R28, RZ, 0x33, !PT ;  /* 0x0000001cff007212 */ /* 0x000fe200078e33ff */
[----:B------:R-:W-:Y:S01]  /*04c0*/  IMAD.X R9, RZ, RZ, RZ, P2 ;  /* 0x000000ffff097224 */ /* 0x000fe200010e06ff */
[----:B------:R-:W-:Y:S01]  /*04d0*/  SEL R16, R3, R16, !P1 ;  /* 0x0000001003107207 */ /* 0x000fe20004800000 */
[----:B------:R-:W-:Y:S01]  /*04e0*/  IMAD.WIDE.U32 R10, R4, R30, RZ ;  /* 0x0000001e040a7225 */ /* 0x000fe200078e00ff */
[----:B------:R-:W-:-:S03]  /*04f0*/  IADD3.X R3, P0, PT, RZ, R0, RZ, P0, !PT ;  /* 0x00000000ff037210 */ /* 0x000fc6000071e4ff */
[----:B------:R-:W-:Y:S01]  /*0500*/  IMAD R7, R7, R30, RZ ;  /* 0x0000001e07077224 */ /* 0x000fe200078e02ff */
[C---:B------:R-:W-:Y:S01]  /*0510*/  LOP3.LUT R3, R28.reuse, R3, RZ, 0xc0, !PT ;  /* 0x000000031c037212 */ /* 0x040fe200078ec0ff */
[----:B------:R-:W-:Y:S01]  /*0520*/  IMAD.X R13, RZ, RZ, R0, P0 ;  /* 0x000000ffff0d7224 */ /* 0x000fe200000e0600 */
[----:B------:R-:W-:Y:S01]  /*0530*/  IADD3 R11, P1, PT, R11, R12, RZ ;  /* 0x0000000c0b0b7210 */ /* 0x000fe20007f3e0ff */
[----:B------:R-:W-:Y:S01]  /*0540*/  IMAD.U32 R12, RZ, RZ, UR4 ;  /* 0x00000004ff0c7e24 */ /* 0x000fe2000f8e00ff */
[----:B------:R-:W-:Y:S02]  /*0550*/  UMOV UR4, URZ ;  /* 0x000000ff00047c82 */ /* 0x000fe40008000000 */
[----:B------:R-:W-:Y:S01]  /*0560*/  LOP3.LUT R28, R28, R13, RZ, 0xc0, !PT ;  /* 0x0000000d1c1c7212 */ /* 0x000fe200078ec0ff */
[----:B------:R-:W-:-:S03]  /*0570*/  IMAD.WIDE.U32.X R8, R31, R5, R8, P1 ;  /* 0x000000051f087225 */ /* 0x000fc600008e0408 */
[-C--:B------:R-:W-:Y:S01]  /*0580*/  LOP3.LUT P3, RZ, R28, R3.reuse, RZ, 0xfc, !PT ;  /* 0x000000031cff7212 */ /* 0x080fe2000786fcff */
[-C--:B------:R-:W-:Y:S02]  /*0590*/  IMAD R5, R5, R26.reuse, RZ ;  /* 0x0000001a05057224 */ /* 0x080fe400078e02ff */
[----:B------:R-:W-:Y:S01]  /*05a0*/  IMAD.WIDE.U32 R8, R4, R26, R8 ;  /* 0x0000001a04087225 */ /* 0x000fe200078e0008 */
[C---:B------:R-:W-:Y:S02]  /*05b0*/  SEL R28, R17.reuse, R28, !P3 ;  /* 0x0000001c111c7207 */ /* 0x040fe40005800000 */
[----:B------:R-:W-:Y:S01]  /*05c0*/  SEL R3, R16, R3, !P3 ;  /* 0x0000000310037207 */ /* 0x000fe20005800000 */
[----:B------:R-:W-:Y:S01]  /*05d0*/  IMAD R29, R4, R29, R5 ;  /* 0x0000001d041d7224 */ /* 0x000fe200078e0205 */
[----:B------:R-:W-:Y:S02]  /*05e0*/  ISETP.NE.AND P2, PT, R28, RZ, PT ;  /* 0x000000ff1c00720c */ /* 0x000fe40003f45270 */
[----:B------:R-:W-:Y:S01]  /*05f0*/  SEL R13, R17, RZ, P3 ;  /* 0x000000ff110d7207 */ /* 0x000fe20001800000 */
[----:B------:R-:W-:Y:S01]  /*0600*/  IMAD.IADD R9, R9, 0x1, R29 ;  /* 0x0000000109097824 */ /* 0x000fe200078e021d */
[----:B------:R-:W-:Y:S01]  /*0610*/  SEL R15, R3, R28, !P2 ;  /* 0x0000001c030f7207 */ /* 0x000fe20005000000 */
[-C--:B------:R-:W-:Y:S01]  /*0620*/  IMAD R29, R31, R6.reuse, R7 ;  /* 0x000000061f1d7224 */ /* 0x080fe200078e0207 */
[----:B------:R-:W-:Y:S01]  /*0630*/  SEL R4, R13, R3, !P2 ;  /* 0x000000030d047207 */ /* 0x000fe20005000000 */
[----:B------:R-:W-:Y:S01]  /*0640*/  IMAD.WIDE.U32 R6, R30, R6, R8 ;  /* 0x000000061e067225 */ /* 0x000fe200078e0008 */
[----:B------:R-:W0:Y:S03]  /*0650*/  FLO.U32 R0, R15 ;  /* 0x0000000f00007300 */ /* 0x000e2600000e0000 */
[----:B------:R-:W-:-:S02]  /*0660*/  IMAD.MOV.U32 R8, RZ, RZ, 0x0 ;  /* 0x00000000ff087424 */ /* 0x000fc400078e00ff */
[----:B------:R-:W-:Y:S01]  /*0670*/  IMAD.MOV.U32 R9, RZ, RZ, -0x80000000 ;  /* 0x80000000ff097424 */ /* 0x000fe200078e00ff */
[----:B0-----:R-:W-:-:S04]  /*0680*/  IADD3 R0, PT, PT, -R0, 0x1f, RZ ;  /* 0x0000001f00007810 */ /* 0x001fc80007ffe1ff */
[----:B------:R-:W-:-:S04]  /*0690*/  SHF.L.W.U32.HI R3, R4, R0, R15 ;  /* 0x0000000004037219 */ /* 0x000fc80000010e0f */
[----:B------:R-:W-:Y:S01]  /*06a0*/  PRMT R5, R3, R12, 0x3f ;  /* 0x0000003f03057416 */ /* 0x000fe2000000000c */
[----:B------:R-:W-:-:S03]  /*06b0*/  IMAD.MOV.U32 R12, RZ, RZ, 0x4b800000 ;  /* 0x4b800000ff0c7424 */ /* 0x000fc600078e00ff */
[C---:B------:R-:W-:Y:S02]  /*06c0*/  FSETP.GEU.AND P1, PT, |R5|.reuse, 1.175494350822287508e-38, PT ;  /* 0x008000000500780b */ /* 0x040fe40003f2e200 */
[----:B------:R-:W-:Y:S02]  /*06d0*/  FSETP.GT.AND P0, PT, |R5|, 8.50705917302346158658e+37, PT ;  /* 0x7e8000000500780b */ /* 0x000fe40003f04200 */
[----:B------:R-:W-:-:S04]  /*06e0*/  FSEL R12, R12, 1, !P1 ;  /* 0x3f8000000c0c7808 */ /* 0x000fc80004800000 */
[----:B------:R-:W-:Y:S02]  /*06f0*/  FSEL R14, R12, 0.25, !P0 ;  /* 0x3e8000000c0e7808 */ /* 0x000fe40004000000 */
[----:B------:R-:W-:-:S03]  /*0700*/  SEL R12, R16, RZ, P3 ;  /* 0x000000ff100c7207 */ /* 0x000fc60001800000 */
[----:B------:R-:W-:Y:S01]  /*0710*/  FMUL R17, R5, R14 ;  /* 0x0000000e05117220 */ /* 0x000fe20000400000 */
[C---:B------:R-:W-:Y:S02]  /*0720*/  SEL R13, R12.reuse, R13, !P2 ;  /* 0x0000000d0c0d7207 */ /* 0x040fe40005000000 */
[----:B------:R-:W-:Y:S02]  /*0730*/  SEL R12, R12, RZ, P2 ;  /* 0x000000ff0c0c7207 */ /* 0x000fe40001000000 */
[-C--:B------:R-:W-:Y:S01]  /*0740*/  SHF.L.W.U32.HI R5, R13, R0.reuse, R4 ;  /* 0x000000000d057219 */ /* 0x080fe20000010e04 */
[----:B------:R-:W0:Y:S01]  /*0750*/  MUFU.RCP R17, R17 ;  /* 0x0000001100117308 */ /* 0x000e220000001000 */
[----:B------:R-:W-:Y:S01]  /*0760*/  IMAD.MOV.U32 R4, RZ, RZ, RZ ;  /* 0x000000ffff047224 */ /* 0x000fe200078e00ff */
[----:B------:R-:W-:Y:S01]  /*0770*/  SHF.L.W.U32.HI R13, R12, R0, R13 ;  /* 0x000000000c0d7219 */ /* 0x000fe20000010e0d */
[----:B0-----:R-:W-:-:S05]  /*0780*/  FMUL R14, R14, R17 ;  /* 0x000000110e0e7220 */ /* 0x001fca0000400000 */
[----:B------:R-:W-:-:S05]  /*0790*/  LEA R21, R14, 0xfffffe00, 0x9 ;  /* 0xfffffe000e157811 */ /* 0x000fca00078e48ff */
[----:B------:R-:W-:-:S04]  /*07a0*/  IMAD.HI.U32 R14, P0, R21, R5, R4 ;  /* 0x00000005150e7227 */ /* 0x000fc80007800004 */
[----:B------:R-:W-:Y:S02]  /*07b0*/  IMAD.X R15, RZ, RZ, RZ, P0 ;  /* 0x000000ffff0f7224 */ /* 0x000fe400000e06ff */
[----:B------:R-:W-:-:S03]  /*07c0*/  IMAD.WIDE.U32 R14, R3, R21, R14 ;  /* 0x00000015030e7225 */ /* 0x000fc600078e000e */
[----:B------:R-:W-:-:S05]  /*07d0*/  IADD3 R17, P1, PT, RZ, -R14, RZ ;  /* 0x8000000eff117210 */ /* 0x000fca0007f3e0ff */
[----:B------:R-:W-:-:S04]  /*07e0*/  IMAD.HI.U32 R8, P0, R21, R17, R8 ;  /* 0x0000001115087227 */ /* 0x000fc80007800008 */
[----:B------:R-:W-:-:S04]  /*07f0*/  IMAD.MOV R9, RZ, RZ, -R3 ;  /* 0x000000ffff097224 */ /* 0x000fc800078e0a03 */
[----:B------:R-:W-:Y:S01]  /*0800*/  IMAD.X R15, R9, 0x1, ~R15, P1 ;  /* 0x00000001090f7824 */ /* 0x000fe200008e0e0f */
[----:B------:R-:W-:Y:S02]  /*0810*/  SEL R9, RZ, 0x1, !P0 ;  /* 0x00000001ff097807 */ /* 0x000fe40004000000 */
[----:B------:R-:W-:Y:S01]  /*0820*/  ISETP.GT.U32.AND P0, PT, R17, -0x1, PT ;  /* 0xffffffff1100780c */ /* 0x000fe20003f04070 */
[----:B------:R-:W-:-:S03]  /*0830*/  IMAD.WIDE.U32 R8, R21, R15, R8 ;  /* 0x0000000f15087225 */ /* 0x000fc600078e0008 */
[----:B------:R-:W-:Y:S02]  /*0840*/  ISETP.GT.AND.EX P0, PT, R15, -0x1, PT, P0 ;  /* 0xffffffff0f00780c */ /* 0x000fe40003f04300 */
[----:B------:R-:W-:Y:S01]  /*0850*/  IADD3 RZ, P1, PT, R8, R17, RZ ;  /* 0x0000001108ff7210 */ /* 0x000fe20007f3e0ff */
[----:B------:R-:W-:Y:S01]  /*0860*/  IMAD.MOV R17, RZ, RZ, -R10 ;  /* 0x000000ffff117224 */ /* 0x000fe200078e0a0a */
[----:B------:R-:W-:Y:S02]  /*0870*/  SEL R21, R21, RZ, P0 ;  /* 0x000000ff15157207 */ /* 0x000fe40000000000 */
[----:B------:R-:W-:Y:S02]  /*0880*/  IADD3.X R8, P1, PT, R9, R15, RZ, P1, !PT ;  /* 0x0000000f09087210 */ /* 0x000fe40000f3e4ff */
[----:B------:R-:W-:Y:S01]  /*0890*/  SHF.R.U32.HI R9, RZ, 0x1f, R15 ;  /* 0x0000001fff097819 */ /* 0x000fe2000001160f */
[----:B------:R-:W-:Y:S01]  /*08a0*/  IMAD.MOV.U32 R15, RZ, RZ, RZ ;  /* 0x000000ffff0f7224 */ /* 0x000fe200078e00ff */
[----:B------:R-:W-:-:S02]  /*08b0*/  IADD3 R21, P0, PT, R21, R8, RZ ;  /* 0x0000000815157210 */ /* 0x000fc40007f1e0ff */
[----:B------:R-:W-:Y:S02]  /*08c0*/  LOP3.LUT R8, R9, 0x1, RZ, 0x3c, !PT ;  /* 0x0000000109087812 */ /* 0x000fe400078e3cff */
[----:B------:R-:W-:-:S05]  /*08d0*/  SEL R9, RZ, 0x1, !P1 ;  /* 0x00000001ff097807 */ /* 0x000fca0004800000 */
[----:B------:R-:W-:-:S05]  /*08e0*/  IMAD.X R8, R8, 0x1, R9, P0 ;  /* 0x0000000108087824 */ /* 0x000fca00000e0609 */
[----:B------:R-:W-:Y:S01]  /*08f0*/  ISETP.NE.AND P0, PT, R8, 0x2, PT ;  /* 0x000000020800780c */ /* 0x000fe20003f05270 */
[----:B------:R-:W-:-:S03]  /*0900*/  IMAD.IADD R8, R7, 0x1, R29 ;  /* 0x0000000107087824 */ /* 0x000fc600078e021d */
[----:B------:R-:W-:Y:S02]  /*0910*/  SEL R9, R21, 0xffffffff, P0 ;  /* 0xffffffff15097807 */ /* 0x000fe40000000000 */
[----:B------:R-:W-:Y:S02]  /*0920*/  ISETP.GE.AND P4, PT, R8, RZ, PT ;  /* 0x000000ff0800720c */ /* 0x000fe40003f86270 */
[-C--:B------:R-:W-:Y:S01]  /*0930*/  IADD3 RZ, P0, PT, RZ, -R10.reuse, RZ ;  /* 0x8000000affff7210 */ /* 0x080fe20007f1e0ff */
[----:B------:R-:W-:Y:S01]  /*0940*/  IMAD.HI.U32 R14, R9, R5, RZ ;  /* 0x00000005090e7227 */ /* 0x000fe200078e00ff */
[----:B------:R-:W-:Y:S02]  /*0950*/  SEL R17, R17, R10, !P4 ;  /* 0x0000000a11117207 */ /* 0x000fe40006000000 */
[----:B------:R-:W-:Y:S01]  /*0960*/  LOP3.LUT R10, RZ, R11, RZ, 0x33, !PT ;  /* 0x0000000bff0a7212 */ /* 0x000fe200078e33ff */
[----:B------:R-:W-:-:S03]  /*0970*/  IMAD.WIDE.U32 R14, R3, R9, R14 ;  /* 0x00000009030e7225 */ /* 0x000fc600078e000e */
[----:B------:R-:W-:Y:S02]  /*0980*/  IADD3.X R10, P0, PT, RZ, R10, RZ, P0, !PT ;  /* 0x0000000aff0a7210 */ /* 0x000fe4000071e4ff */
[----:B------:R-:W-:Y:S02]  /*0990*/  IADD3 RZ, P1, PT, R5, R14, RZ ;  /* 0x0000000e05ff7210 */ /* 0x000fe40007f3e0ff */
[----:B------:R-:W-:Y:S02]  /*09a0*/  SEL R21, R10, R11, !P4 ;  /* 0x0000000b0a157207 */ /* 0x000fe40006000000 */
[----:B------:R-:W-:Y:S02]  /*09b0*/  IADD3.X RZ, P1, PT, R3, R15, RZ, P1, !PT ;  /* 0x0000000f03ff7210 */ /* 0x000fe40000f3e4ff */
[----:B------:R-:W-:Y:S02]  /*09c0*/  SEL R11, RZ, 0x40, P3 ;  /* 0x00000040ff0b7807 */ /* 0x000fe40001800000 */
[----:B------:R-:W-:-:S02]  /*09d0*/  SEL R10, RZ, 0x20, P2 ;  /* 0x00000020ff0a7807 */ /* 0x000fc40001000000 */
[----:B------:R-:W-:Y:S02]  /*09e0*/  VIMNMX.U32 R15, PT, PT, R9, -0x2, PT ;  /* 0xfffffffe090f7848 */ /* 0x000fe40003fe0000 */
[----:B------:R-:W-:Y:S02]  /*09f0*/  IADD3 R10, PT, PT, R0, R10, R11 ;  /* 0x0000000a000a7210 */ /* 0x000fe40007ffe00b */
[----:B------:R-:W-:Y:S02]  /*0a00*/  LOP3.LUT R11, RZ, R6, RZ, 0x33, !PT ;  /* 0x00000006ff0b7212 */ /* 0x000fe400078e33ff */
[----:B------:R-:W-:Y:S01]  /*0a10*/  LOP3.LUT R14, RZ, R8, RZ, 0x33, !PT ;  /* 0x00000008ff0e7212 */ /* 0x000fe200078e33ff */
[----:B------:R-:W-:Y:S01]  /*0a20*/  @!P1 VIADD R9, R15, 0x1 ;  /* 0x000000010f099836 */ /* 0x000fe20000000000 */
[----:B------:R-:W-:-:S04]  /*0a30*/  IADD3.X R11, P0, PT, RZ, R11, RZ, P0, !PT ;  /* 0x0000000bff0b7210 */ /* 0x000fc8000071e4ff */
[----:B------:R-:W-:Y:S01]  /*0a40*/  SEL R29, R11, R6, !P4 ;  /* 0x000000060b1d7207 */ /* 0x000fe20006000000 */
[----:B------:R-:W-:Y:S01]  /*0a50*/  IMAD.X R15, RZ, RZ, R14, P0 ;  /* 0x000000ffff0f7224 */ /* 0x000fe200000e060e */
[----:B------:R-:W-:-:S04]  /*0a60*/  LOP3.LUT R14, R0, 0x1f, RZ, 0xc0, !PT ;  /* 0x0000001f000e7812 */ /* 0x000fc800078ec0ff */
[----:B------:R-:W-:Y:S02]  /*0a70*/  SEL R15, R15, R8, !P4 ;  /* 0x000000080f0f7207 */ /* 0x000fe40006000000 */
[----:B------:R-:W-:Y:S02]  /*0a80*/  SHF.L.U32 R11, R12, R14, RZ ;  /* 0x0000000e0c0b7219 */ /* 0x000fe400000006ff */
[C---:B------:R-:W-:Y:S02]  /*0a90*/  SHF.L.W.U32.HI R12, R17.reuse, R0, R21 ;  /* 0x00000000110c7219 */ /* 0x040fe40000010e15 */
[----:B------:R-:W-:Y:S02]  /*0aa0*/  SHF.L.U32 R16, R17, R14, RZ ;  /* 0x0000000e11107219 */ /* 0x000fe400000006ff */
[-C--:B------:R-:W-:Y:S02]  /*0ab0*/  SHF.L.W.U32.HI R21, R21, R0.reuse, R29 ;  /* 0x0000000015157219 */ /* 0x080fe40000010e1d */
[----:B------:R-:W-:-:S02]  /*0ac0*/  SHF.L.W.U32.HI R29, R29, R0, R15 ;  /* 0x000000001d1d7219 */ /* 0x000fc40000010e0f */
[----:B------:R-:W-:-:S07]  /*0ad0*/  SHF.L.W.U32.HI R17, R15, R0, RZ ;  /* 0x000000000f117219 */ /* 0x000fce0000010eff */
.L_x_209:
[----:B------:R-:W-:Y:S01]  /*0ae0*/  IADD3 RZ, P0, PT, -R5, R21, RZ ;  /* 0x0000001505ff7210 */ /* 0x000fe20007f1e1ff */
[----:B------:R-:W-:Y:S01]  /*0af0*/  IMAD.MOV.U32 R14, RZ, RZ, RZ ;  /* 0x000000ffff0e7224 */ /* 0x000fe200078e00ff */
[----:B------:R-:W-:Y:S01]  /*0b00*/  PLOP3.LUT P2, PT, PT, PT, PT, 0x8, 0x80 ;  /* 0x000000000080781c */ /* 0x000fe20003f4e170 */
[----:B------:R-:W-:Y:S01]  /*0b10*/  UIADD3 UR4, UPT, UPT, UR4, 0x20, URZ ;  /* 0x0000002004047890 */ /* 0x000fe2000fffe0ff */
[----:B------:R-:W-:-:S04]  /*0b20*/  IADD3.X RZ, P0, PT, ~R3, R29, RZ, P0, !PT ;  /* 0x0000001d03ff7210 */ /* 0x000fc8000071e5ff */
[----:B------:R-:W-:-:S03]  /*0b30*/  IADD3.X R15, PT, PT, R17, 0x1, RZ, P0, !PT ;  /* 0x00000001110f7810 */ /* 0x000fc600007fe4ff */
[----:B------:R-:W-:-:S05]  /*0b40*/  IMAD.HI.U32 R14, R17, R9, R14 ;  /* 0x00000009110e7227 */ /* 0x000fca00078e000e */
[----:B------:R-:W-:-:S04]  /*0b50*/  ISETP.GE.U32.AND P0, PT, R14, R17, PT ;  /* 0x000000110e00720c */ /* 0x000fc80003f06070 */
[----:B------:R-:W-:-:S05]  /*0b60*/  SEL R31, R14, 0xffffffff, P0 ;  /* 0xffffffff0e1f7807 */ /* 0x000fca0000000000 */
[----:B------:R-:W-:-:S05]  /*0b70*/  IMAD R14, R5, R31, RZ ;  /* 0x0000001f050e7224 */ /* 0x000fca00078e02ff */
[----:B------:R-:W-:Y:S01]  /*0b80*/  IADD3 R33, P0, PT, -R14, R21, RZ ;  /* 0x000000150e217210 */ /* 0x000fe20007f1e1ff */
[----:B------:R-:W-:-:S04]  /*0b90*/  IMAD.WIDE.U32 R14, R31, R5, RZ ;  /* 0x000000051f0e7225 */ /* 0x000fc800078e00ff */
[----:B------:R-:W-:Y:S02]  /*0ba0*/  IMAD.MOV.U32 R14, RZ, RZ, R15 ;  /* 0x000000ffff0e7224 */ /* 0x000fe400078e000f */
[----:B------:R-:W-:Y:S02]  /*0bb0*/  IMAD.MOV.U32 R15, RZ, RZ, RZ ;  /* 0x000000ffff0f7224 */ /* 0x000fe400078e00ff */
[----:B------:R-:W-:-:S03]  /*0bc0*/  IMAD.WIDE.U32 R14, R3, R31, R14 ;  /* 0x0000001f030e7225 */ /* 0x000fc600078e000e */
[----:B------:R-:W-:-:S04]  /*0bd0*/  IADD3.X R20, P0, PT, R29, ~R14, RZ, P0, !PT ;  /* 0x8000000e1d147210 */ /* 0x000fc8000071e4ff */
[----:B------:R-:W-:-:S13]  /*0be0*/  IADD3.X R26, P0, PT, R17, ~R15, RZ, P0, !PT ;  /* 0x8000000f111a7210 */ /* 0x000fda000071e4ff */
[----:B------:R-:W-:Y:S01]  /*0bf0*/  @!P0 IADD3 R33, P1, PT, R5, R33, RZ ;  /* 0x0000002105218210 */ /* 0x000fe20007f3e0ff */
[----:B------:R-:W-:-:S03]  /*0c00*/  @!P0 VIADD R31, R31, 0xffffffff ;  /* 0xffffffff1f1f8836 */ /* 0x000fc60000000000 */
[----:B------:R-:W-:-:S04]  /*0c10*/  @!P0 IADD3.X R20, P1, PT, R3, R20, RZ, P1, !PT ;  /* 0x0000001403148210 */ /* 0x000fc80000f3e4ff */
[----:B------:R-:W-:-:S04]  /*0c20*/  @!P0 IADD3.X R26, P1, PT, RZ, R26, RZ, P1, !PT ;  /* 0x0000001aff1a8210 */ /* 0x000fc80000f3e4ff */
[----:B------:R-:W-:-:S13]  /*0c30*/  @!P0 PLOP3.LUT P2, PT, P1, PT, PT, 0x8, 0x80 ;  /* 0x000000000080881c */ /* 0x000fda0000f4e170 */
[----:B------:R-:W-:Y:S01]  /*0c40*/  @P2 VIADD R31, R31, 0xffffffff ;  /* 0xffffffff1f1f2836 */ /* 0x000fe20000000000 */
[----:B------:R-:W-:-:S03]  /*0c50*/  @P2 IADD3 R33, P1, PT, R5, R33, RZ ;  /* 0x0000002105212210 */ /* 0x000fc60007f3e0ff */
[----:B------:R-:W-:Y:S01]  /*0c60*/  IMAD R15, R11, R31, RZ ;  /* 0x0000001f0b0f7224 */ /* 0x000fe200078e02ff */
[----:B------:R-:W-:-:S04]  /*0c70*/  @P2 IADD3.X R20, P1, PT, R3, R20, RZ, P1, !PT ;  /* 0x0000001403142210 */ /* 0x000fc80000f3e4ff */
[----:B------:R-:W-:Y:S01]  /*0c80*/  IADD3 R28, P0, PT, -R15, R16, RZ ;  /* 0x000000100f1c7210 */ /* 0x000fe20007f1e1ff */
[----:B------:R-:W-:-:S04]  /*0c90*/  IMAD.WIDE.U32 R14, R31, R11, RZ ;  /* 0x0000000b1f0e7225 */ /* 0x000fc800078e00ff */
[----:B------:R-:W-:Y:S02]  /*0ca0*/  IMAD.MOV.U32 R14, RZ, RZ, R15 ;  /* 0x000000ffff0e7224 */ /* 0x000fe400078e000f */
[----:B------:R-:W-:Y:S02]  /*0cb0*/  IMAD.MOV.U32 R15, RZ, RZ, RZ ;  /* 0x000000ffff0f7224 */ /* 0x000fe400078e00ff */
[----:B------:R-:W-:Y:S01]  /*0cc0*/  @P2 IMAD.X R26, RZ, RZ, R26, P1 ;  /* 0x000000ffff1a2224 */ /* 0x000fe200008e061a */
[----:B------:R-:W-:Y:S01]  /*0cd0*/  ISETP.LT.U32.AND P2, PT, R10, UR4, PT ;  /* 0x000000040a007c0c */ /* 0x000fe2000bf41070 */
[----:B------:R-:W-:-:S04]  /*0ce0*/  IMAD.WIDE.U32 R14, R13, R31, R14 ;  /* 0x0000001f0d0e7225 */ /* 0x000fc800078e000e */
[----:B------:R-:W-:Y:S01]  /*0cf0*/  IMAD.MOV.U32 R16, RZ, RZ, RZ ;  /* 0x000000ffff107224 */ /* 0x000fe200078e00ff */
[----:B------:R-:W-:-:S04]  /*0d00*/  IADD3.X R21, P0, PT, R12, ~R14, RZ, P0, !PT ;  /* 0x8000000e0c157210 */ /* 0x000fc8000071e4ff */
[----:B------:R-:W-:-:S04]  /*0d10*/  IADD3.X R29, P0, PT, R33, ~R15, RZ, P0, !PT ;  /* 0x8000000f211d7210 */ /* 0x000fc8000071e4ff */
[----:B------:R-:W-:-:S04]  /*0d20*/  IADD3.X R17, P0, PT, R20, -0x1, RZ, P0, !PT ;  /* 0xffffffff14117810 */ /* 0x000fc8000071e4ff */
[----:B------:R-:W-:-:S13]  /*0d30*/  IADD3.X RZ, P0, PT, R26, -0x1, RZ, P0, !PT ;  /* 0xffffffff1aff7810 */ /* 0x000fda000071e4ff */
[----:B------:R-:W-:-:S04]  /*0d40*/  @!P0 IADD3 R28, P1, PT, R11, R28, RZ ;  /* 0x0000001c0b1c8210 */ /* 0x000fc80007f3e0ff */
[----:B------:R-:W-:Y:S01]  /*0d50*/  @!P0 IADD3.X R21, P1, PT, R13, R21, RZ, P1, !PT ;  /* 0x000000150d158210 */ /* 0x000fe20000f3e4ff */
[----:B------:R-:W-:-:S03]  /*0d60*/  IMAD.MOV.U32 R12, RZ, RZ, R28 ;  /* 0x000000ffff0c7224 */ /* 0x000fc600078e001c */
[----:B------:R-:W-:-:S05]  /*0d70*/  @!P0 IADD3.X R29, P1, PT, R5, R29, RZ, P1, !PT ;  /* 0x0000001d051d8210 */ /* 0x000fca0000f3e4ff */
[----:B------:R-:W-:Y:S01]  /*0d80*/  @!P0 IMAD.X R17, R3, 0x1, R17, P1 ;  /* 0x0000000103118824 */ /* 0x000fe200008e0611 */
[----:B------:R-:W-:Y:S07]  /*0d90*/  @!P2 BRA `(.L_x_209) ;  /* 0xfffffffc0050a947 */ /* 0x000fee000383ffff */
[----:B------:R-:W0:Y:S02]  /*0da0*/  LDC.64 R4, c[0x0][0x3a8] ;  /* 0x0000ea00ff047b82 */ /* 0x000e240000000a00 */
[----:B0-----:R-:W2:Y:S01]  /*0db0*/  LDG.E R4, desc[UR36][R4.64] ;  /* 0x0000002404047981 */ /* 0x001ea2000c1e1900 */
[----:B------:R-:W-:Y:S02]  /*0dc0*/  ISETP.GT.U32.AND P0, PT, R6, -0x1, PT ;  /* 0xffffffff0600780c */ /* 0x000fe40003f04070 */
[-C--:B------:R-:W-:Y:S02]  /*0dd0*/  SHF.R.W.U32 R28, R28, R0.reuse, R21 ;  /* 0x000000001c1c7219 */ /* 0x080fe40000001e15 */
[----:B------:R-:W-:Y:S02]  /*0de0*/  R2P PR, R10, 0x60 ;  /* 0x000000600a007804 */ /* 0x000fe40000000000 */
[----:B------:R-:W-:Y:S02]  /*0df0*/  ISETP.GT.AND.EX P0, PT, R8, -0x1, PT, P0 ;  /* 0xffffffff0800780c */ /* 0x000fe40003f04300 */
[----:B------:R-:W-:-:S02]  /*0e00*/  SHF.R.W.U32 R6, R29, R0, R17 ;  /* 0x000000001d067219 */ /* 0x000fc40000001e11 */
[-C--:B------:R-:W-:Y:S02]  /*0e10*/  SHF.R.W.U32 R21, R21, R0.reuse, R29 ;  /* 0x0000000015157219 */ /* 0x080fe40000001e1d */
[----:B------:R-:W-:Y:S02]  /*0e20*/  SHF.R.W.U32 R17, R17, R0, RZ ;  /* 0x0000000011117219 */ /* 0x000fe40000001eff */
[----:B------:R-:W-:Y:S02]  /*0e30*/  SEL R28, R28, R21, !P5 ;  /* 0x000000151c1c7207 */ /* 0x000fe40006800000 */
[----:B------:R-:W-:Y:S02]  /*0e40*/  SEL R21, R21, R6, !P5 ;  /* 0x0000000615157207 */ /* 0x000fe40006800000 */
[----:B------:R-:W-:Y:S02]  /*0e50*/  @P6 SEL R28, R6, R17, !P5 ;  /* 0x00000011061c6207 */ /* 0x000fe40006800000 */
[----:B------:R-:W-:-:S02]  /*0e60*/  @P6 SEL R21, R17, RZ, !P5 ;  /* 0x000000ff11156207 */ /* 0x000fc40006800000 */
[----:B------:R-:W-:Y:S01]  /*0e70*/  @!P0 IADD3 RZ, P1, PT, RZ, -R28, RZ ;  /* 0x8000001cffff8210 */ /* 0x000fe20007f3e0ff */
[----:B------:R-:W-:Y:S01]  /*0e80*/  @!P0 IMAD.MOV R28, RZ, RZ, -R28 ;  /* 0x000000ffff1c8224 */ /* 0x000fe200078e0a1c */
[----:B------:R-:W-:Y:S02]  /*0e90*/  @!P0 LOP3.LUT R3, RZ, R21, RZ, 0x33, !PT ;  /* 0x00000015ff038212 */ /* 0x000fe400078e33ff */
[----:B------:R-:W-:-:S03]  /*0ea0*/  ISETP.NE.AND P2, PT, R10, 0x80, PT ;  /* 0x000000800a00780c */ /* 0x000fc60003f45270 */
[----:B------:R-:W-:Y:S01]  /*0eb0*/  @!P0 IMAD.X R21, RZ, RZ, R3, P1 ;  /* 0x000000ffff158224 */ /* 0x000fe200008e0603 */
[----:B------:R-:W-:-:S04]  /*0ec0*/  SEL R9, R28, 0xffffffff, P2 ;  /* 0xffffffff1c097807 */ /* 0x000fc80001000000 */
[----:B------:R-:W-:Y:S01]  /*0ed0*/  SEL R21, R21, 0xffffffff, P2 ;  /* 0xffffffff15157807 */ /* 0x000fe20001000000 */
[----:B--2---:R-:W-:Y:S01]  /*0ee0*/  VIADD R0, R4, 0xffffffff ;  /* 0xffffffff04007836 */ /* 0x004fe20000000000 */
[----:B------:R-:W-:-:S04]  /*0ef0*/  CS2R R4, SRZ ;  /* 0x0000000000047805 */ /* 0x000fc8000001ff00 */
[----:B------:R-:W-:-:S13]  /*0f00*/  ISETP.GE.AND P3, PT, R0, 0x1, PT ;  /* 0x000000010000780c */ /* 0x000fda0003f66270 */
[----:B------:R-:W-:Y:S05]  /*0f10*/  @!P3 BRA `(.L_x_210) ;  /* 0x000000000040b947 */ /* 0x000fea0003800000 */
[----:B------:R-:W0:Y:S01]  /*0f20*/  LDC.64 R6, c[0x0][0x3c0] ;  /* 0x0000f000ff067b82 */ /* 0x000e220000000a00 */
[----:B------:R-:W-:Y:S01]  /*0f30*/  BSSY.RECONVERGENT B0, `(.L_x_211) ;  /* 0x000000c000007945 */ /* 0x000fe20003800200 */
[----:B------:R-:W-:-:S07]  /*0f40*/  IMAD.MOV.U32 R3, RZ, RZ, RZ ;  /* 0x000000ffff037224 */ /* 0x000fce00078e00ff */
.L_x_212:
[----:B------:R-:W-:-:S04]  /*0f50*/  IADD3 R4, PT, PT, R3, 0x1, R0 ;  /* 0x0000000103047810 */ /* 0x000fc80007ffe000 */
[----:B------:R-:W-:-:S05]  /*0f60*/  SHF.R.U32.HI R8, RZ, 0x1, R4 ;  /* 0x00000001ff087819 */ /* 0x000fca0000011604 */
[----:B0-----:R-:W-:-:S06]  /*0f70*/  IMAD.WIDE.U32 R4, R8, 0x8, R6 ;  /* 0x0000000808047825 */ /* 0x001fcc00078e0006 */
[----:B------:R-:W2:Y:S02]  /*0f80*/  LDG.E.64 R4, desc[UR36][R4.64] ;  /* 0x0000002404047981 */ /* 0x000ea4000c1e1b00 */
[----:B--2---:R-:W-:-:S04]  /*0f90*/  ISETP.GT.U32.AND P0, PT, R4, R9, PT ;  /* 0x000000090400720c */ /* 0x004fc80003f04070 */
[----:B------:R-:W-:-:S04]  /*0fa0*/  ISETP.GT.AND.EX P0, PT, R5, R21, PT, P0 ;  /* 0x000000150500720c */ /* 0x000fc80003f04300 */
[----:B------:R-:W-:-:S09]  /*0fb0*/  SEL R3, R3, R8, P0 ;  /* 0x0000000803037207 */ /* 0x000fd20000000000 */
[----:B------:R-:W-:-:S05]  /*0fc0*/  @P0 VIADD R0, R8, 0xffffffff ;  /* 0xffffffff08000836 */ /* 0x000fca0000000000 */
[----:B------:R-:W-:-:S13]  /*0fd0*/  ISETP.GE.AND P0, PT, R3, R0, PT ;  /* 0x000000000300720c */ /* 0x000fda0003f06270 */
[----:B------:R-:W-:Y:S05]  /*0fe0*/  @!P0 BRA `(.L_x_212) ;  /* 0xfffffffc00d88947 */ /* 0x000fea000383ffff */
[----:B------:R-:W-:Y:S05]  /*0ff0*/  BSYNC.RECONVERGENT B0 ;  /* 0x0000000000007941 */ /* 0x000fea0003800200 */
.L_x_211:
[----:B------:R-:W-:Y:S02]  /*1000*/  IMAD.MOV.U32 R4, RZ, RZ, R3 ;  /* 0x000000ffff047224 */ /* 0x000fe400078e0003 */
[----:B------:R-:W-:-:S07]  /*1010*/  IMAD.MOV.U32 R5, RZ, RZ, RZ ;  /* 0x000000ffff057224 */ /* 0x000fce00078e00ff */
.L_x_210:
[----:B------:R-:W0:Y:S01]  /*1020*/  LDCU.64 UR4, c[0x0][0x3c0] ;  /* 0x00007800ff0477ac */ /* 0x000e220008000a00 */
[C---:B------:R-:W-:Y:S01]  /*1030*/  IMAD.SHL.U32 R8, R4.reuse, 0x8, RZ ;  /* 0x0000000804087824 */ /* 0x040fe200078e00ff */
[----:B------:R-:W-:-:S04]  /*1040*/  SHF.L.U64.HI R0, R4, 0x3, R5 ;  /* 0x0000000304007819 */ /* 0x000fc80000010205 */
[----:B0-----:R-:W-:-:S04]  /*1050*/  IADD3 R4, P0, PT, R8, UR4, RZ ;  /* 0x0000000408047c10 */ /* 0x001fc8000ff1e0ff */
[----:B------:R-:W-:-:S06]  /*1060*/  IADD3.X R5, PT, PT, R0, UR5, RZ, P0, !PT ;  /* 0x0000000500057c10 */ /* 0x000fcc00087fe4ff */
[----:B------:R-:W2:Y:S01]  /*1070*/  LDG.E.64 R4, desc[UR36][R4.64] ;  /* 0x0000002404047981 */ /* 0x000ea2000c1e1b00 */
[----:B------:R-:W-:Y:S01]  /*1080*/  BSSY.RECONVERGENT B0, `(.L_x_213) ;  /* 0x0000171000007945 */ /* 0x000fe20003800200 */
[----:B--2---:R-:W-:-:S04]  /*1090*/  ISETP.NE.U32.AND P0, PT, R4, R9, PT ;  /* 0x000000090400720c */ /* 0x004fc80003f05070 */
[----:B------:R-:W-:-:S13]  /*10a0*/  ISETP.NE.AND.EX P0, PT, R5, R21, PT, P0 ;  /* 0x000000150500720c */ /* 0x000fda0003f05300 */
[----:B------:R-:W-:Y:S05]  /*10b0*/  @P0 BRA `(.L_x_214) ;  /* 0x0000001400b40947 */ /* 0x000fea0003800000 */
[----:B------:R-:W0:Y:S02]  /*10c0*/  LDCU.64 UR4, c[0x0][0x3b8] ;  /* 0x00007700ff0477ac */ /* 0x000e240008000a00 */
[----:B0-----:R-:W-:-:S04]  /*10d0*/  IADD3 R8, P0, PT, R8, UR4, RZ ;  /* 0x0000000408087c10 */ /* 0x001fc8000ff1e0ff */
[----:B------:R-:W-:-:S06]  /*10e0*/  IADD3.X R9, PT, PT, R0, UR5, RZ, P0, !PT ;  /* 0x0000000500097c10 */ /* 0x000fcc00087fe4ff */
[----:B------:R-:W2:Y:S02]  /*10f0*/  LDG.E.64 R8, desc[UR36][R8.64] ;  /* 0x0000002408087981 */ /* 0x000ea4000c1e1b00 */
[----:B--2---:R-:W-:-:S04]  /*1100*/  ISETP.NE.U32.AND P0, PT, R8, -0x1, PT ;  /* 0xffffffff0800780c */ /* 0x004fc80003f05070 */
[----:B------:R-:W-:-:S13]  /*1110*/  ISETP.NE.AND.EX P0, PT, R9, -0x1, PT, P0 ;  /* 0xffffffff0900780c */ /* 0x000fda0003f05300 */
[----:B------:R-:W-:Y:S05]  /*1120*/  @!P0 BRA `(.L_x_214) ;  /* 0x0000001400988947 */ /* 0x000fea0003800000 */
[----:B------:R-:W0:Y:S02]  /*1130*/  LDC.64 R4, c[0x0][0x390] ;  /* 0x0000e400ff047b82 */ /* 0x000e240000000a00 */
[----:B0-----:R-:W2:Y:S06]  /*1140*/  LDG.E.64 R4, desc[UR36][R4.64] ;  /* 0x0000002404047981 */ /* 0x001eac000c1e1b00 */
[----:B------:R-:W0:Y:S02]  /*1150*/  LDC.64 R12, c[0x0][0x398] ;  /* 0x0000e600ff0c7b82 */ /* 0x000e240000000a00 */
[----:B0-----:R-:W3:Y:S01]  /*1160*/  LDG.E.64 R12, desc[UR36][R12.64] ;  /* 0x000000240c0c7981 */ /* 0x001ee2000c1e1b00 */
[----:B------:R-:W-:Y:S01]  /*1170*/  UMOV UR4, 0x4321 ;  /* 0x0000432100047882 */ /* 0x000fe20000000000 */
[----:B------:R-:W-:-:S02]  /*1180*/  IMAD.MOV.U32 R14, RZ, RZ, 0x4b800000 ;  /* 0x4b800000ff0e7424 */ /* 0x000fc400078e00ff */
[----:B------:R-:W-:Y:S01]  /*1190*/  IMAD.U32 R15, RZ, RZ, UR4 ;  /* 0x00000004ff0f7e24 */ /* 0x000fe2000f8e00ff */
[----:B------:R-:W-:Y:S01]  /*11a0*/  UMOV UR4, URZ ;  /* 0x000000ff00047c82 */ /* 0x000fe20008000000 */
[----:B------:R-:W-:Y:S02]  /*11b0*/  IMAD.MOV.U32 R20, RZ, RZ, 0x0 ;  /* 0x00000000ff147424 */ /* 0x000fe400078e00ff */
[----:B------:R-:W-:Y:S01]  /*11c0*/  IMAD.MOV.U32 R21, RZ, RZ, -0x80000000 ;  /* 0x80000000ff157424 */ /* 0x000fe200078e00ff */
[----:B--2---:R-:W-:Y:S02]  /*11d0*/  IADD3 RZ, P0, PT, RZ, -R4, RZ ;  /* 0x80000004ffff7210 */ /* 0x004fe40007f1e0ff */
[----:B------:R-:W-:Y:S02]  /*11e0*/  LOP3.LUT R0, RZ, R5, RZ, 0x33, !PT ;  /* 0x00000005ff007212 */ /* 0x000fe400078e33ff */
[----:B------:R-:W-:Y:S02]  /*11f0*/  SHF.R.S32.HI R11, RZ, 0x1f, R5 ;  /* 0x0000001fff0b7819 */ /* 0x000fe40000011405 */
[----:B------:R-:W-:-:S02]  /*1200*/  IADD3.X R3, P0, PT, RZ, R0, RZ, P0, !PT ;  /* 0x00000000ff037210 */ /* 0x000fc4000071e4ff */
[----:B------:R-:W-:-:S04]  /*1210*/  LOP3.LUT R0, RZ, R11, RZ, 0x33, !PT ;  /* 0x0000000bff007212 */ /* 0x000fc800078e33ff */
[----:B------:R-:W-:-:S04]  /*1220*/  IADD3.X R6, P0, PT, RZ, R0, RZ, P0, !PT ;  /* 0x00000000ff067210 */ /* 0x000fc8000071e4ff */
[----:B------:R-:W-:Y:S01]  /*1230*/  LOP3.LUT R7, R11, R6, RZ, 0xc0, !PT ;  /* 0x000000060b077212 */ /* 0x000fe200078ec0ff */
[----:B------:R-:W-:Y:S01]  /*1240*/  IMAD.X R0, RZ, RZ, R0, P0 ;  /* 0x000000ffff007224 */ /* 0x000fe200000e0600 */
[----:B------:R-:W-:-:S04]  /*1250*/  ISETP.GE.AND P0, PT, R5, RZ, PT ;  /* 0x000000ff0500720c */ /* 0x000fc80003f06270 */
[----:B------:R-:W-:Y:S01]  /*1260*/  LOP3.LUT R0, R11, R0, RZ, 0xc0, !PT ;  /* 0x000000000b007212 */ /* 0x000fe200078ec0ff */
[----:B------:R-:W-:Y:S01]  /*1270*/  IMAD.MOV R11, RZ, RZ, -R4 ;  /* 0x000000ffff0b7224 */ /* 0x000fe200078e0a04 */
[----:B------:R-:W-:Y:S02]  /*1280*/  SEL R3, R3, R5, !P0 ;  /* 0x0000000503037207 */ /* 0x000fe40004000000 */
[-C--:B------:R-:W-:Y:S02]  /*1290*/  LOP3.LUT P3, RZ, R0, R7.reuse, RZ, 0xfc, !PT ;  /* 0x0000000700ff7212 */ /* 0x080fe4000786fcff */
[----:B------:R-:W-:Y:S02]  /*12a0*/  SEL R16, R11, R4, !P0 ;  /* 0x000000040b107207 */ /* 0x000fe40004000000 */
[----:B------:R-:W-:Y:S02]  /*12b0*/  SEL R0, R3, R0, !P3 ;  /* 0x0000000003007207 */ /* 0x000fe40005800000 */
[----:B------:R-:W-:-:S02]  /*12c0*/  SEL R7, R16, R7, !P3 ;  /* 0x0000000710077207 */ /* 0x000fc40005800000 */
[----:B------:R-:W-:Y:S02]  /*12d0*/  ISETP.NE.AND P2, PT, R0, RZ, PT ;  /* 0x000000ff0000720c */ /* 0x000fe40003f45270 */
[----:B------:R-:W-:Y:S02]  /*12e0*/  SEL R3, R3, RZ, P3 ;  /* 0x000000ff03037207 */ /* 0x000fe40001800000 */
[----:B------:R-:W-:Y:S02]  /*12f0*/  SEL R11, R7, R0, !P2 ;  /* 0x00000000070b7207 */ /* 0x000fe40005000000 */
[----:B------:R-:W-:Y:S02]  /*1300*/  SEL R7, R3, R7, !P2 ;  /* 0x0000000703077207 */ /* 0x000fe40005000000 */
[----:B------:R-:W0:Y:S01]  /*1310*/  FLO.U32 R0, R11 ;  /* 0x0000000b00007300 */ /* 0x000e2200000e0000 */
[----:B------:R-:W-:-:S04]  /*1320*/  SEL R16, R16, RZ, P3 ;  /* 0x000000ff10107207 */ /* 0x000fc80001800000 */
[C---:B------:R-:W-:Y:S02]  /*1330*/  SEL R17, R16.reuse, R3, !P2 ;  /* 0x0000000310117207 */ /* 0x040fe40005000000 */
[----:B------:R-:W-:Y:S02]  /*1340*/  SEL R16, R16, RZ, P2 ;  /* 0x000000ff10107207 */ /* 0x000fe40001000000 */
[----:B0-----:R-:W-:-:S04]  /*1350*/  IADD3 R0, PT, PT, -R0, 0x1f, RZ ;  /* 0x0000001f00007810 */ /* 0x001fc80007ffe1ff */
[-C--:B------:R-:W-:Y:S02]  /*1360*/  SHF.L.W.U32.HI R10, R7, R0.reuse, R11 ;  /* 0x00000000070a7219 */ /* 0x080fe40000010e0b */
[-C--:B------:R-:W-:Y:S02]  /*1370*/  SHF.L.W.U32.HI R7, R17, R0.reuse, R7 ;  /* 0x0000000011077219 */ /* 0x080fe40000010e07 */
[----:B------:R-:W-:Y:S02]  /*1380*/  PRMT R6, R10, R15, 0x3f ;  /* 0x0000003f0a067416 */ /* 0x000fe4000000000f */
[----:B------:R-:W-:Y:S02]  /*1390*/  SHF.L.W.U32.HI R17, R16, R0, R17 ;  /* 0x0000000010117219 */ /* 0x000fe40000010e11 */
[C---:B------:R-:W-:Y:S02]  /*13a0*/  FSETP.GEU.AND P1, PT, |R6|.reuse, 1.175494350822287508e-38, PT ;  /* 0x008000000600780b */ /* 0x040fe40003f2e200 */
[----:B------:R-:W-:-:S02]  /*13b0*/  FSETP.GT.AND P0, PT, |R6|, 8.50705917302346158658e+37, PT ;  /* 0x7e8000000600780b */ /* 0x000fc40003f04200 */
[----:B------:R-:W-:-:S04]  /*13c0*/  FSEL R11, R14, 1, !P1 ;  /* 0x3f8000000e0b7808 */ /* 0x000fc80004800000 */
[----:B------:R-:W-:-:S05]  /*13d0*/  FSEL R11, R11, 0.25, !P0 ;  /* 0x3e8000000b0b7808 */ /* 0x000fca0004000000 */
[----:B------:R-:W-:Y:S01]  /*13e0*/  FMUL R26, R6, R11 ;  /* 0x0000000b061a7220 */ /* 0x000fe20000400000 */
[----:B------:R-:W-:-:S05]  /*13f0*/  IMAD.MOV.U32 R6, RZ, RZ, RZ ;  /* 0x000000ffff067224 */ /* 0x000fca00078e00ff */
[----:B------:R-:W0:Y:S02]  /*1400*/  MUFU.RCP R26, R26 ;  /* 0x0000001a001a7308 */ /* 0x000e240000001000 */
        /* <DEDUP_REMOVED lines=13> */
[----:B------:R-:W-:Y:S02]  /*14e0*/  IADD3 RZ, P1, PT, R14, R3, RZ ;  /* 0x000000030eff7210 */ /* 0x000fe40007f3e0ff */
[----:B------:R-:W-:Y:S02]  /*14f0*/  SEL R11, R11, RZ, P0 ;  /* 0x000000ff0b0b7207 */ /* 0x000fe40000000000 */
[----:B------:R-:W-:Y:S01]  /*1500*/  IADD3.X R14, P1, PT, R15, R21, RZ, P1, !PT ;  /* 0x000000150f0e7210 */ /* 0x000fe20000f3e4ff */
[----:B------:R-:W-:Y:S01]  /*1510*/  IMAD.MOV.U32 R15, RZ, RZ, RZ ;  /* 0x000000ffff0f7224 */ /* 0x000fe200078e00ff */
[----:B------:R-:W-:Y:S01]  /*1520*/  SHF.R.U32.HI R3, RZ, 0x1f, R21 ;  /* 0x0000001fff037819 */ /* 0x000fe20000011615 */
[----:B---3--:R-:W-:Y:S01]  /*1530*/  IMAD.WIDE.U32 R20, R13, R8, RZ ;  /* 0x000000080d147225 */ /* 0x008fe200078e00ff */
[----:B------:R-:W-:-:S02]  /*1540*/  IADD3 R11, P0, PT, R11, R14, RZ ;  /* 0x0000000e0b0b7210 */ /* 0x000fc40007f1e0ff */
[----:B------:R-:W-:Y:S02]  /*1550*/  LOP3.LUT R3, R3, 0x1, RZ, 0x3c, !PT ;  /* 0x0000000103037812 */ /* 0x000fe400078e3cff */
[----:B------:R-:W-:Y:S01]  /*1560*/  SEL R14, RZ, 0x1, !P1 ;  /* 0x00000001ff0e7807 */ /* 0x000fe20004800000 */
[----:B------:R-:W-:-:S04]  /*1570*/  IMAD.WIDE.U32 R20, P1, R9, R12, R20 ;  /* 0x0000000c09147225 */ /* 0x000fc80007820014 */
[----:B------:R-:W-:Y:S02]  /*1580*/  IMAD.X R3, R3, 0x1, R14, P0 ;  /* 0x0000000103037824 */ /* 0x000fe400000e060e */
[----:B------:R-:W-:Y:S01]  /*1590*/  IMAD.X R29, RZ, RZ, RZ, P1 ;  /* 0x000000ffff1d7224 */ /* 0x000fe200008e06ff */
[----:B------:R-:W-:Y:S01]  /*15a0*/  ISETP.LT.AND P1, PT, R13, RZ, PT ;  /* 0x000000ff0d00720c */ /* 0x000fe20003f21270 */
[----:B------:R-:W-:Y:S01]  /*15b0*/  IMAD.MOV.U32 R28, RZ, RZ, R21 ;  /* 0x000000ffff1c7224 */ /* 0x000fe200078e0015 */
[----:B------:R-:W-:Y:S02]  /*15c0*/  ISETP.NE.AND P0, PT, R3, 0x2, PT ;  /* 0x000000020300780c */ /* 0x000fe40003f05270 */
[----:B------:R-:W-:Y:S02]  /*15d0*/  SEL R3, RZ, 0x40, P3 ;  /* 0x00000040ff037807 */ /* 0x000fe40001800000 */
[----:B------:R-:W-:-:S05]  /*15e0*/  SEL R11, R11, 0xffffffff, P0 ;  /* 0xffffffff0b0b7807 */ /* 0x000fca0000000000 */
[----:B------:R-:W-:-:S04]  /*15f0*/  IMAD.HI.U32 R14, R11, R7, RZ ;  /* 0x000000070b0e7227 */ /* 0x000fc800078e00ff */
[----:B------:R-:W-:-:S03]  /*1600*/  IMAD.WIDE.U32 R14, R10, R11, R14 ;  /* 0x0000000b0a0e7225 */ /* 0x000fc600078e000e */
[----:B------:R-:W-:Y:S02]  /*1610*/  IADD3 RZ, P0, PT, R7, R14, RZ ;  /* 0x0000000e07ff7210 */ /* 0x000fe40007f1e0ff */
[----:B------:R-:W-:Y:S02]  /*1620*/  SEL R14, RZ, 0x20, P2 ;  /* 0x00000020ff0e7807 */ /* 0x000fe40001000000 */
[----:B------:R-:W-:Y:S02]  /*1630*/  IADD3.X RZ, P0, PT, R10, R15, RZ, P0, !PT ;  /* 0x0000000f0aff7210 */ /* 0x000fe4000071e4ff */
[----:B------:R-:W-:Y:S02]  /*1640*/  VIMNMX.U32 R15, PT, PT, R11, -0x2, PT ;  /* 0xfffffffe0b0f7848 */ /* 0x000fe40003fe0000 */
[----:B------:R-:W-:-:S09]  /*1650*/  IADD3 R3, PT, PT, R0, R14, R3 ;  /* 0x0000000e00037210 */ /* 0x000fd20007ffe003 */
[----:B------:R-:W-:Y:S02]  /*1660*/  @!P0 VIADD R11, R15, 0x1 ;  /* 0x000000010f0b8836 */ /* 0x000fe40000000000 */
[----:B------:R-:W-:-:S05]  /*1670*/  IMAD.WIDE.U32 R14, R12, R8, RZ ;  /* 0x000000080c0e7225 */ /* 0x000fca00078e00ff */
[----:B------:R-:W-:-:S05]  /*1680*/  IADD3 R31, P0, PT, R15, R20, RZ ;  /* 0x000000140f1f7210 */ /* 0x000fca0007f1e0ff */
[----:B------:R-:W-:-:S03]  /*1690*/  IMAD.WIDE.U32.X R20, R9, R13, R28, P0 ;  /* 0x0000000d09147225 */ /* 0x000fc600000e041c */
[----:B------:R-:W-:Y:S02]  /*16a0*/  IADD3 R15, P0, PT, -R12, R20, RZ ;  /* 0x000000140c0f7210 */ /* 0x000fe40007f1e1ff */
[----:B------:R-:W-:-:S03]  /*16b0*/  LOP3.LUT R12, RZ, R31, RZ, 0x33, !PT ;  /* 0x0000001fff0c7212 */ /* 0x000fc600078e33ff */
[----:B------:R-:W-:Y:S01]  /*16c0*/  IMAD.X R29, R21, 0x1, ~R13, P0 ;  /* 0x00000001151d7824 */ /* 0x000fe200000e0e0d */
[----:B------:R-:W-:-:S04]  /*16d0*/  ISETP.LT.AND P0, PT, R9, RZ, PT ;  /* 0x000000ff0900720c */ /* 0x000fc80003f01270 */
[----:B------:R-:W-:Y:S02]  /*16e0*/  SEL R15, R15, R20, P0 ;  /* 0x000000140f0f7207 */ /* 0x000fe40000000000 */
[----:B------:R-:W-:Y:S02]  /*16f0*/  SEL R29, R29, R21, P0 ;  /* 0x000000151d1d7207 */ /* 0x000fe40000000000 */
[----:B------:R-:W-:-:S05]  /*1700*/  IADD3 R20, P0, PT, -R8, R15, RZ ;  /* 0x0000000f08147210 */ /* 0x000fca0007f1e1ff */
[----:B------:R-:W-:Y:S01]  /*1710*/  IMAD.X R8, R29, 0x1, ~R9, P0 ;  /* 0x000000011d087824 */ /* 0x000fe200000e0e09 */
[----:B------:R-:W-:Y:S02]  /*1720*/  IADD3 RZ, P0, PT, RZ, -R14, RZ ;  /* 0x8000000effff7210 */ /* 0x000fe40007f1e0ff */
[----:B------:R-:W-:Y:S01]  /*1730*/  SEL R9, R20, R15, P1 ;  /* 0x0000000f14097207 */ /* 0x000fe20000800000 */
[----:B------:R-:W-:Y:S01]  /*1740*/  IMAD.MOV R15, RZ, RZ, -R14 ;  /* 0x000000ffff0f7224 */ /* 0x000fe200078e0a0e */
[----:B------:R-:W-:Y:S02]  /*1750*/  SEL R8, R8, R29, P1 ;  /* 0x0000001d08087207 */ /* 0x000fe40000800000 */
[----:B------:R-:W-:Y:S02]  /*1760*/  IADD3.X R12, P0, PT, RZ, R12, RZ, P0, !PT ;  /* 0x0000000cff0c7210 */ /* 0x000fe4000071e4ff */
[----:B------:R-:W-:Y:S02]  /*1770*/  ISETP.GE.AND P1, PT, R8, RZ, PT ;  /* 0x000000ff0800720c */ /* 0x000fe40003f26270 */
[----:B------:R-:W-:-:S02]  /*1780*/  LOP3.LUT R13, RZ, R9, RZ, 0x33, !PT ;  /* 0x00000009ff0d7212 */ /* 0x000fc400078e33ff */
[----:B------:R-:W-:Y:S02]  /*1790*/  SEL R15, R15, R14, !P1 ;  /* 0x0000000e0f0f7207 */ /* 0x000fe40004800000 */
[----:B------:R-:W-:Y:S02]  /*17a0*/  IADD3.X R14, P0, PT, RZ, R13, RZ, P0, !PT ;  /* 0x0000000dff0e7210 */ /* 0x000fe4000071e4ff */
[----:B------:R-:W-:Y:S02]  /*17b0*/  LOP3.LUT R13, RZ, R8, RZ, 0x33, !PT ;  /* 0x00000008ff0d7212 */ /* 0x000fe400078e33ff */
[----:B------:R-:W-:Y:S02]  /*17c0*/  LOP3.LUT R20, R0, 0x1f, RZ, 0xc0, !PT ;  /* 0x0000001f00147812 */ /* 0x000fe400078ec0ff */
[----:B------:R-:W-:Y:S01]  /*17d0*/  SEL R29, R12, R31, !P1 ;  /* 0x0000001f0c1d7207 */ /* 0x000fe20004800000 */
[----:B------:R-:W-:Y:S01]  /*17e0*/  IMAD.X R13, RZ, RZ, R13, P0 ;  /* 0x000000ffff0d7224 */ /* 0x000fe200000e060d */
[----:B------:R-:W-:-:S02]  /*17f0*/  SEL R21, R14, R9, !P1 ;  /* 0x000000090e157207 */ /* 0x000fc40004800000 */
[----:B------:R-:W-:Y:S02]  /*1800*/  SHF.L.U32 R14, R16, R20, RZ ;  /* 0x00000014100e7219 */ /* 0x000fe400000006ff */
[----:B------:R-:W-:Y:S02]  /*1810*/  SEL R13, R13, R8, !P1 ;  /* 0x000000080d0d7207 */ /* 0x000fe40004800000 */
[C---:B------:R-:W-:Y:S02]  /*1820*/  SHF.L.U32 R20, R15.reuse, R20, RZ ;  /* 0x000000140f147219 */ /* 0x040fe400000006ff */
[-C--:B------:R-:W-:Y:S02]  /*1830*/  SHF.L.W.U32.HI R16, R15, R0.reuse, R29 ;  /* 0x000000000f107219 */ /* 0x080fe40000010e1d */
[-C--:B------:R-:W-:Y:S02]  /*1840*/  SHF.L.W.U32.HI R29, R29, R0.reuse, R21 ;  /* 0x000000001d1d7219 */ /* 0x080fe40000010e15 */
[----:B------:R-:W-:-:S02]  /*1850*/  SHF.L.W.U32.HI R15, R21, R0, R13 ;  /* 0x00000000150f7219 */ /* 0x000fc40000010e0d */
[----:B------:R-:W-:-:S07]  /*1860*/  SHF.L.W.U32.HI R21, R13, R0, RZ ;  /* 0x000000000d157219 */ /* 0x000fce0000010eff */
.L_x_215:
        /* <DEDUP_REMOVED lines=24> */
[----:B------:R-:W-:Y:S01]  /*19f0*/  IMAD.WIDE.U32 R12, R33, R14, RZ ;  /* 0x0000000e210c7225 */ /* 0x000fe200078e00ff */
[----:B------:R-:W-:-:S03]  /*1a00*/  @P2 IADD3.X R37, P1, PT, R10, R37, RZ, P1, !PT ;  /* 0x000000250a252210 */ /* 0x000fc60000f3e4ff */
[----:B------:R-:W-:Y:S02]  /*1a10*/  IMAD.MOV.U32 R12, RZ, RZ, R13 ;  /* 0x000000ffff0c7224 */ /* 0x000fe400078e000d */
[-C--:B------:R-:W-:Y:S02]  /*1a20*/  IMAD R31, R14, R33.reuse, RZ ;  /* 0x000000210e1f7224 */ /* 0x080fe400078e02ff */
[----:B------:R-:W-:Y:S02]  /*1a30*/  IMAD.MOV.U32 R13, RZ, RZ, RZ ;  /* 0x000000ffff0d7224 */ /* 0x000fe400078e00ff */
[----:B------:R-:W-:Y:S01]  /*1a40*/  @P2 IMAD.X R26, RZ, RZ, R26, P1 ;  /* 0x000000ffff1a2224 */ /* 0x000fe200008e061a */
[----:B------:R-:W-:Y:S01]  /*1a50*/  IADD3 R31, P0, PT, -R31, R20, RZ ;  /* 0x000000141f1f7210 */ /* 0x000fe20007f1e1ff */
[----:B------:R-:W-:Y:S01]  /*1a60*/  IMAD.WIDE.U32 R12, R17, R33, R12 ;  /* 0x00000021110c7225 */ /* 0x000fe200078e000c */
[----:B------:R-:W-:-:S03]  /*1a70*/  ISETP.LT.U32.AND P2, PT, R3, UR4, PT ;  /* 0x0000000403007c0c */ /* 0x000fc6000bf41070 */
        /* <DEDUP_REMOVED lines=11> */
[----:B------:R-:W-:Y:S01]  /*1b30*/  IADD3 RZ, P0, PT, RZ, -R4, RZ ;  /* 0x80000004ffff7210 */ /* 0x000fe20007f1e0ff */
[----:B------:R-:W-:Y:S01]  /*1b40*/  IMAD.MOV R11, RZ, RZ, -R4 ;  /* 0x000000ffff0b7224 */ /* 0x000fe200078e0a04 */
[----:B------:R-:W-:Y:S01]  /*1b50*/  LOP3.LUT R6, RZ, R5, RZ, 0x33, !PT ;  /* 0x00000005ff067212 */ /* 0x000fe200078e33ff */
[----:B------:R-:W-:Y:S01]  /*1b60*/  UMOV UR4, 0x4321 ;  /* 0x0000432100047882 */ /* 0x000fe20000000000 */
[----:B------:R-:W-:Y:S01]  /*1b70*/  SHF.R.S32.HI R17, RZ, 0x1f, R5 ;  /* 0x0000001fff117819 */ /* 0x000fe20000011405 */
[----:B------:R-:W-:Y:S01]  /*1b80*/  IMAD.U32 R33, RZ, RZ, UR4 ;  /* 0x00000004ff217e24 */ /* 0x000fe2000f8e00ff */
[----:B------:R-:W-:Y:S01]  /*1b90*/  IADD3.X R7, P0, PT, RZ, R6, RZ, P0, !PT ;  /* 0x00000006ff077210 */ /* 0x000fe2000071e4ff */
[----:B------:R-:W-:Y:S01]  /*1ba0*/  IMAD.MOV.U32 R16, RZ, RZ, 0x4b800000 ;  /* 0x4b800000ff107424 */ /* 0x000fe200078e00ff */
[----:B------:R-:W-:Y:S01]  /*1bb0*/  LOP3.LUT R6, RZ, R17, RZ, 0x33, !PT ;  /* 0x00000011ff067212 */ /* 0x000fe200078e33ff */
[----:B------:R-:W-:Y:S01]  /*1bc0*/  UMOV UR4, URZ ;  /* 0x000000ff00047c82 */ /* 0x000fe20008000000 */
[----:B------:R-:W-:-:S02]  /*1bd0*/  SHF.R.W.U32 R20, R15, R0, R21 ;  /* 0x000000000f147219 */ /* 0x000fc40000001e15 */
[----:B------:R-:W-:-:S04]  /*1be0*/  IADD3.X R10, P0, PT, RZ, R6, RZ, P0, !PT ;  /* 0x00000006ff0a7210 */ /* 0x000fc8000071e4ff */
[----:B------:R-:W-:Y:S01]  /*1bf0*/  LOP3.LUT R10, R17, R10, RZ, 0xc0, !PT ;  /* 0x0000000a110a7212 */ /* 0x000fe200078ec0ff */
[----:B------:R-:W-:Y:S01]  /*1c00*/  IMAD.X R6, RZ, RZ, R6, P0 ;  /* 0x000000ffff067224 */ /* 0x000fe200000e0606 */
[----:B------:R-:W-:-:S04]  /*1c10*/  ISETP.GE.AND P0, PT, R5, RZ, PT ;  /* 0x000000ff0500720c */ /* 0x000fc80003f06270 */
[----:B------:R-:W-:Y:S02]  /*1c20*/  LOP3.LUT R6, R17, R6, RZ, 0xc0, !PT ;  /* 0x0000000611067212 */ /* 0x000fe400078ec0ff */
[----:B------:R-:W-:Y:S02]  /*1c30*/  SEL R7, R7, R5, !P0 ;  /* 0x0000000507077207 */ /* 0x000fe40004000000 */
[----:B------:R-:W-:Y:S02]  /*1c40*/  LOP3.LUT P4, RZ, R6, R10, RZ, 0xfc, !PT ;  /* 0x0000000a06ff7212 */ /* 0x000fe4000788fcff */
        /* <DEDUP_REMOVED lines=9> */
[----:B------:R-:W-:Y:S02]  /*1ce0*/  SEL R12, R13, R12, !P3 ;  /* 0x0000000c0d0c7207 */ /* 0x000fe40005800000 */
[----:B0-----:R-:W-:-:S04]  /*1cf0*/  IADD3 R11, PT, PT, -R10, 0x1f, RZ ;  /* 0x0000001f0a0b7810 */ /* 0x001fc80007ffe1ff */
[-C--:B------:R-:W-:Y:S01]  /*1d00*/  SHF.L.W.U32.HI R10, R7, R11.reuse, R6 ;  /* 0x0000000b070a7219 */ /* 0x080fe20000010e06 */
[----:B------:R-:W-:Y:S01]  /*1d10*/  IMAD.MOV.U32 R6, RZ, RZ, RZ ;  /* 0x000000ffff067224 */ /* 0x000fe200078e00ff */
[----:B------:R-:W-:Y:S02]  /*1d20*/  SHF.L.W.U32.HI R7, R12, R11, R7 ;  /* 0x0000000b0c077219 */ /* 0x000fe40000010e07 */
[----:B------:R-:W-:-:S04]  /*1d30*/  PRMT R14, R10, R33, 0x3f ;  /* 0x0000003f0a0e7416 */ /* 0x000fc80000000021 */
[C---:B------:R-:W-:Y:S02]  /*1d40*/  FSETP.GEU.AND P0, PT, |R14|.reuse, 1.175494350822287508e-38, PT ;  /* 0x008000000e00780b */ /* 0x040fe40003f0e200 */
[----:B------:R-:W-:Y:S02]  /*1d50*/  FSETP.GT.AND P1, PT, |R14|, 8.50705917302346158658e+37, PT ;  /* 0x7e8000000e00780b */ /* 0x000fe40003f24200 */
[----:B------:R-:W-:-:S04]  /*1d60*/  FSEL R16, R16, 1, !P0 ;  /* 0x3f80000010107808 */ /* 0x000fc80004000000 */
[----:B------:R-:W-:Y:S02]  /*1d70*/  FSEL R33, R16, 0.25, !P1 ;  /* 0x3e80000010217808 */ /* 0x000fe40004800000 */
[-C--:B------:R-:W-:Y:S02]  /*1d80*/  SHF.R.W.U32 R16, R31, R0.reuse, R29 ;  /* 0x000000001f107219 */ /* 0x080fe40000001e1d */
[----:B------:R-:W-:Y:S01]  /*1d90*/  SHF.R.W.U32 R29, R29, R0, R15 ;  /* 0x000000001d1d7219 */ /* 0x000fe20000001e0f */
[----:B------:R-:W-:-:S06]  /*1da0*/  FMUL R14, R14, R33 ;  /* 0x000000210e0e7220 */ /* 0x000fcc0000400000 */
[----:B------:R-:W0:Y:S02]  /*1db0*/  MUFU.RCP R14, R14 ;  /* 0x0000000e000e7308 */ /* 0x000e240000001000 */
[----:B0-----:R-:W-:-:S05]  /*1dc0*/  FMUL R33, R33, R14 ;  /* 0x0000000e21217220 */ /* 0x001fca0000400000 */
[----:B------:R-:W-:Y:S02]  /*1dd0*/  LEA R31, R33, 0xfffffe00, 0x9 ;  /* 0xfffffe00211f7811 */ /* 0x000fe400078e48ff */
[----:B------:R-:W-:-:S03]  /*1de0*/  SHF.R.W.U32 R33, R21, R0, RZ ;  /* 0x0000000015217219 */ /* 0x000fc60000001eff */
[----:B------:R-:W-:-:S04]  /*1df0*/  IMAD.HI.U32 R14, P0, R31, R7, R6 ;  /* 0x000000071f0e7227 */ /* 0x000fc80007800006 */
[----:B------:R-:W-:Y:S01]  /*1e00*/  IMAD.X R15, RZ, RZ, RZ, P0 ;  /* 0x000000ffff0f7224 */ /* 0x000fe200000e06ff */
[----:B------:R-:W-:Y:S01]  /*1e10*/  ISETP.GT.U32.AND P0, PT, R9, -0x1, PT ;  /* 0xffffffff0900780c */ /* 0x000fe20003f04070 */
[----:B------:R-:W-:Y:S02]  /*1e20*/  IMAD.MOV R9, RZ, RZ, -R10 ;  /* 0x000000ffff097224 */ /* 0x000fe400078e0a0a */
[----:B------:R-:W-:Y:S01]  /*1e30*/  IMAD.WIDE.U32 R14, R10, R31, R14 ;  /* 0x0000001f0a0e7225 */ /* 0x000fe200078e000e */
[----:B------:R-:W-:-:S04]  /*1e40*/  ISETP.GT.AND.EX P0, PT, R8, -0x1, PT, P0 ;  /* 0xffffffff0800780c */ /* 0x000fc80003f04300 */
[----:B------:R-:W-:Y:S02]  /*1e50*/  R2P PR, R3, 0x60 ;  /* 0x0000006003007804 */ /* 0x000fe40000000000 */
[----:B------:R-:W-:-:S03]  /*1e60*/  IADD3 R21, P1, PT, RZ, -R14, RZ ;  /* 0x8000000eff157210 */ /* 0x000fc60007f3e0ff */
[----:B------:R-:W-:Y:S02]  /*1e70*/  SEL R16, R16, R29, !P5 ;  /* 0x0000001d10107207 */ /* 0x000fe40006800000 */
[----:B------:R-:W-:Y:S01]  /*1e80*/  IMAD.X R15, R9, 0x1, ~R15, P1 ;  /* 0x00000001090f7824 */ /* 0x000fe200008e0e0f */
[----:B------:R-:W-:Y:S02]  /*1e90*/  SEL R29, R29, R20, !P5 ;  /* 0x000000141d1d7207 */ /* 0x000fe40006800000 */
[----:B------:R-:W-:Y:S02]  /*1ea0*/  SEL R9, R20, R33, !P5 ;  /* 0x0000002114097207 */ /* 0x000fe40006800000 */
[----:B------:R-:W-:Y:S02]  /*1eb0*/  SEL R0, R33, RZ, !P5 ;  /* 0x000000ff21007207 */ /* 0x000fe40006800000 */
[----:B------:R-:W-:Y:S02]  /*1ec0*/  SEL R16, R16, R9, !P6 ;  /* 0x0000000910107207 */ /* 0x000fe40007000000 */
[----:B------:R-:W-:-:S02]  /*1ed0*/  SEL R29, R29, R0, !P6 ;  /* 0x000000001d1d7207 */ /* 0x000fc40007000000 */
[----:B------:R-:W-:Y:S02]  /*1ee0*/  ISETP.NE.AND P5, PT, R3, 0x80, PT ;  /* 0x000000800300780c */ /* 0x000fe40003fa5270 */
[----:B------:R-:W-:Y:S01]  /*1ef0*/  @!P0 IADD3 RZ, P1, PT, RZ, -R16, RZ ;  /* 0x80000010ffff8210 */ /* 0x000fe20007f3e0ff */
[----:B------:R-:W-:Y:S01]  /*1f00*/  @!P0 IMAD.MOV R16, RZ, RZ, -R16 ;  /* 0x000000ffff108224 */ /* 0x000fe200078e0a10 */
[----:B------:R-:W-:Y:S02]  /*1f10*/  @!P0 LOP3.LUT R8, RZ, R29, RZ, 0x33, !PT ;  /* 0x0000001dff088212 */ /* 0x000fe400078e33ff */
[----:B------:R-:W-:Y:S01]  /*1f20*/  SEL R3, R9, RZ, !P6 ;  /* 0x000000ff09037207 */ /* 0x000fe20007000000 */
[----:B------:R-:W-:Y:S01]  /*1f30*/  IMAD.MOV.U32 R9, RZ, RZ, -0x80000000 ;  /* 0x80000000ff097424 */ /* 0x000fe200078e00ff */
[----:B------:R-:W-:Y:S02]  /*1f40*/  @!P0 IADD3.X R29, P1, PT, RZ, R8, RZ, P1, !PT ;  /* 0x00000008ff1d8210 */ /* 0x000fe40000f3e4ff */
[----:B------:R-:W-:-:S02]  /*1f50*/  @!P0 LOP3.LUT R8, RZ, R3, RZ, 0x33, !PT ;  /* 0x00000003ff088212 */ /* 0x000fc400078e33ff */
[----:B------:R-:W-:Y:S02]  /*1f60*/  SEL R0, R0, RZ, !P6 ;  /* 0x000000ff00007207 */ /* 0x000fe40007000000 */
[----:B------:R-:W-:Y:S02]  /*1f70*/  @!P0 IADD3.X R3, P1, PT, RZ, R8, RZ, P1, !PT ;  /* 0x00000008ff038210 */ /* 0x000fe40000f3e4ff */
[----:B------:R-:W-:Y:S02]  /*1f80*/  @!P0 LOP3.LUT R8, RZ, R0, RZ, 0x33, !PT ;  /* 0x00000000ff088212 */ /* 0x000fe400078e33ff */
[----:B------:R-:W-:Y:S02]  /*1f90*/  ISETP.GT.U32.AND P2, PT, R21, -0x1, PT ;  /* 0xffffffff1500780c */ /* 0x000fe40003f44070 */
[----:B------:R-:W-:Y:S01]  /*1fa0*/  SEL R16, R16, 0xffffffff, P5 ;  /* 0xffffffff10107807 */ /* 0x000fe20002800000 */
[----:B------:R-:W-:Y:S01]  /*1fb0*/  @!P0 IMAD.X R0, RZ, RZ, R8, P1 ;  /* 0x000000ffff008224 */ /* 0x000fe200008e0608 */
[----:B------:R-:W-:Y:S01]  /*1fc0*/  ISETP.GT.AND.EX P2, PT, R15, -0x1, PT, P2 ;  /* 0xffffffff0f00780c */ /* 0x000fe20003f44320 */
[----:B------:R-:W-:Y:S01]  /*1fd0*/  IMAD.MOV.U32 R8, RZ, RZ, 0x0 ;  /* 0x00000000ff087424 */ /* 0x000fe200078e00ff */
[----:B------:R-:W-:-:S02]  /*1fe0*/  IADD3 R33, P0, PT, R4, -R23, RZ ;  /* 0x8000001704217210 */ /* 0x000fc40007f1e0ff */
[----:B------:R-:W-:Y:S01]  /*1ff0*/  SEL R14, R29, 0xffffffff, P5 ;  /* 0xffffffff1d0e7807 */ /* 0x000fe20002800000 */
[----:B------:R-:W-:Y:S01]  /*2000*/  IMAD.HI.U32 R8, P6, R31, R21, R8 ;  /* 0x000000151f087227 */ /* 0x000fe200078c0008 */
[----:B------:R-:W-:Y:S02]  /*2010*/  IADD3 R4, P1, PT, R16, R33, RZ ;  /* 0x0000002110047210 */ /* 0x000fe40007f3e0ff */
[----:B------:R-:W-:Y:S02]  /*2020*/  IADD3.X R29, P0, PT, R5, ~R2, RZ, P0, !PT ;  /* 0x80000002051d7210 */ /* 0x000fe4000071e4ff */
[----:B------:R-:W-:Y:S02]  /*2030*/  SEL R9, RZ, 0x1, !P6 ;  /* 0x00000001ff097807 */ /* 0x000fe40007000000 */
[----:B------:R-:W-:Y:S02]  /*2040*/  IADD3.X R29, P1, PT, RZ, R29, RZ, P1, !PT ;  /* 0x0000001dff1d7210 */ /* 0x000fe40000f3e4ff */
[----:B------:R-:W-:Y:S01]  /*2050*/  IADD3 RZ, P6, PT, RZ, R4, RZ ;  /* 0x00000004ffff7210 */ /* 0x000fe20007fde0ff */
[C---:B------:R-:W-:Y:S01]  /*2060*/  IMAD.WIDE.U32 R8, R31.reuse, R15, R8 ;  /* 0x0000000f1f087225 */ /* 0x040fe200078e0008 */
[----:B------:R-:W-:-:S02]  /*2070*/  SEL R31, R31, RZ, P2 ;  /* 0x000000ff1f1f7207 */ /* 0x000fc40001000000 */
[----:B------:R-:W-:Y:S02]  /*2080*/  IADD3.X R14, P6, PT, R14, R29, RZ, P6, !PT ;  /* 0x0000001d0e0e7210 */ /* 0x000fe400037de4ff */
[----:B------:R-:W-:Y:S02]  /*2090*/  IADD3 RZ, P2, PT, R8, R21, RZ ;  /* 0x0000001508ff7210 */ /* 0x000fe40007f5e0ff */
[----:B------:R-:W-:Y:S02]  /*20a0*/  SEL R3, R3, 0xffffffff, P5 ;  /* 0xffffffff03037807 */ /* 0x000fe40002800000 */
[----:B------:R-:W-:Y:S02]  /*20b0*/  IADD3.X R8, P2, PT, R9, R15, RZ, P2, !PT ;  /* 0x0000000f09087210 */ /* 0x000fe4000175e4ff */
[----:B------:R-:W-:Y:S02]  /*20c0*/  SHF.R.U32.HI R15, RZ, 0x1f, R15 ;  /* 0x0000001fff0f7819 */ /* 0x000fe4000001160f */
[----:B------:R-:W-:-:S02]  /*20d0*/  SEL R16, RZ, 0x1, !P2 ;  /* 0x00000001ff107807 */ /* 0x000fc40005000000 */
[----:B------:R-:W-:Y:S02]  /*20e0*/  IADD3 R31, P2, PT, R31, R8, RZ ;  /* 0x000000081f1f7210 */ /* 0x000fe40007f5e0ff */
[----:B------:R-:W-:Y:S02]  /*20f0*/  LOP3.LUT R15, R15, 0x1, RZ, 0x3c, !PT ;  /* 0x000000010f0f7812 */ /* 0x000fe400078e3cff */
[----:B------:R-:W-:Y:S02]  /*2100*/  IADD3.X R8, P0, P1, R17, RZ, ~R24, P1, P0 ;  /* 0x000000ff11087210 */ /* 0x000fe40000900c18 */
[----:B------:R-:W-:Y:S01]  /*2110*/  SHF.R.S32.HI R9, RZ, 0x1f, R5 ;  /* 0x0000001fff097819 */ /* 0x000fe20000011405 */
[----:B------:R-:W-:Y:S01]  /*2120*/  IMAD.X R15, R15, 0x1, R16, P2 ;  /* 0x000000010f0f7824 */ /* 0x000fe200010e0610 */
[----:B------:R-:W-:Y:S02]  /*2130*/  IADD3.X R17, P6, PT, R3, R8, RZ, P6, !PT ;  /* 0x0000000803117210 */ /* 0x000fe400037de4ff */
[----:B------:R-:W-:-:S02]  /*2140*/  SEL R5, R0, 0xffffffff, P5 ;  /* 0xffffffff00057807 */ /* 0x000fc40002800000 */
[----:B------:R-:W-:Y:S02]  /*2150*/  ISETP.NE.AND P2, PT, R15, 0x2, PT ;  /* 0x000000020f00780c */ /* 0x000fe40003f45270 */
[----:B------:R-:W-:Y:S01]  /*2160*/  IADD3.X R0, PT, PT, R9, RZ, ~R22, P0, P1 ;  /* 0x000000ff09007210 */ /* 0x000fe200007e2c16 */
[----:B------:R-:W-:Y:S01]  /*2170*/  IMAD.MOV.U32 R9, RZ, RZ, RZ ;  /* 0x000000ffff097224 */ /* 0x000fe200078e00ff */
[----:B------:R-:W-:Y:S02]  /*2180*/  SEL R3, R31, 0xffffffff, P2 ;  /* 0xffffffff1f037807 */ /* 0x000fe40001000000 */
[----:B------:R-:W-:Y:S02]  /*2190*/  IADD3 R16, P0, PT, RZ, R17, RZ ;  /* 0x00000011ff107210 */ /* 0x000fe40007f1e0ff */
[----:B------:R-:W-:Y:S01]  /*21a0*/  LOP3.LUT R15, RZ, R14, RZ, 0x33, !PT ;  /* 0x0000000eff0f7212 */ /* 0x000fe200078e33ff */
[----:B------:R-:W-:Y:S01]  /*21b0*/  IMAD.HI.U32 R8, R3, R7, RZ ;  /* 0x0000000703087227 */ /* 0x000fe200078e00ff */
[----:B------:R-:W-:-:S02]  /*21c0*/  IADD3.X R5, PT, PT, R5, RZ, R0, P0, P6 ;  /* 0x000000ff05057210 */ /* 0x000fc400007ec400 */
[----:B------:R-:W-:Y:S02]  /*21d0*/  IADD3 RZ, P0, PT, RZ, -R4, RZ ;  /* 0x80000004ffff7210 */ /* 0x000fe40007f1e0ff */
[----:B------:R-:W-:Y:S01]  /*21e0*/  ISETP.GE.AND P2, PT, R5, RZ, PT ;  /* 0x000000ff0500720c */ /* 0x000fe20003f46270 */
[----:B------:R-:W-:Y:S01]  /*21f0*/  IMAD.WIDE.U32 R8, R10, R3, R8 ;  /* 0x000000030a087225 */ /* 0x000fe200078e0008 */
[----:B------:R-:W-:Y:S02]  /*2200*/  IADD3.X R15, P0, PT, RZ, R15, RZ, P0, !PT ;  /* 0x0000000fff0f7210 */ /* 0x000fe4000071e4ff */
[----:B------:R-:W-:Y:S02]  /*2210*/  SEL R20, RZ, 0x40, P4 ;  /* 0x00000040ff147807 */ /* 0x000fe40002000000 */
[----:B------:R-:W-:Y:S02]  /*2220*/  IADD3 RZ, P1, PT, R7, R8, RZ ;  /* 0x0000000807ff7210 */ /* 0x000fe40007f3e0ff */
[----:B------:R-:W-:-:S02]  /*2230*/  LOP3.LUT R8, RZ, R17, RZ, 0x33, !PT ;  /* 0x00000011ff087212 */ /* 0x000fc400078e33ff */
[----:B------:R-:W-:Y:S02]  /*2240*/  IADD3.X RZ, P1, PT, R10, R9, RZ, P1, !PT ;  /* 0x000000090aff7210 */ /* 0x000fe40000f3e4ff */
[----:B------:R-:W-:Y:S01]  /*2250*/  IADD3.X R8, P0, PT, RZ, R8, RZ, P0, !PT ;  /* 0x00000008ff087210 */ /* 0x000fe2000071e4ff */
[----:B------:R-:W-:Y:S01]  /*2260*/  @!P2 IMAD.MOV R4, RZ, RZ, -R4 ;  /* 0x000000ffff04a224 */ /* 0x000fe200078e0a04 */
[----:B------:R-:W-:Y:S02]  /*2270*/  VIMNMX.U32 R9, PT, PT, R3, -0x2, PT ;  /* 0xfffffffe03097848 */ /* 0x000fe40003fe0000 */
[----:B------:R-:W-:Y:S02]  /*2280*/  SEL R26, R8, R17, !P2 ;  /* 0x00000011081a7207 */ /* 0x000fe40005000000 */
[----:B------:R-:W-:Y:S02]  /*2290*/  LOP3.LUT R8, RZ, R5, RZ, 0x33, !PT ;  /* 0x00000005ff087212 */ /* 0x000fe400078e33ff */
[----:B------:R-:W-:-:S03]  /*22a0*/  SEL R0, RZ, 0x20, P3 ;  /* 0x00000020ff007807 */ /* 0x000fc60001800000 */
[----:B------:R-:W-:Y:S01]  /*22b0*/  IMAD.X R8, RZ, RZ, R8, P0 ;  /* 0x000000ffff087224 */ /* 0x000fe200000e0608 */
[----:B------:R-:W-:Y:S01]  /*22c0*/  IADD3 R0, PT, PT, R11, R0, R20 ;  /* 0x000000000b007210 */ /* 0x000fe20007ffe014 */
[----:B------:R-:W-:Y:S01]  /*22d0*/  @!P1 VIADD R3, R9, 0x1 ;  /* 0x0000000109039836 */ /* 0x000fe20000000000 */
[----:B------:R-:W-:Y:S02]  /*22e0*/  SEL R20, R15, R14, !P2 ;  /* 0x0000000e0f147207 */ /* 0x000fe40005000000 */
[----:B------:R-:W-:Y:S02]  /*22f0*/  SEL R9, R13, RZ, P3 ;  /* 0x000000ff0d097207 */ /* 0x000fe40001800000 */
[----:B------:R-:W-:Y:S02]  /*2300*/  LOP3.LUT R14, R11, 0x1f, RZ, 0xc0, !PT ;  /* 0x0000001f0b0e7812 */ /* 0x000fe400078ec0ff */
[----:B------:R-:W-:Y:S02]  /*2310*/  SEL R8, R8, R5, !P2 ;  /* 0x0000000508087207 */ /* 0x000fe40005000000 */
[----:B------:R-:W-:-:S02]  /*2320*/  SHF.L.W.U32.HI R13, R9, R11, R12 ;  /* 0x0000000b090d7219 */ /* 0x000fc40000010e0c */
[-C--:B------:R-:W-:Y:S02]  /*2330*/  SHF.L.U32 R12, R9, R14.reuse, RZ ;  /* 0x0000000e090c7219 */ /* 0x080fe400000006ff */
[C---:B------:R-:W-:Y:S02]  /*2340*/  SHF.L.U32 R14, R4.reuse, R14, RZ ;  /* 0x0000000e040e7219 */ /* 0x040fe400000006ff */
[-C--:B------:R-:W-:Y:S02]  /*2350*/  SHF.L.W.U32.HI R15, R4, R11.reuse, R20 ;  /* 0x0000000b040f7219 */ /* 0x080fe40000010e14 */
[-C--:B------:R-:W-:Y:S02]  /*2360*/  SHF.L.W.U32.HI R20, R20, R11.reuse, R26 ;  /* 0x0000000b14147219 */ /* 0x080fe40000010e1a */
[-C--:B------:R-:W-:Y:S02]  /*2370*/  SHF.L.W.U32.HI R17, R26, R11.reuse, R8 ;  /* 0x0000000b1a117219 */ /* 0x080fe40000010e08 */
[----:B------:R-:W-:-:S07]  /*2380*/  SHF.L.W.U32.HI R4, R8, R11, RZ ;  /* 0x0000000b08047219 */ /* 0x000fce0000010eff */
.L_x_216:
        /* <DEDUP_REMOVED lines=9> */
[----:B------:R-:W-:-:S04]  /*2420*/  IMAD.WIDE.U32 R8, R21, R7, RZ ;  /* 0x0000000715087225 */ /* 0x000fc800078e00ff */
[----:B------:R-:W-:Y:S02]  /*2430*/  IMAD.MOV.U32 R8, RZ, RZ, R9 ;  /* 0x000000ffff087224 */ /* 0x000fe400078e0009 */
[----:B------:R-:W-:Y:S02]  /*2440*/  IMAD R29, R7, R21, RZ ;  /* 0x00000015071d7224 */ /* 0x000fe400078e02ff */
[----:B------:R-:W-:-:S03]  /*2450*/  IMAD.MOV.U32 R9, RZ, RZ, RZ ;  /* 0x000000ffff097224 */ /* 0x000fc600078e00ff */
[----:B------:R-:W-:Y:S01]  /*2460*/  IADD3 R29, P0, PT, -R29, R20, RZ ;  /* 0x000000141d1d7210 */ /* 0x000fe20007f1e1ff */
        /* <DEDUP_REMOVED lines=16> */
[----:B------:R-:W-:Y:S01]  /*2570*/  ISETP.LT.U32.AND P2, PT, R0, UR4, PT ;  /* 0x0000000400007c0c */ /* 0x000fe2000bf41070 */
[----:B------:R-:W-:Y:S01]  /*2580*/  IMAD.WIDE.U32 R8, R13, R21, R8 ;  /* 0x000000150d087225 */ /* 0x000fe200078e0008 */
[----:B------:R-:W-:-:S03]  /*2590*/  IADD3 R21, P0, PT, -R17, R14, RZ ;  /* 0x0000000e11157210 */ /* 0x000fc60007f1e1ff */
        /* <DEDUP_REMOVED lines=11> */
[----:B------:R-:W-:Y:S02]  /*2650*/  ISETP.GT.U32.AND P0, PT, R16, -0x1, PT ;  /* 0xffffffff1000780c */ /* 0x000fe40003f04070 */
[-C--:B------:R-:W-:Y:S02]  /*2660*/  SHF.R.W.U32 R21, R21, R11.reuse, R20 ;  /* 0x0000000b15157219 */ /* 0x080fe40000001e14 */
[----:B------:R-:W-:Y:S02]  /*2670*/  R2P PR, R0, 0x60 ;  /* 0x0000006000007804 */ /* 0x000fe40000000000 */
[----:B------:R-:W-:Y:S02]  /*2680*/  ISETP.GT.AND.EX P0, PT, R5, -0x1, PT, P0 ;  /* 0xffffffff0500780c */ /* 0x000fe40003f04300 */
[-C--:B------:R-:W-:Y:S02]  /*2690*/  SHF.R.W.U32 R20, R20, R11.reuse, R17 ;  /* 0x0000000b14147219 */ /* 0x080fe40000001e11 */
[----:B------:R-:W-:-:S02]  /*26a0*/  SHF.R.W.U32 R17, R17, R11, R4 ;  /* 0x0000000b11117219 */ /* 0x000fc40000001e04 */
[----:B------:R-:W-:Y:S02]  /*26b0*/  SHF.R.W.U32 R6, R4, R11, RZ ;  /* 0x0000000b04067219 */ /* 0x000fe40000001eff */
[----:B------:R-:W0:Y:S01]  /*26c0*/  LDC.64 R4, c[0x0][0x3c8] ;  /* 0x0000f200ff047b82 */ /* 0x000e220000000a00 */
[----:B------:R-:W-:Y:S02]  /*26d0*/  SEL R21, R21, R20, !P5 ;  /* 0x0000001415157207 */ /* 0x000fe40006800000 */
[----:B------:R-:W-:Y:S02]  /*26e0*/  SEL R7, R20, R17, !P5 ;  /* 0x0000001114077207 */ /* 0x000fe40006800000 */
[----:B------:R-:W-:Y:S02]  /*26f0*/  @P6 SEL R21, R17, R6, !P5 ;  /* 0x0000000611156207 */ /* 0x000fe40006800000 */
[----:B------:R-:W-:Y:S02]  /*2700*/  @P6 SEL R7, R6, RZ, !P5 ;  /* 0x000000ff06076207 */ /* 0x000fe40006800000 */
[----:B------:R-:W-:Y:S01]  /*2710*/  @!P0 IADD3 RZ, P1, PT, RZ, -R21, RZ ;  /* 0x80000015ffff8210 */ /* 0x000fe20007f3e0ff */
[----:B------:R-:W-:Y:S01]  /*2720*/  @!P0 IMAD.MOV R21, RZ, RZ, -R21 ;  /* 0x000000ffff158224 */ /* 0x000fe200078e0a15 */
[----:B------:R-:W-:-:S02]  /*2730*/  @!P0 LOP3.LUT R3, RZ, R7, RZ, 0x33, !PT ;  /* 0x00000007ff038212 */ /* 0x000fc400078e33ff */
[----:B------:R-:W-:-:S03]  /*2740*/  ISETP.NE.AND P2, PT, R0, 0x80, PT ;  /* 0x000000800000780c */ /* 0x000fc60003f45270 */
[----:B------:R-:W-:Y:S01]  /*2750*/  @!P0 IMAD.X R7, RZ, RZ, R3, P1 ;  /* 0x000000ffff078224 */ /* 0x000fe200008e0603 */
[----:B------:R-:W-:-:S04]  /*2760*/  SEL R6, R21, 0xffffffff, P2 ;  /* 0xffffffff15067807 */ /* 0x000fc80001000000 */
[----:B------:R-:W-:-:S05]  /*2770*/  SEL R7, R7, 0xffffffff, P2 ;  /* 0xffffffff07077807 */ /* 0x000fca0001000000 */
[----:B0-----:R0:W-:Y:S02]  /*2780*/  STG.E.64 desc[UR36][R4.64], R6 ;  /* 0x0000000604007986 */ /* 0x0011e4000c101b24 */
.L_x_214:
[----:B------:R-:W-:Y:S05]  /*2790*/  BSYNC.RECONVERGENT B0 ;  /* 0x0000000000007941 */ /* 0x000fea0003800200 */
.L_x_213:
[----:B------:R-:W-:Y:S02]  /*27a0*/  ISETP.NE.U32.AND P0, PT, R24, R27, PT ;  /* 0x0000001b1800720c */ /* 0x000fe40003f05070 */
[----:B------:R-:W-:Y:S02]  /*27b0*/  ISETP.GE.U32.AND P1, PT, R23, R18, PT ;  /* 0x000000121700720c */ /* 0x000fe40003f26070 */
[----:B------:R-:W-:Y:S02]  /*27c0*/  ISETP.NE.AND.EX P0, PT, R22, R25, PT, P0 ;  /* 0x000000191600720c */ /* 0x000fe40003f05300 */
[----:B------:R-:W-:Y:S02]  /*27d0*/  ISETP.GE.U32.AND P2, PT, R24, R27, PT ;  /* 0x0000001b1800720c */ /* 0x000fe40003f46070 */
[----:B------:R-:W-:Y:S02]  /*27e0*/  ISETP.GE.U32.AND.EX P1, PT, R2, R19, PT, P1 ;  /* 0x000000130200720c */ /* 0x000fe40003f26110 */
[----:B------:R-:W-:-:S02]  /*27f0*/  ISETP.GE.AND.EX P2, PT, R22, R25, PT, P2 ;  /* 0x000000191600720c */ /* 0x000fc40003f46320 */
[----:B------:R-:W-:Y:S02]  /*2800*/  SEL R0, RZ, 0xffffffff, P1 ;  /* 0xffffffffff007807 */ /* 0x000fe40000800000 */
[----:B------:R-:W-:-:S03]  /*2810*/  IADD3 R23, P1, PT, R23, 0x1, RZ ;  /* 0x0000000117177810 */ /* 0x000fc60007f3e0ff */
[----:B------:R-:W-:Y:S02]  /*2820*/  @P0 SEL R0, RZ, 0xffffffff, P2 ;  /* 0xffffffffff000807 */ /* 0x000fe40001000000 */
[----:B------:R-:W-:Y:S02]  /*2830*/  IADD3.X R2, P0, PT, RZ, R2, RZ, P1, !PT ;  /* 0x00000002ff027210 */ /* 0x000fe40000f1e4ff */
[----:B------:R-:W-:Y:S02]  /*2840*/  LOP3.LUT R0, R0, 0x1, RZ, 0xc0, !PT ;  /* 0x0000000100007812 */ /* 0x000fe400078ec0ff */
[----:B------:R-:W-:Y:S02]  /*2850*/  IADD3.X R24, P0, PT, RZ, R24, RZ, P0, !PT ;  /* 0x00000018ff187210 */ /* 0x000fe4000071e4ff */
[----:B------:R-:W-:-:S03]  /*2860*/  ISETP.NE.U32.AND P1, PT, R0, 0x1, PT ;  /* 0x000000010000780c */ /* 0x000fc60003f25070 */
[----:B------:R-:W-:-:S10]  /*2870*/  IMAD.X R22, RZ, RZ, R22, P0 ;  /* 0x000000ffff167224 */ /* 0x000fd400000e0616 */
[----:B------:R-:W-:Y:S05]  /*2880*/  @!P1 BRA `(.L_x_217) ;  /* 0xffffffd800889947 */ /* 0x000fea000383ffff */
[----:B------:R-:W-:Y:S05]  /*2890*/  EXIT ;  /* 0x000000000000794d */ /* 0x000fea0003800000 */
        .type           $_Z18calculateFunction2PxS_S_S_S_S_S_S_S_S_$_Z8fastExponnn,@function
        .size           $_Z18calculateFunction2PxS_S_S_S_S_S_S_S_S_$_Z8fastExponnn,(.L_x_236 - $_Z18calculateFunction2PxS_S_S_S_S_S_S_S_S_$_Z8fastExponnn)
$_Z18calculateFunction2PxS_S_S_S_S_S_S_S_S_$_Z8fastExponnn:
[----:B------:R-:W-:-:S05]  /*28a0*/  VIADD R1, R1, 0xffffffb8 ;  /* 0xffffffb801017836 */ /* 0x000fca0000000000 */
[----:B------:R-:W-:Y:S04]  /*28b0*/  STL [R1+0x40], R31 ;  /* 0x0000401f01007387 */ /* 0x000fe80000100800 */
[----:B------:R-:W-:Y:S04]  /*28c0*/  STL [R1+0x3c], R30 ;  /* 0x00003c1e01007387 */ /* 0x000fe80000100800 */
[----:B------:R-:W-:Y:S04]  /*28d0*/  STL [R1+0x38], R29 ;  /* 0x0000381d01007387 */ /* 0x000fe80000100800 */
[----:B------:R-:W-:Y:S04]  /*28e0*/  STL [R1+0x34], R28 ;  /* 0x0000341c01007387 */ /* 0x000fe80000100800 */
[----:B------:R-:W-:Y:S04]  /*28f0*/  STL [R1+0x30], R27 ;  /* 0x0000301b01007387 */ /* 0x000fe80000100800 */
[----:B------:R0:W-:Y:S04]  /*2900*/  STL [R1+0x2c], R26 ;  /* 0x00002c1a01007387 */ /* 0x0001e80000100800 */
[----:B------:R1:W-:Y:S04]  /*2910*/  STL [R1+0x28], R25 ;  /* 0x0000281901007387 */ /* 0x0003e80000100800 */
[----:B------:R2:W-:Y:S01]  /*2920*/  STL [R1+0x24], R24 ;  /* 0x0000241801007387 */ /* 0x0005e20000100800 */
[----:B0-----:R-:W0:Y:S05]  /*2930*/  BMOV.32.CLEAR R26, B6 ;  /* 0x00000000061a7355 */ /* 0x001e2a0000100000 */
[----:B------:R3:W-:Y:S01]  /*2940*/  STL [R1+0x20], R23 ;  /* 0x0000201701007387 */ /* 0x0007e20000100800 */
[----:B-1----:R-:W-:-:S02]  /*2950*/  IMAD.MOV.U32 R25, RZ, RZ, R12 ;  /* 0x000000ffff197224 */ /* 0x002fc400078e000c */
[----:B--2---:R-:W-:Y:S01]  /*2960*/  IMAD.MOV.U32 R24, RZ, RZ, R4 ;  /* 0x000000ffff187224 */ /* 0x004fe200078e0004 */
[----:B------:R1:W-:Y:S04]  /*2970*/  STL [R1+0x1c], R22 ;  /* 0x00001c1601007387 */ /* 0x0003e80000100800 */
[----:B------:R-:W-:Y:S01]  /*2980*/  STL [R1+0x18], R21 ;  /* 0x0000181501007387 */ /* 0x000fe20000100800 */
[----:B---3--:R-:W-:-:S03]  /*2990*/  IMAD.MOV.U32 R23, RZ, RZ, R5 ;  /* 0x000000ffff177224 */ /* 0x008fc600078e0005 */
[----:B------:R-:W-:Y:S01]  /*29a0*/  STL [R1+0x14], R20 ;  /* 0x0000141401007387 */ /* 0x000fe20000100800 */
[----:B-1----:R-:W-:-:S03]  /*29b0*/  IMAD.MOV.U32 R22, RZ, RZ, R6 ;  /* 0x000000ffff167224 */ /* 0x002fc600078e0006 */
[----:B------:R1:W-:Y:S04]  /*29c0*/  STL [R1+0x10], R19 ;  /* 0x0000101301007387 */ /* 0x0003e80000100800 */
[----:B------:R2:W-:Y:S04]  /*29d0*/  STL [R1+0xc], R18 ;  /* 0x00000c1201007387 */ /* 0x0005e80000100800 */
[----:B------:R3:W-:Y:S01]  /*29e0*/  STL [R1+0x8], R17 ;  /* 0x0000081101007387 */ /* 0x0007e20000100800 */
[----:B-1----:R-:W-:-:S03]  /*29f0*/  IMAD.MOV.U32 R19, RZ, RZ, R7 ;  /* 0x000000ffff137224 */ /* 0x002fc600078e0007 */
[----:B------:R1:W-:Y:S01]  /*2a00*/  STL [R1+0x4], R16 ;  /* 0x0000041001007387 */ /* 0x0003e20000100800 */
[----:B--2---:R-:W-:-:S03]  /*2a10*/  IMAD.MOV.U32 R18, RZ, RZ, R8 ;  /* 0x000000ffff127224 */ /* 0x004fc600078e0008 */
[----:B------:R2:W-:Y:S01]  /*2a20*/  STL [R1], R2 ;  /* 0x0000000201007387 */ /* 0x0005e20000100800 */
[----:B---3--:R-:W-:Y:S02]  /*2a30*/  IMAD.MOV.U32 R17, RZ, RZ, R13 ;  /* 0x000000ffff117224 */ /* 0x008fe400078e000d */
[----:B-1----:R-:W-:Y:S02]  /*2a40*/  IMAD.MOV.U32 R16, RZ, RZ, R14 ;  /* 0x000000ffff107224 */ /* 0x002fe400078e000e */
[----:B--2---:R-:W-:Y:S01]  /*2a50*/  IMAD.MOV.U32 R2, RZ, RZ, R15 ;  /* 0x000000ffff027224 */ /* 0x004fe200078e000f */
[----:B------:R-:W-:Y:S01]  /*2a60*/  LOP3.LUT P0, RZ, R18, R10, RZ, 0xfc, !PT ;  /* 0x0000000a12ff7212 */ /* 0x000fe2000780fcff */
[----:B------:R-:W-:Y:S01]  /*2a70*/  BSSY.RECONVERGENT B6, `(.L_x_218) ;  /* 0x00001e0000067945 */ /* 0x000fe20003800200 */
[----:B------:R-:W-:Y:S01]  /*2a80*/  CS2R R6, SRZ ;  /* 0x0000000000067805 */ /* 0x000fe2000001ff00 */
[----:B------:R-:W-:Y:S01]  /*2a90*/  IMAD.MOV.U32 R4, RZ, RZ, 0x1 ;  /* 0x00000001ff047424 */ /* 0x000fe200078e00ff */
[----:B------:R-:W-:Y:S01]  /*2aa0*/  LOP3.LUT P0, RZ, R9, R11, RZ, 0xfc, P0 ;  /* 0x0000000b09ff7212 */ /* 0x000fe2000000fcff */
[----:B------:R-:W-:-:S12]  /*2ab0*/  IMAD.MOV.U32 R5, RZ, RZ, RZ ;  /* 0x000000ffff057224 */ /* 0x000fd800078e00ff */
[----:B0-----:R-:W-:Y:S05]  /*2ac0*/  @!P0 BRA `(.L_x_219) ;  /* 0x0000001c00688947 */ /* 0x001fea0003800000 */
[----:B------:R-:W-:Y:S01]  /*2ad0*/  UMOV UR4, 0x80000000 ;  /* 0x8000000000047882 */ /* 0x000fe20000000000 */
[----:B------:R-:W-:Y:S01]  /*2ae0*/  IMAD.MOV.U32 R0, RZ, RZ, 0x4321 ;  /* 0x00004321ff007424 */ /* 0x000fe200078e00ff */
[----:B------:R-:W-:Y:S01]  /*2af0*/  ISETP.GE.AND P2, PT, R11, RZ, PT ;  /* 0x000000ff0b00720c */ /* 0x000fe20003f46270 */
[----:B------:R-:W-:Y:S01]  /*2b00*/  IMAD.U32 R3, RZ, RZ, UR4 ;  /* 0x00000004ff037e24 */ /* 0x000fe2000f8e00ff */
[----:B------:R-:W-:Y:S01]  /*2b10*/  UMOV UR4, URZ ;  /* 0x000000ff00047c82 */ /* 0x000fe20008000000 */
[----:B------:R-:W-:Y:S01]  /*2b20*/  IMAD.MOV.U32 R6, RZ, RZ, 0x0 ;  /* 0x00000000ff067424 */ /* 0x000fe200078e00ff */
[----:B------:R-:W-:Y:S01]  /*2b30*/  UMOV UR5, URZ ;  /* 0x000000ff00057c82 */ /* 0x000fe20008000000 */
[----:B------:R-:W-:Y:S01]  /*2b40*/  IMAD.MOV.U32 R7, RZ, RZ, -0x80000000 ;  /* 0x80000000ff077424 */ /* 0x000fe200078e00ff */
[----:B------:R-:W-:Y:S01]  /*2b50*/  PRMT R0, R3, R0, 0x3f ;  /* 0x0000003f03007416 */ /* 0x000fe20000000000 */
[----:B------:R-:W-:Y:S01]  /*2b60*/  IMAD.MOV.U32 R3, RZ, RZ, 0x4b800000 ;  /* 0x4b800000ff037424 */ /* 0x000fe200078e00ff */
[----:B------:R-:W-:-:S02]  /*2b70*/  UMOV UR6, URZ ;  /* 0x000000ff00067c82 */ /* 0x000fc40008000000 */
[C---:B------:R-:W-:Y:S02]  /*2b80*/  FSETP.GEU.AND P1, PT, |R0|.reuse, 1.175494350822287508e-38, PT ;  /* 0x008000000000780b */ /* 0x040fe40003f2e200 */
[----:B------:R-:W-:Y:S02]  /*2b90*/  FSETP.GT.AND P0, PT, |R0|, 8.50705917302346158658e+37, PT ;  /* 0x7e8000000000780b */ /* 0x000fe40003f04200 */
[----:B------:R-:W-:-:S04]  /*2ba0*/  FSEL R3, R3, 1, !P1 ;  /* 0x3f80000003037808 */ /* 0x000fc80004800000 */
[----:B------:R-:W-:-:S05]  /*2bb0*/  FSEL R3, R3, 0.25, !P0 ;  /* 0x3e80000003037808 */ /* 0x000fca0004000000 */
[----:B------:R-:W-:-:S06]  /*2bc0*/  FMUL R0, R0, R3 ;  /* 0x0000000300007220 */ /* 0x000fcc0000400000 */
[----:B------:R-:W0:Y:S02]  /*2bd0*/  MUFU.RCP R0, R0 ;  /* 0x0000000000007308 */ /* 0x000e240000001000 */
[----:B0-----:R-:W-:-:S05]  /*2be0*/  FMUL R3, R3, R0 ;  /* 0x0000000003037220 */ /* 0x001fca0000400000 */
[----:B------:R-:W-:-:S05]  /*2bf0*/  LEA R3, R3, 0xfffffe00, 0x9 ;  /* 0xfffffe0003037811 */ /* 0x000fca00078e48ff */
[----:B------:R-:W-:-:S04]  /*2c00*/  IMAD.WIDE.U32 R4, R3, -0x80000000, RZ ;  /* 0x8000000003047825 */ /* 0x000fc800078e00ff */
[----:B------:R-:W-:Y:S01]  /*2c10*/  IMAD.MOV R15, RZ, RZ, -R4 ;  /* 0x000000ffff0f7224 */ /* 0x000fe200078e0a04 */
[----:B------:R-:W-:-:S03]  /*2c20*/  IADD3 RZ, P1, PT, RZ, -R4, RZ ;  /* 0x80000004ffff7210 */ /* 0x000fc60007f3e0ff */
[----:B------:R-:W-:Y:S01]  /*2c30*/  IMAD.HI.U32 R6, P0, R3, R15, R6 ;  /* 0x0000000f03067227 */ /* 0x000fe20007800006 */
[----:B------:R-:W-:-:S03]  /*2c40*/  IADD3.X R13, PT, PT, ~R5, -0x80000000, RZ, P1, !PT ;  /* 0x80000000050d7810 */ /* 0x000fc60000ffe5ff */
[----:B------:R-:W-:Y:S01]  /*2c50*/  IMAD.X R4, RZ, RZ, ~R5, P1 ;  /* 0x000000ffff047224 */ /* 0x000fe200008e0e05 */
[----:B------:R-:W-:Y:S02]  /*2c60*/  SEL R7, RZ, 0x1, !P0 ;  /* 0x00000001ff077807 */ /* 0x000fe40004000000 */
[----:B------:R-:W-:Y:S02]  /*2c70*/  SHF.R.U32.HI R0, RZ, 0x1f, R13 ;  /* 0x0000001fff007819 */ /* 0x000fe4000001160d */
[----:B------:R-:W-:Y:S01]  /*2c80*/  SHF.R.S32.HI R4, RZ, 0x1f, R4 ;  /* 0x0000001fff047819 */ /* 0x000fe20000011404 */
[----:B------:R-:W-:Y:S01]  /*2c90*/  IMAD.WIDE.U32 R6, R3, R13, R6 ;  /* 0x0000000d03067225 */ /* 0x000fe200078e0006 */
[----:B------:R-:W-:Y:S02]  /*2ca0*/  LOP3.LUT R0, R0, 0x1, RZ, 0x3c, !PT ;  /* 0x0000000100007812 */ /* 0x000fe400078e3cff */
[----:B------:R-:W-:Y:S02]  /*2cb0*/  LOP3.LUT R3, R4, R3, RZ, 0xc0, !PT ;  /* 0x0000000304037212 */ /* 0x000fe400078ec0ff */
[----:B------:R-:W-:-:S04]  /*2cc0*/  IADD3 RZ, P0, PT, R6, R15, RZ ;  /* 0x0000000f06ff7210 */ /* 0x000fc80007f1e0ff */
[----:B------:R-:W-:-:S04]  /*2cd0*/  IADD3.X R6, P0, PT, R7, R13, RZ, P0, !PT ;  /* 0x0000000d07067210 */ /* 0x000fc8000071e4ff */
[----:B------:R-:W-:Y:S02]  /*2ce0*/  IADD3 R6, P1, PT, R3, R6, RZ ;  /* 0x0000000603067210 */ /* 0x000fe40007f3e0ff */
[----:B------:R-:W-:-:S05]  /*2cf0*/  SEL R3, RZ, 0x1, !P0 ;  /* 0x00000001ff037807 */ /* 0x000fca0004000000 */
[----:B------:R-:W-:-:S05]  /*2d00*/  IMAD.X R0, R0, 0x1, R3, P1 ;  /* 0x0000000100007824 */ /* 0x000fca00008e0603 */
[----:B------:R-:W-:Y:S02]  /*2d10*/  ISETP.NE.AND P0, PT, R0, 0x2, PT ;  /* 0x000000020000780c */ /* 0x000fe40003f05270 */
[----:B------:R-:W-:Y:S02]  /*2d20*/  LOP3.LUT R0, RZ, R9, RZ, 0x33, !PT ;  /* 0x00000009ff007212 */ /* 0x000fe400078e33ff */
[----:B------:R-:W-:-:S04]  /*2d30*/  SEL R7, R6, 0xffffffff, P0 ;  /* 0xffffffff06077807 */ /* 0x000fc80000000000 */
[C---:B------:R-:W-:Y:S01]  /*2d40*/  VIMNMX.U32 R3, PT, PT, R7.reuse, -0x2, PT ;  /* 0xfffffffe07037848 */ /* 0x040fe20003fe0000 */
[----:B------:R-:W-:-:S03]  /*2d50*/  IMAD.WIDE.U32 R4, R7, -0x80000000, RZ ;  /* 0x8000000007047825 */ /* 0x000fc600078e00ff */
[----:B------:R-:W-:Y:S02]  /*2d60*/  IADD3 RZ, P0, PT, RZ, R4, RZ ;  /* 0x00000004ffff7210 */ /* 0x000fe40007f1e0ff */
[----:B------:R-:W-:Y:S02]  /*2d70*/  LOP3.LUT R4, RZ, R11, RZ, 0x33, !PT ;  /* 0x0000000bff047212 */ /* 0x000fe400078e33ff */
[----:B------:R-:W-:Y:S01]  /*2d80*/  IADD3.X RZ, P1, PT, R5, -0x80000000, RZ, P0, !PT ;  /* 0x8000000005ff7810 */ /* 0x000fe2000073e4ff */
[----:B------:R-:W-:Y:S01]  /*2d90*/  IMAD.MOV R5, RZ, RZ, -R18 ;  /* 0x000000ffff057224 */ /* 0x000fe200078e0a12 */
[----:B------:R-:W-:-:S04]  /*2da0*/  IADD3 RZ, P0, PT, RZ, -R18, RZ ;  /* 0x80000012ffff7210 */ /* 0x000fc80007f1e0ff */
[----:B------:R-:W-:Y:S02]  /*2db0*/  IADD3.X R0, P0, PT, RZ, R0, RZ, P0, !PT ;  /* 0x00000000ff007210 */ /* 0x000fe4000071e4ff */
[----:B------:R-:W-:Y:S02]  /*2dc0*/  SEL R5, R5, R18, !P2 ;  /* 0x0000001205057207 */ /* 0x000fe40005000000 */
[----:B------:R-:W-:Y:S02]  /*2dd0*/  SEL R6, R0, R9, !P2 ;  /* 0x0000000900067207 */ /* 0x000fe40005000000 */
[----:B------:R-:W-:Y:S02]  /*2de0*/  CS2R R8, SRZ ;  /* 0x0000000000087805 */ /* 0x000fe4000001ff00 */
[----:B------:R-:W-:Y:S01]  /*2df0*/  LOP3.LUT R0, RZ, R10, RZ, 0x33, !PT ;  /* 0x0000000aff007212 */ /* 0x000fe200078e33ff */
[----:B------:R-:W-:Y:S01]  /*2e00*/  @!P1 VIADD R7, R3, 0x1 ;  /* 0x0000000103079836 */ /* 0x000fe20000000000 */
[C---:B------:R-:W-:Y:S01]  /*2e10*/  SHF.L.W.U32.HI R13, R5.reuse, 0x1e, R6 ;  /* 0x0000001e050d7819 */ /* 0x040fe20000010e06 */
[----:B------:R-:W-:Y:S01]  /*2e20*/  IMAD.SHL.U32 R12, R5, 0x40000000, RZ ;  /* 0x40000000050c7824 */ /* 0x000fe200078e00ff */
[----:B------:R-:W-:Y:S01]  /*2e30*/  IADD3.X R3, P0, PT, RZ, R0, RZ, P0, !PT ;  /* 0x00000000ff037210 */ /* 0x000fe2000071e4ff */
[----:B------:R-:W-:-:S03]  /*2e40*/  IMAD.MOV.U32 R0, RZ, RZ, RZ ;  /* 0x000000ffff007224 */ /* 0x000fc600078e00ff */
[----:B------:R-:W-:Y:S01]  /*2e50*/  SEL R3, R3, R10, !P2 ;  /* 0x0000000a03037207 */ /* 0x000fe20005000000 */
[----:B------:R-:W-:-:S03]  /*2e60*/  IMAD.X R4, RZ, RZ, R4, P0 ;  /* 0x000000ffff047224 */ /* 0x000fc600000e0604 */
[----:B------:R-:W-:Y:S02]  /*2e70*/  SHF.L.W.U32.HI R6, R6, 0x1e, R3 ;  /* 0x0000001e06067819 */ /* 0x000fe40000010e03 */
[----:B------:R-:W-:-:S04]  /*2e80*/  SEL R4, R4, R11, !P2 ;  /* 0x0000000b04047207 */ /* 0x000fc80005000000 */
[--C-:B------:R-:W-:Y:S02]  /*2e90*/  SHF.L.W.U32.HI R15, R3, 0x1e, R4.reuse ;  /* 0x0000001e030f7819 */ /* 0x100fe40000010e04 */
[----:B------:R-:W-:-:S07]  /*2ea0*/  SHF.R.U32.HI R27, RZ, 0x2, R4 ;  /* 0x00000002ff1b7819 */ /* 0x000fce0000011604 */
.L_x_220:
[----:B------:R-:W-:Y:S01]  /*2eb0*/  IADD3 RZ, P0, PT, R6, -UR5, RZ ;  /* 0x8000000506ff7c10 */ /* 0x000fe2000ff1e0ff */
[----:B------:R-:W-:Y:S01]  /*2ec0*/  IMAD.MOV.U32 R4, RZ, RZ, RZ ;  /* 0x000000ffff047224 */ /* 0x000fe200078e00ff */
[----:B------:R-:W-:Y:S01]  /*2ed0*/  PLOP3.LUT P2, PT, PT, PT, PT, 0x8, 0x80 ;  /* 0x000000000080781c */ /* 0x000fe20003f4e170 */
[----:B------:R-:W-:Y:S01]  /*2ee0*/  UMOV UR7, URZ ;  /* 0x000000ff00077c82 */ /* 0x000fe20008000000 */
[----:B------:R-:W-:-:S04]  /*2ef0*/  IADD3.X RZ, P0, PT, R15, 0x7fffffff, RZ, P0, !PT ;  /* 0x7fffffff0fff7810 */ /* 0x000fc8000071e4ff */
[----:B------:R-:W-:-:S03]  /*2f00*/  IADD3.X R5, PT, PT, R27, 0x1, RZ, P0, !PT ;  /* 0x000000011b057810 */ /* 0x000fc600007fe4ff */
[----:B------:R-:W-:-:S05]  /*2f10*/  IMAD.HI.U32 R4, R27, R7, R4 ;  /* 0x000000071b047227 */ /* 0x000fca00078e0004 */
[----:B------:R-:W-:-:S04]  /*2f20*/  ISETP.GE.U32.AND P0, PT, R4, R27, PT ;  /* 0x0000001b0400720c */ /* 0x000fc80003f06070 */
[----:B------:R-:W-:Y:S02]  /*2f30*/  SEL R14, R4, 0xffffffff, P0 ;  /* 0xffffffff040e7807 */ /* 0x000fe40000000000 */
[----:B------:R-:W-:-:S03]  /*2f40*/  IADD3 RZ, P0, PT, R6, -UR6, RZ ;  /* 0x8000000606ff7c10 */ /* 0x000fc6000ff1e0ff */
[----:B------:R-:W-:-:S03]  /*2f50*/  IMAD.WIDE.U32 R4, R14, -0x80000000, RZ ;  /* 0x800000000e047825 */ /* 0x000fc600078e00ff */
[----:B------:R-:W-:-:S04]  /*2f60*/  IADD3.X R3, P0, PT, R15, ~R4, RZ, P0, !PT ;  /* 0x800000040f037210 */ /* 0x000fc8000071e4ff */
[----:B------:R-:W-:-:S13]  /*2f70*/  IADD3.X R4, P0, PT, R27, ~R5, RZ, P0, !PT ;  /* 0x800000051b047210 */ /* 0x000fda000071e4ff */
[----:B------:R-:W-:-:S04]  /*2f80*/  @!P0 IADD3 RZ, P1, PT, RZ, R6, RZ ;  /* 0x00000006ffff8210 */ /* 0x000fc80007f3e0ff */
[----:B------:R-:W-:-:S04]  /*2f90*/  @!P0 IADD3.X R3, P1, PT, R3, -0x80000000, RZ, P1, !PT ;  /* 0x8000000003038810 */ /* 0x000fc80000f3e4ff */
[----:B------:R-:W-:-:S04]  /*2fa0*/  @!P0 IADD3.X R4, P1, PT, RZ, R4, RZ, P1, !PT ;  /* 0x00000004ff048210 */ /* 0x000fc80000f3e4ff */
[----:B------:R-:W-:Y:S02]  /*2fb0*/  @!P0 PLOP3.LUT P2, PT, P1, PT, PT, 0x8, 0x80 ;  /* 0x000000000080881c */ /* 0x000fe40000f4e170 */
[----:B------:R-:W-:Y:S01]  /*2fc0*/  IADD3 RZ, P1, PT, R12, -UR7, RZ ;  /* 0x800000070cff7c10 */ /* 0x000fe2000ff3e0ff */
[----:B------:R-:W-:Y:S01]  /*2fd0*/  UMOV UR7, UR4 ;  /* 0x0000000400077c82 */ /* 0x000fe20008000000 */
[----:B------:R-:W-:Y:S02]  /*2fe0*/  UIADD3 UR4, UPT, UPT, UR4, 0x20, URZ ;  /* 0x0000002004047890 */ /* 0x000fe4000fffe0ff */
[----:B------:R-:W-:Y:S01]  /*2ff0*/  IADD3.X R13, P1, PT, R13, -0x1, RZ, P1, !PT ;  /* 0xffffffff0d0d7810 */ /* 0x000fe20000f3e4ff */
[----:B------:R-:W-:-:S03]  /*3000*/  UISETP.GE.U32.AND UP0, UPT, UR7, 0x5f, UPT ;  /* 0x0000005f0700788c */ /* 0x000fc6000bf06070 */
[----:B------:R-:W-:-:S03]  /*3010*/  IADD3.X R15, P1, PT, R6, -0x1, RZ, P1, !PT ;  /* 0xffffffff060f7810 */ /* 0x000fc60000f3e4ff */
[----:B------:R-:W-:Y:S01]  /*3020*/  @P2 IADD3 RZ, P3, PT, RZ, R6, RZ ;  /* 0x00000006ffff2210 */ /* 0x000fe20007f7e0ff */
[----:B------:R-:W-:Y:S02]  /*3030*/  IMAD.MOV.U32 R6, RZ, RZ, R13 ;  /* 0x000000ffff067224 */ /* 0x000fe400078e000d */
[----:B------:R-:W-:Y:S01]  /*3040*/  IMAD.MOV.U32 R13, RZ, RZ, R12 ;  /* 0x000000ffff0d7224 */ /* 0x000fe200078e000c */
[----:B------:R-:W-:-:S04]  /*3050*/  @P2 IADD3.X R3, P3, PT, R3, -0x80000000, RZ, P3, !PT ;  /* 0x8000000003032810 */ /* 0x000fc80001f7e4ff */
[----:B------:R-:W-:Y:S01]  /*3060*/  IADD3.X R27, P1, PT, R3, -0x1, RZ, P1, !PT ;  /* 0xffffffff031b7810 */ /* 0x000fe20000f3e4ff */
[----:B------:R-:W-:Y:S02]  /*3070*/  @P2 IMAD.X R4, RZ, RZ, R4, P3 ;  /* 0x000000ffff042224 */ /* 0x000fe400018e0604 */
[----:B------:R-:W-:Y:S02]  /*3080*/  IMAD.MOV.U32 R3, RZ, RZ, R0 ;  /* 0x000000ffff037224 */ /* 0x000fe400078e0000 */
[----:B------:R-:W-:Y:S01]  /*3090*/  IMAD.MOV.U32 R0, RZ, RZ, R9 ;  /* 0x000000ffff007224 */ /* 0x000fe200078e0009 */
[----:B------:R-:W-:Y:S01]  /*30a0*/  IADD3.X RZ, P1, PT, R4, -0x1, RZ, P1, !PT ;  /* 0xffffffff04ff7810 */ /* 0x000fe20000f3e4ff */
[----:B------:R-:W-:Y:S02]  /*30b0*/  IMAD.MOV.U32 R9, RZ, RZ, R8 ;  /* 0x000000ffff097224 */ /* 0x000fe400078e0008 */
[----:B------:R-:W-:-:S04]  /*30c0*/  IMAD.MOV.U32 R8, RZ, RZ, R14 ;  /* 0x000000ffff087224 */ /* 0x000fc800078e000e */
[----:B------:R-:W-:-:S04]  /*30d0*/  @!P0 VIADD R8, R8, 0xffffffff ;  /* 0xffffffff08088836 */ /* 0x000fc80000000000 */
[----:B------:R-:W-:Y:S02]  /*30e0*/  @P2 VIADD R8, R8, 0xffffffff ;  /* 0xffffffff08082836 */ /* 0x000fe40000000000 */
[----:B------:R-:W-:Y:S01]  /*30f0*/  @!P1 IADD3 RZ, P3, PT, RZ, R12, RZ ;  /* 0x0000000cffff9210 */ /* 0x000fe20007f7e0ff */
[----:B------:R-:W-:Y:S02]  /*3100*/  IMAD.MOV.U32 R12, RZ, RZ, RZ ;  /* 0x000000ffff0c7224 */ /* 0x000fe400078e00ff */
[----:B------:R-:W-:Y:S01]  /*3110*/  @!P1 VIADD R8, R8, 0xffffffff ;  /* 0xffffffff08089836 */ /* 0x000fe20000000000 */
[----:B------:R-:W-:-:S04]  /*3120*/  @!P1 IADD3.X R6, P3, PT, RZ, R6, RZ, P3, !PT ;  /* 0x00000006ff069210 */ /* 0x000fc80001f7e4ff */
[----:B------:R-:W-:-:S04]  /*3130*/  @!P1 IADD3.X R15, P3, PT, RZ, R15, RZ, P3, !PT ;  /* 0x0000000fff0f9210 */ /* 0x000fc80001f7e4ff */
[----:B------:R-:W-:Y:S01]  /*3140*/  @!P1 IADD3.X R27, PT, PT, R27, -0x80000000, RZ, P3, !PT ;  /* 0x800000001b1b9810 */ /* 0x000fe20001ffe4ff */
[----:B------:R-:W-:Y:S08]  /*3150*/  BRA.U !UP0, `(.L_x_220) ;  /* 0xfffffffd08547547 */ /* 0x000ff0000b83ffff */
[----:B------:R-:W-:Y:S01]  /*3160*/  ISETP.GT.U32.AND P1, PT, R10, -0x1, PT ;  /* 0xffffffff0a00780c */ /* 0x000fe20003f24070 */
[----:B------:R-:W-:Y:S01]  /*3170*/  IMAD.MOV.U32 R5, RZ, RZ, R23 ;  /* 0x000000ffff057224 */ /* 0x000fe200078e0017 */
[----:B------:R-:W-:Y:S01]  /*3180*/  MOV R20, 0x32d0 ;  /* 0x000032d000147802 */ /* 0x000fe20000000f00 */
[----:B------:R-:W-:Y:S01]  /*3190*/  IMAD.MOV.U32 R7, RZ, RZ, R19 ;  /* 0x000000ffff077224 */ /* 0x000fe200078e0013 */
[----:B------:R-:W-:Y:S01]  /*31a0*/  ISETP.GT.AND.EX P1, PT, R11, -0x1, PT, P1 ;  /* 0xffffffff0b00780c */ /* 0x000fe20003f24310 */
[----:B------:R-:W-:Y:S02]  /*31b0*/  IMAD.MOV.U32 R11, RZ, RZ, R3 ;  /* 0x000000ffff0b7224 */ /* 0x000fe400078e0003 */
[----:B------:R-:W-:Y:S02]  /*31c0*/  IMAD.MOV.U32 R12, RZ, RZ, R25 ;  /* 0x000000ffff0c7224 */ /* 0x000fe400078e0019 */
[----:B------:R-:W-:Y:S02]  /*31d0*/  IMAD.MOV.U32 R13, RZ, RZ, R17 ;  /* 0x000000ffff0d7224 */ /* 0x000fe400078e0011 */
[----:B------:R-:W-:-:S02]  /*31e0*/  IMAD.MOV.U32 R14, RZ, RZ, R16 ;  /* 0x000000ffff0e7224 */ /* 0x000fc400078e0010 */
[----:B------:R-:W-:Y:S02]  /*31f0*/  IMAD.MOV.U32 R15, RZ, RZ, R2 ;  /* 0x000000ffff0f7224 */ /* 0x000fe400078e0002 */
[----:B------:R-:W-:Y:S02]  /*3200*/  IMAD.MOV.U32 R21, RZ, RZ, 0x0 ;  /* 0x00000000ff157424 */ /* 0x000fe400078e00ff */
[----:B------:R-:W-:Y:S01]  /*3210*/  @!P1 IADD3 RZ, P0, PT, RZ, -R8, RZ ;  /* 0x80000008ffff9210 */ /* 0x000fe20007f1e0ff */
[----:B------:R-:W-:Y:S01]  /*3220*/  @!P1 IMAD.MOV R8, RZ, RZ, -R8 ;  /* 0x000000ffff089224 */ /* 0x000fe200078e0a08 */
[----:B------:R-:W-:Y:S02]  /*3230*/  @!P1 LOP3.LUT R4, RZ, R9, RZ, 0x33, !PT ;  /* 0x00000009ff049212 */ /* 0x000fe400078e33ff */
[----:B------:R-:W-:Y:S02]  /*3240*/  @!P1 LOP3.LUT R3, RZ, R0, RZ, 0x33, !PT ;  /* 0x00000000ff039212 */ /* 0x000fe400078e33ff */
[----:B------:R-:W-:Y:S01]  /*3250*/  @!P1 IADD3.X R9, P0, PT, RZ, R4, RZ, P0, !PT ;  /* 0x00000004ff099210 */ /* 0x000fe2000071e4ff */
[----:B------:R-:W-:Y:S01]  /*3260*/  IMAD.MOV.U32 R4, RZ, RZ, R24 ;  /* 0x000000ffff047224 */ /* 0x000fe200078e0018 */
[----:B------:R-:W-:-:S02]  /*3270*/  @!P1 LOP3.LUT R6, RZ, R11, RZ, 0x33, !PT ;  /* 0x0000000bff069212 */ /* 0x000fc400078e33ff */
[----:B------:R-:W-:-:S05]  /*3280*/  @!P1 IADD3.X R0, P0, PT, RZ, R3, RZ, P0, !PT ;  /* 0x00000003ff009210 */ /* 0x000fca000071e4ff */
[----:B------:R-:W-:Y:S02]  /*3290*/  @!P1 IMAD.X R11, RZ, RZ, R6, P0 ;  /* 0x000000ffff0b9224 */ /* 0x000fe400000e0606 */
[----:B------:R-:W-:Y:S02]  /*32a0*/  IMAD.MOV.U32 R6, RZ, RZ, R22 ;  /* 0x000000ffff067224 */ /* 0x000fe400078e0016 */
[----:B------:R-:W-:-:S07]  /*32b0*/  IMAD.MOV.U32 R10, RZ, RZ, R0 ;  /* 0x000000ffff0a7224 */ /* 0x000fce00078e0000 */
[----:B------:R-:W-:Y:S05]  /*32c0*/  CALL.REL.NOINC `($_Z18calculateFunction2PxS_S_S_S_S_S_S_S_S_$_Z8fastExponnn) ;  /* 0xfffffff400747944 */ /* 0x000fea0003c3ffff */
[----:B------:R-:W-:Y:S01]  /*32d0*/  IADD3 RZ, P0, PT, RZ, -R25, RZ ;  /* 0x80000019ffff7210 */ /* 0x000fe20007f1e0ff */
[----:B------:R-:W-:Y:S01]  /*32e0*/  IMAD.MOV R10, RZ, RZ, -R25 ;  /* 0x000000ffff0a7224 */ /* 0x000fe200078e0a19 */
[----:B------:R-:W-:Y:S01]  /*32f0*/  LOP3.LUT R0, RZ, R17, RZ, 0x33, !PT ;  /* 0x00000011ff007212 */ /* 0x000fe200078e33ff */
[----:B------:R-:W-:Y:S01]  /*3300*/  UMOV UR4, 0x4321 ;  /* 0x0000432100047882 */ /* 0x000fe20000000000 */
[----:B------:R-:W-:Y:S01]  /*3310*/  LOP3.LUT R3, RZ, R16, RZ, 0x33, !PT ;  /* 0x00000010ff037212 */ /* 0x000fe200078e33ff */
[----:B------:R-:W-:Y:S01]  /*3320*/  IMAD.U32 R12, RZ, RZ, UR4 ;  /* 0x00000004ff0c7e24 */ /* 0x000fe2000f8e00ff */
[----:B------:R-:W-:Y:S01]  /*3330*/  IADD3.X R0, P0, PT, RZ, R0, RZ, P0, !PT ;  /* 0x00000000ff007210 */ /* 0x000fe2000071e4ff */
[----:B------:R-:W-:Y:S01]  /*3340*/  IMAD.MOV.U32 R11, RZ, RZ, 0x4b800000 ;  /* 0x4b800000ff0b7424 */ /* 0x000fe200078e00ff */
[----:B------:R-:W-:Y:S01]  /*3350*/  LOP3.LUT R8, RZ, R2, RZ, 0x33, !PT ;  /* 0x00000002ff087212 */ /* 0x000fe200078e33ff */
[----:B------:R-:W-:Y:S01]  /*3360*/  IMAD.MOV.U32 R13, RZ, RZ, -0x80000000 ;  /* 0x80000000ff0d7424 */ /* 0x000fe200078e00ff */
[----:B------:R-:W-:Y:S01]  /*3370*/  IADD3.X R3, P0, PT, RZ, R3, RZ, P0, !PT ;  /* 0x00000003ff037210 */ /* 0x000fe2000071e4ff */
[----:B------:R-:W-:Y:S01]  /*3380*/  BSSY.RECONVERGENT B0, `(.L_x_221) ;  /* 0x0000081000007945 */ /* 0x000fe20003800200 */
[----:B------:R-:W-:-:S03]  /*3390*/  ISETP.GE.AND P1, PT, R2, RZ, PT ;  /* 0x000000ff0200720c */ /* 0x000fc60003f26270 */
[----:B------:R-:W-:Y:S01]  /*33a0*/  IMAD.X R9, RZ, RZ, R8, P0 ;  /* 0x000000ffff097224 */ /* 0x000fe200000e0608 */
[----:B------:R-:W-:Y:S02]  /*33b0*/  SEL R8, R3, R16, !P1 ;  /* 0x0000001003087207 */ /* 0x000fe40004800000 */
[----:B------:R-:W-:Y:S02]  /*33c0*/  SEL R0, R0, R17, !P1 ;  /* 0x0000001100007207 */ /* 0x000fe40004800000 */
[----:B------:R-:W-:Y:S02]  /*33d0*/  SEL R9, R9, R2, !P1 ;  /* 0x0000000209097207 */ /* 0x000fe40004800000 */
[----:B------:R-:W-:Y:S02]  /*33e0*/  SEL R29, R10, R25, !P1 ;  /* 0x000000190a1d7207 */ /* 0x000fe40004800000 */
[----:B------:R-:W-:-:S04]  /*33f0*/  LOP3.LUT P3, RZ, R9, R8, RZ, 0xfc, !PT ;  /* 0x0000000809ff7212 */ /* 0x000fc8000786fcff */
[C---:B------:R-:W-:Y:S02]  /*3400*/  SEL R9, R0.reuse, R9, !P3 ;  /* 0x0000000900097207 */ /* 0x040fe40005800000 */
[----:B------:R-:W-:Y:S02]  /*3410*/  SEL R8, R29, R8, !P3 ;  /* 0x000000081d087207 */ /* 0x000fe40005800000 */
[----:B------:R-:W-:Y:S02]  /*3420*/  ISETP.NE.AND P2, PT, R9, RZ, PT ;  /* 0x000000ff0900720c */ /* 0x000fe40003f45270 */
[----:B------:R-:W-:Y:S02]  /*3430*/  SEL R0, R0, RZ, P3 ;  /* 0x000000ff00007207 */ /* 0x000fe40001800000 */
[----:B------:R-:W-:Y:S02]  /*3440*/  SEL R10, R8, R9, !P2 ;  /* 0x00000009080a7207 */ /* 0x000fe40005000000 */
[----:B------:R-:W-:-:S02]  /*3450*/  SEL R8, R0, R8, !P2 ;  /* 0x0000000800087207 */ /* 0x000fc40005000000 */
[----:B------:R-:W0:Y:S01]  /*3460*/  FLO.U32 R3, R10 ;  /* 0x0000000a00037300 */ /* 0x000e2200000e0000 */
[----:B------:R-:W-:-:S04]  /*3470*/  SEL R29, R29, RZ, P3 ;  /* 0x000000ff1d1d7207 */ /* 0x000fc80001800000 */
[----:B------:R-:W-:Y:S02]  /*3480*/  SEL R28, R29, R0, !P2 ;  /* 0x000000001d1c7207 */ /* 0x000fe40005000000 */
[----:B0-----:R-:W-:-:S04]  /*3490*/  IADD3 R3, PT, PT, -R3, 0x1f, RZ ;  /* 0x0000001f03037810 */ /* 0x001fc80007ffe1ff */
[----:B------:R-:W-:-:S04]  /*34a0*/  SHF.L.W.U32.HI R27, R8, R3, R10 ;  /* 0x00000003081b7219 */ /* 0x000fc80000010e0a */
[----:B------:R-:W-:Y:S01]  /*34b0*/  PRMT R9, R27, R12, 0x3f ;  /* 0x0000003f1b097416 */ /* 0x000fe2000000000c */
[----:B------:R-:W-:Y:S02]  /*34c0*/  IMAD.MOV.U32 R12, RZ, RZ, 0x0 ;  /* 0x00000000ff0c7424 */ /* 0x000fe400078e00ff */
[----:B------:R-:W-:Y:S01]  /*34d0*/  IMAD.MOV R33, RZ, RZ, -R27 ;  /* 0x000000ffff217224 */ /* 0x000fe200078e0a1b */
[C---:B------:R-:W-:Y:S02]  /*34e0*/  FSETP.GEU.AND P1, PT, |R9|.reuse, 1.175494350822287508e-38, PT ;  /* 0x008000000900780b */ /* 0x040fe40003f2e200 */
[----:B------:R-:W-:Y:S02]  /*34f0*/  FSETP.GT.AND P0, PT, |R9|, 8.50705917302346158658e+37, PT ;  /* 0x7e8000000900780b */ /* 0x000fe40003f04200 */
[----:B------:R-:W-:Y:S02]  /*3500*/  FSEL R10, R11, 1, !P1 ;  /* 0x3f8000000b0a7808 */ /* 0x000fe40004800000 */
[----:B------:R-:W-:-:S02]  /*3510*/  SHF.L.W.U32.HI R11, R28, R3, R8 ;  /* 0x000000031c0b7219 */ /* 0x000fc40000010e08 */
[----:B------:R-:W-:-:S05]  /*3520*/  FSEL R10, R10, 0.25, !P0 ;  /* 0x3e8000000a0a7808 */ /* 0x000fca0004000000 */
[----:B------:R-:W-:-:S04]  /*3530*/  FMUL R14, R9, R10 ;  /* 0x0000000a090e7220 */ /* 0x000fc80000400000 */
[----:B------:R-:W0:Y:S02]  /*3540*/  MUFU.RCP R9, R14 ;  /* 0x0000000e00097308 */ /* 0x000e240000001000 */
[----:B0-----:R-:W-:Y:S01]  /*3550*/  FMUL R9, R10, R9 ;  /* 0x000000090a097220 */ /* 0x001fe20000400000 */
[----:B------:R-:W-:-:S04]  /*3560*/  IMAD.MOV.U32 R10, RZ, RZ, RZ ;  /* 0x000000ffff0a7224 */ /* 0x000fc800078e00ff */
[----:B------:R-:W-:-:S05]  /*3570*/  LEA R15, R9, 0xfffffe00, 0x9 ;  /* 0xfffffe00090f7811 */ /* 0x000fca00078e48ff */
[----:B------:R-:W-:-:S04]  /*3580*/  IMAD.HI.U32 R8, P0, R15, R11, R10 ;  /* 0x0000000b0f087227 */ /* 0x000fc8000780000a */
[----:B------:R-:W-:Y:S02]  /*3590*/  IMAD.X R9, RZ, RZ, RZ, P0 ;  /* 0x000000ffff097224 */ /* 0x000fe400000e06ff */
[----:B------:R-:W-:-:S03]  /*35a0*/  IMAD.WIDE.U32 R8, R27, R15, R8 ;  /* 0x0000000f1b087225 */ /* 0x000fc600078e0008 */
[----:B------:R-:W-:-:S05]  /*35b0*/  IADD3 R31, P1, PT, RZ, -R8, RZ ;  /* 0x80000008ff1f7210 */ /* 0x000fca0007f3e0ff */
[----:B------:R-:W-:-:S04]  /*35c0*/  IMAD.HI.U32 R12, P0, R15, R31, R12 ;  /* 0x0000001f0f0c7227 */ /* 0x000fc8000780000c */
[----:B------:R-:W-:Y:S01]  /*35d0*/  IMAD.X R33, R33, 0x1, ~R9, P1 ;  /* 0x0000000121217824 */ /* 0x000fe200008e0e09 */
[----:B------:R-:W-:Y:S01]  /*35e0*/  SEL R13, RZ, 0x1, !P0 ;  /* 0x00000001ff0d7807 */ /* 0x000fe20004000000 */
[----:B------:R-:W-:Y:S01]  /*35f0*/  IMAD.WIDE.U32 R8, R5, R4, RZ ;  /* 0x0000000405087225 */ /* 0x000fe200078e00ff */
[----:B------:R-:W-:Y:S02]  /*3600*/  ISETP.GT.U32.AND P0, PT, R31, -0x1, PT ;  /* 0xffffffff1f00780c */ /* 0x000fe40003f04070 */
[----:B------:R-:W-:Y:S01]  /*3610*/  SHF.R.U32.HI R0, RZ, 0x1f, R33 ;  /* 0x0000001fff007819 */ /* 0x000fe20000011621 */
[----:B------:R-:W-:Y:S01]  /*3620*/  IMAD.WIDE.U32 R12, R15, R33, R12 ;  /* 0x000000210f0c7225 */ /* 0x000fe200078e000c */
[----:B------:R-:W-:Y:S02]  /*3630*/  ISETP.GT.AND.EX P0, PT, R33, -0x1, PT, P0 ;  /* 0xffffffff2100780c */ /* 0x000fe40003f04300 */
[----:B------:R-:W-:Y:S02]  /*3640*/  LOP3.LUT R0, R0, 0x1, RZ, 0x3c, !PT ;  /* 0x0000000100007812 */ /* 0x000fe400078e3cff */
[----:B------:R-:W-:-:S02]  /*3650*/  IADD3 RZ, P1, PT, R12, R31, RZ ;  /* 0x0000001f0cff7210 */ /* 0x000fc40007f3e0ff */
[----:B------:R-:W-:Y:S02]  /*3660*/  SEL R15, R15, RZ, P0 ;  /* 0x000000ff0f0f7207 */ /* 0x000fe40000000000 */
[----:B------:R-:W-:-:S04]  /*3670*/  IADD3.X R12, P1, PT, R13, R33, RZ, P1, !PT ;  /* 0x000000210d0c7210 */ /* 0x000fc80000f3e4ff */
[----:B------:R-:W-:Y:S01]  /*3680*/  IADD3 R30, P0, PT, R15, R12, RZ ;  /* 0x0000000c0f1e7210 */ /* 0x000fe20007f1e0ff */
[----:B------:R-:W-:Y:S01]  /*3690*/  IMAD.WIDE.U32 R12, R4, R4, RZ ;  /* 0x00000004040c7225 */ /* 0x000fe200078e00ff */
[----:B------:R-:W-:-:S03]  /*36a0*/  SEL R31, RZ, 0x1, !P1 ;  /* 0x00000001ff1f7807 */ /* 0x000fc60004800000 */
[----:B------:R-:W-:-:S04]  /*36b0*/  IMAD.WIDE.U32 R14, P4, R4, R5, R8 ;  /* 0x00000005040e7225 */ /* 0x000fc80007880008 */
[----:B------:R-:W-:Y:S01]  /*36c0*/  IMAD.X R0, R0, 0x1, R31, P0 ;  /* 0x0000000100007824 */ /* 0x000fe200000e061f */
[----:B------:R-:W-:Y:S01]  /*36d0*/  IADD3 R13, P1, PT, R13, R14, RZ ;  /* 0x0000000e0d0d7210 */ /* 0x000fe20007f3e0ff */
[----:B------:R-:W-:Y:S02]  /*36e0*/  IMAD.X R9, RZ, RZ, RZ, P4 ;  /* 0x000000ffff097224 */ /* 0x000fe400020e06ff */
[----:B------:R-:W-:Y:S01]  /*36f0*/  IMAD.MOV.U32 R8, RZ, RZ, R15 ;  /* 0x000000ffff087224 */ /* 0x000fe200078e000f */
[----:B------:R-:W-:Y:S01]  /*3700*/  ISETP.NE.AND P0, PT, R0, 0x2, PT ;  /* 0x000000020000780c */ /* 0x000fe20003f05270 */
[C---:B------:R-:W-:Y:S02]  /*3710*/  IMAD R0, R5.reuse, R6, RZ ;  /* 0x0000000605007224 */ /* 0x040fe400078e02ff */
[----:B------:R-:W-:Y:S01]  /*3720*/  IMAD.WIDE.U32.X R8, R5, R5, R8, P1 ;  /* 0x0000000505087225 */ /* 0x000fe200008e0408 */
[----:B------:R-:W-:-:S03]  /*3730*/  SEL R5, R30, 0xffffffff, P0 ;  /* 0xffffffff1e057807 */ /* 0x000fc60000000000 */
[----:B------:R-:W-:Y:S02]  /*3740*/  IMAD.MOV.U32 R15, RZ, RZ, RZ ;  /* 0x000000ffff0f7224 */ /* 0x000fe400078e00ff */
[----:B------:R-:W-:-:S04]  /*3750*/  IMAD.HI.U32 R14, R5, R11, RZ ;  /* 0x0000000b050e7227 */ /* 0x000fc800078e00ff */
[----:B------:R-:W-:Y:S01]  /*3760*/  IMAD R7, R4, R7, R0 ;  /* 0x0000000704077224 */ /* 0x000fe200078e0200 */
[----:B------:R-:W-:Y:S01]  /*3770*/  SEL R0, RZ, 0x40, P3 ;  /* 0x00000040ff007807 */ /* 0x000fe20001800000 */
[----:B------:R-:W-:-:S04]  /*3780*/  IMAD.WIDE.U32 R14, R27, R5, R14 ;  /* 0x000000051b0e7225 */ /* 0x000fc800078e000e */
[C---:B------:R-:W-:Y:S01]  /*3790*/  IMAD.WIDE.U32 R8, R4.reuse, R6, R8 ;  /* 0x0000000604087225 */ /* 0x040fe200078e0008 */
[----:B------:R-:W-:Y:S02]  /*37a0*/  IADD3 RZ, P0, PT, R11, R14, RZ ;  /* 0x0000000e0bff7210 */ /* 0x000fe40007f1e0ff */
[----:B------:R-:W-:Y:S01]  /*37b0*/  SEL R14, R29, RZ, P2 ;  /* 0x000000ff1d0e7207 */ /* 0x000fe20001000000 */
[----:B------:R-:W-:Y:S01]  /*37c0*/  IMAD.IADD R9, R9, 0x1, R7 ;  /* 0x0000000109097824 */ /* 0x000fe200078e0207 */
[----:B------:R-:W-:Y:S02]  /*37d0*/  IADD3.X RZ, P0, PT, R27, R15, RZ, P0, !PT ;  /* 0x0000000f1bff7210 */ /* 0x000fe4000071e4ff */
[----:B------:R-:W-:Y:S01]  /*37e0*/  VIMNMX.U32 R15, PT, PT, R5, -0x2, PT ;  /* 0xfffffffe050f7848 */ /* 0x000fe20003fe0000 */
[----:B------:R-:W-:Y:S01]  /*37f0*/  IMAD.WIDE.U32 R8, R4, R6, R8 ;  /* 0x0000000604087225 */ /* 0x000fe200078e0008 */
[----:B------:R-:W-:-:S03]  /*3800*/  SEL R4, RZ, 0x20, P2 ;  /* 0x00000020ff047807 */ /* 0x000fc60001000000 */
[----:B------:R-:W-:Y:S01]  /*3810*/  IMAD.IADD R6, R7, 0x1, R9 ;  /* 0x0000000107067824 */ /* 0x000fe200078e0209 */
[C---:B------:R-:W-:Y:S02]  /*3820*/  LOP3.LUT R7, R3.reuse, 0x1f, RZ, 0xc0, !PT ;  /* 0x0000001f03077812 */ /* 0x040fe400078ec0ff */
[----:B------:R-:W-:Y:S02]  /*3830*/  IADD3 R0, PT, PT, R3, R4, R0 ;  /* 0x0000000403007210 */ /* 0x000fe40007ffe000 */
[-C--:B------:R-:W-:Y:S01]  /*3840*/  SHF.L.W.U32.HI R4, R13, R3.reuse, R8 ;  /* 0x000000030d047219 */ /* 0x080fe20000010e08 */
[----:B------:R-:W-:Y:S01]  /*3850*/  @!P0 VIADD R5, R15, 0x1 ;  /* 0x000000010f058836 */ /* 0x000fe20000000000 */
[-C--:B------:R-:W-:Y:S01]  /*3860*/  SHF.L.W.U32.HI R13, R12, R3.reuse, R13 ;  /* 0x000000030c0d7219 */ /* 0x080fe20000010e0d */
[----:B------:R-:W-:Y:S01]  /*3870*/  IMAD.MOV.U32 R15, RZ, RZ, RZ ;  /* 0x000000ffff0f7224 */ /* 0x000fe200078e00ff */
[-C--:B------:R-:W-:Y:S02]  /*3880*/  SHF.L.W.U32.HI R9, R14, R3.reuse, R28 ;  /* 0x000000030e097219 */ /* 0x080fe40000010e1c */
[----:B------:R-:W-:-:S02]  /*3890*/  SHF.L.W.U32.HI R8, R8, R3, R6 ;  /* 0x0000000308087219 */ /* 0x000fc40000010e06 */
[-C--:B------:R-:W-:Y:S02]  /*38a0*/  SHF.L.U32 R12, R12, R7.reuse, RZ ;  /* 0x000000070c0c7219 */ /* 0x080fe400000006ff */
[----:B------:R-:W-:Y:S02]  /*38b0*/  SHF.L.U32 R14, R14, R7, RZ ;  /* 0x000000070e0e7219 */ /* 0x000fe400000006ff */
[----:B------:R-:W-:-:S07]  /*38c0*/  SHF.L.W.U32.HI R28, R6, R3, RZ ;  /* 0x00000003061c7219 */ /* 0x000fce0000010eff */
.L_x_222:
[----:B------:R-:W-:Y:S01]  /*38d0*/  IADD3 RZ, P0, PT, -R11, R4, RZ ;  /* 0x000000040bff7210 */ /* 0x000fe20007f1e1ff */
[----:B------:R-:W-:Y:S01]  /*38e0*/  IMAD.MOV.U32 R6, RZ, RZ, RZ ;  /* 0x000000ffff067224 */ /* 0x000fe200078e00ff */
[----:B------:R-:W-:Y:S01]  /*38f0*/  PLOP3.LUT P2, PT, PT, PT, PT, 0x8, 0x80 ;  /* 0x000000000080781c */ /* 0x000fe20003f4e170 */
[----:B------:R-:W-:Y:S01]  /*3900*/  VIADD R15, R15, 0x20 ;  /* 0x000000200f0f7836 */ /* 0x000fe20000000000 */
        /* <DEDUP_REMOVED lines=26> */
[----:B------:R-:W-:Y:S01]  /*3ab0*/  ISETP.GT.U32.AND P2, PT, R15, R0, PT ;  /* 0x000000000f00720c */ /* 0x000fe20003f44070 */
        /* <DEDUP_REMOVED lines=13> */
[----:B------:R-:W-:Y:S05]  /*3b90*/  BSYNC.RECONVERGENT B0 ;  /* 0x0000000000007941 */ /* 0x000fea0003800200 */
.L_x_221:
[----:B------:R-:W-:Y:S02]  /*3ba0*/  LOP3.LUT R18, R18, 0x1, RZ, 0xc0, !PT ;  /* 0x0000000112127812 */ /* 0x000fe400078ec0ff */
[----:B------:R-:W-:Y:S02]  /*3bb0*/  R2P PR, R0, 0x60 ;  /* 0x0000006000007804 */ /* 0x000fe40000000000 */
[----:B------:R-:W-:Y:S02]  /*3bc0*/  ISETP.NE.U32.AND P0, PT, R18, 0x1, PT ;  /* 0x000000011200780c */ /* 0x000fe40003f05070 */
[-C--:B------:R-:W-:Y:S02]  /*3bd0*/  SHF.R.W.U32 R29, R29, R3.reuse, R4 ;  /* 0x000000031d1d7219 */ /* 0x080fe40000001e04 */
[----:B------:R-:W-:Y:S02]  /*3be0*/  ISETP.NE.U32.AND.EX P0, PT, RZ, RZ, PT, P0 ;  /* 0x000000ffff00720c */ /* 0x000fe40003f05100 */
[----:B------:R-:W-:-:S02]  /*3bf0*/  SHF.R.W.U32 R4, R4, R3, R8 ;  /* 0x0000000304047219 */ /* 0x000fc40000001e08 */
[-C--:B------:R-:W-:Y:S02]  /*3c00*/  SHF.R.W.U32 R5, R8, R3.reuse, R28 ;  /* 0x0000000308057219 */ /* 0x080fe40000001e1c */
[----:B------:R-:W-:Y:S02]  /*3c10*/  SHF.R.W.U32 R28, R28, R3, RZ ;  /* 0x000000031c1c7219 */ /* 0x000fe40000001eff */
[----:B------:R-:W-:Y:S02]  /*3c20*/  SEL R29, R29, R4, !P5 ;  /* 0x000000041d1d7207 */ /* 0x000fe40006800000 */
[----:B------:R-:W-:Y:S02]  /*3c30*/  SEL R3, R28, RZ, !P5 ;  /* 0x000000ff1c037207 */ /* 0x000fe40006800000 */
[----:B------:R-:W-:Y:S02]  /*3c40*/  SEL R4, R4, R5, !P5 ;  /* 0x0000000504047207 */ /* 0x000fe40006800000 */
[----:B------:R-:W-:-:S02]  /*3c50*/  SEL R28, R5, R28, !P5 ;  /* 0x0000001c051c7207 */ /* 0x000fc40006800000 */
[----:B------:R-:W-:Y:S02]  /*3c60*/  ISETP.NE.AND P1, PT, R0, 0x80, PT ;  /* 0x000000800000780c */ /* 0x000fe40003f25270 */
[----:B------:R-:W-:Y:S02]  /*3c70*/  SEL R4, R4, R3, !P6 ;  /* 0x0000000304047207 */ /* 0x000fe40007000000 */
[----:B------:R-:W-:Y:S02]  /*3c80*/  SEL R7, R3, RZ, !P6 ;  /* 0x000000ff03077207 */ /* 0x000fe40007000000 */
[----:B------:R-:W-:Y:S02]  /*3c90*/  SEL R6, R28, RZ, !P6 ;  /* 0x000000ff1c067207 */ /* 0x000fe40007000000 */
[----:B------:R-:W-:Y:S02]  /*3ca0*/  SEL R29, R29, R28, !P6 ;  /* 0x0000001c1d1d7207 */ /* 0x000fe40007000000 */
[----:B------:R-:W-:-:S02]  /*3cb0*/  SEL R5, R4, 0xffffffff, P1 ;  /* 0xffffffff04057807 */ /* 0x000fc40000800000 */
[----:B------:R-:W-:Y:S02]  /*3cc0*/  SEL R7, R7, 0xffffffff, P1 ;  /* 0xffffffff07077807 */ /* 0x000fe40000800000 */
[----:B------:R-:W-:Y:S02]  /*3cd0*/  SEL R6, R6, 0xffffffff, P1 ;  /* 0xffffffff06067807 */ /* 0x000fe40000800000 */
[----:B------:R-:W-:Y:S01]  /*3ce0*/  SEL R4, R29, 0xffffffff, P1 ;  /* 0xffffffff1d047807 */ /* 0x000fe20000800000 */
[----:B------:R-:W-:Y:S06]  /*3cf0*/  @P0 BRA `(.L_x_219) ;  /* 0x0000000800dc0947 */ /* 0x000fec0003800000 */
[----:B------:R-:W-:Y:S01]  /*3d00*/  IADD3 RZ, P0, PT, RZ, -R25, RZ ;  /* 0x80000019ffff7210 */ /* 0x000fe20007f1e0ff */
[----:B------:R-:W-:Y:S01]  /*3d10*/  UMOV UR4, 0x4321 ;  /* 0x0000432100047882 */ /* 0x000fe20000000000 */
[----:B------:R-:W-:Y:S01]  /*3d20*/  LOP3.LUT R0, RZ, R17, RZ, 0x33, !PT ;  /* 0x00000011ff007212 */ /* 0x000fe200078e33ff */
[----:B------:R-:W-:Y:S01]  /*3d30*/  IMAD.MOV.U32 R12, RZ, RZ, 0x0 ;  /* 0x00000000ff0c7424 */ /* 0x000fe200078e00ff */
[----:B------:R-:W-:Y:S01]  /*3d40*/  LOP3.LUT R3, RZ, R16, RZ, 0x33, !PT ;  /* 0x00000010ff037212 */ /* 0x000fe200078e33ff */
[----:B------:R-:W-:Y:S01]  /*3d50*/  IMAD.MOV.U32 R13, RZ, RZ, -0x80000000 ;  /* 0x80000000ff0d7424 */ /* 0x000fe200078e00ff */
[----:B------:R-:W-:Y:S01]  /*3d60*/  IADD3.X R0, P0, PT, RZ, R0, RZ, P0, !PT ;  /* 0x00000000ff007210 */ /* 0x000fe2000071e4ff */
[----:B------:R-:W-:Y:S01]  /*3d70*/  IMAD R7, R7, R24, RZ ;  /* 0x0000001807077224 */ /* 0x000fe200078e02ff */
[----:B------:R-:W-:Y:S01]  /*3d80*/  LOP3.LUT R8, RZ, R2, RZ, 0x33, !PT ;  /* 0x00000002ff087212 */ /* 0x000fe200078e33ff */
[----:B------:R-:W-:Y:S01]  /*3d90*/  BSSY.RECONVERGENT B0, `(.L_x_223) ;  /* 0x0000091000007945 */ /* 0x000fe20003800200 */
[----:B------:R-:W-:-:S02]  /*3da0*/  IADD3.X R3, P0, PT, RZ, R3, RZ, P0, !PT ;  /* 0x00000003ff037210 */ /* 0x000fc4000071e4ff */
[----:B------:R-:W-:-:S03]  /*3db0*/  ISETP.GE.AND P1, PT, R2, RZ, PT ;  /* 0x000000ff0200720c */ /* 0x000fc60003f26270 */
[----:B------:R-:W-:Y:S01]  /*3dc0*/  IMAD.X R9, RZ, RZ, R8, P0 ;  /* 0x000000ffff097224 */ /* 0x000fe200000e0608 */
[----:B------:R-:W-:Y:S01]  /*3dd0*/  SEL R16, R3, R16, !P1 ;  /* 0x0000001003107207 */ /* 0x000fe20004800000 */
[----:B------:R-:W-:Y:S01]  /*3de0*/  IMAD.U32 R3, RZ, RZ, UR4 ;  /* 0x00000004ff037e24 */ /* 0x000fe2000f8e00ff */
[----:B------:R-:W-:Y:S02]  /*3df0*/  SEL R0, R0, R17, !P1 ;  /* 0x0000001100007207 */ /* 0x000fe40004800000 */
[----:B------:R-:W-:-:S04]  /*3e00*/  SEL R9, R9, R2, !P1 ;  /* 0x0000000209097207 */ /* 0x000fc80004800000 */
[----:B------:R-:W-:Y:S01]  /*3e10*/  LOP3.LUT P3, RZ, R9, R16, RZ, 0xfc, !PT ;  /* 0x0000001009ff7212 */ /* 0x000fe2000786fcff */
[----:B------:R-:W-:-:S03]  /*3e20*/  @!P1 IMAD.MOV R25, RZ, RZ, -R25 ;  /* 0x000000ffff199224 */ /* 0x000fc600078e0a19 */
        /* <DEDUP_REMOVED lines=8> */
[C---:B------:R-:W-:Y:S02]  /*3eb0*/  SEL R11, R25.reuse, R11, !P2 ;  /* 0x0000000b190b7207 */ /* 0x040fe40005000000 */
[----:B------:R-:W-:Y:S02]  /*3ec0*/  SEL R25, R25, RZ, P2 ;  /* 0x000000ff19197207 */ /* 0x000fe40001000000 */
[----:B0-----:R-:W-:-:S04]  /*3ed0*/  IADD3 R0, PT, PT, -R2, 0x1f, RZ ;  /* 0x0000001f02007810 */ /* 0x001fc80007ffe1ff */
[----:B------:R-:W-:-:S04]  /*3ee0*/  SHF.L.W.U32.HI R10, R16, R0, R9 ;  /* 0x00000000100a7219 */ /* 0x000fc80000010e09 */
[----:B------:R-:W-:Y:S01]  /*3ef0*/  PRMT R2, R10, R3, 0x3f ;  /* 0x0000003f0a027416 */ /* 0x000fe20000000003 */
[----:B------:R-:W-:Y:S02]  /*3f00*/  IMAD.MOV.U32 R3, RZ, RZ, 0x4b800000 ;  /* 0x4b800000ff037424 */ /* 0x000fe400078e00ff */
[----:B------:R-:W-:Y:S01]  /*3f10*/  IMAD.MOV R27, RZ, RZ, -R10 ;  /* 0x000000ffff1b7224 */ /* 0x000fe200078e0a0a */
[C---:B------:R-:W-:Y:S02]  /*3f20*/  FSETP.GEU.AND P1, PT, |R2|.reuse, 1.175494350822287508e-38, PT ;  /* 0x008000000200780b */ /* 0x040fe40003f2e200 */
[----:B------:R-:W-:Y:S02]  /*3f30*/  FSETP.GT.AND P0, PT, |R2|, 8.50705917302346158658e+37, PT ;  /* 0x7e8000000200780b */ /* 0x000fe40003f04200 */
[----:B------:R-:W-:-:S04]  /*3f40*/  FSEL R3, R3, 1, !P1 ;  /* 0x3f80000003037808 */ /* 0x000fc80004800000 */
[----:B------:R-:W-:-:S05]  /*3f50*/  FSEL R3, R3, 0.25, !P0 ;  /* 0x3e80000003037808 */ /* 0x000fca0004000000 */
[----:B------:R-:W-:-:S06]  /*3f60*/  FMUL R14, R2, R3 ;  /* 0x00000003020e7220 */ /* 0x000fcc0000400000 */
[----:B------:R-:W0:Y:S02]  /*3f70*/  MUFU.RCP R14, R14 ;  /* 0x0000000e000e7308 */ /* 0x000e240000001000 */
[----:B0-----:R-:W-:Y:S01]  /*3f80*/  FMUL R2, R3, R14 ;  /* 0x0000000e03027220 */ /* 0x001fe20000400000 */
[-C--:B------:R-:W-:Y:S02]  /*3f90*/  SHF.L.W.U32.HI R3, R11, R0.reuse, R16 ;  /* 0x000000000b037219 */ /* 0x080fe40000010e10 */
[----:B------:R-:W-:Y:S02]  /*3fa0*/  SHF.L.W.U32.HI R11, R25, R0, R11 ;  /* 0x00000000190b7219 */ /* 0x000fe40000010e0b */
[----:B------:R-:W-:Y:S01]  /*3fb0*/  LEA R15, R2, 0xfffffe00, 0x9 ;  /* 0xfffffe00020f7811 */ /* 0x000fe200078e48ff */
[----:B------:R-:W-:-:S04]  /*3fc0*/  IMAD.MOV.U32 R2, RZ, RZ, RZ ;  /* 0x000000ffff027224 */ /* 0x000fc800078e00ff */
        /* <DEDUP_REMOVED lines=8> */
[----:B------:R-:W-:-:S03]  /*4050*/  ISETP.GT.U32.AND P0, PT, R17, -0x1, PT ;  /* 0xffffffff1100780c */ /* 0x000fc60003f04070 */
[----:B------:R-:W-:Y:S01]  /*4060*/  IMAD.WIDE.U32 R12, R15, R27, R12 ;  /* 0x0000001b0f0c7225 */ /* 0x000fe200078e000c */
[----:B------:R-:W-:Y:S02]  /*4070*/  ISETP.GT.AND.EX P0, PT, R27, -0x1, PT, P0 ;  /* 0xffffffff1b00780c */ /* 0x000fe40003f04300 */
[----:B------:R-:W-:Y:S02]  /*4080*/  IADD3 RZ, P1, PT, R12, R17, RZ ;  /* 0x000000110cff7210 */ /* 0x000fe40007f3e0ff */
[----:B------:R-:W-:Y:S02]  /*4090*/  SEL R15, R15, RZ, P0 ;  /* 0x000000ff0f0f7207 */ /* 0x000fe40000000000 */
[----:B------:R-:W-:Y:S01]  /*40a0*/  IADD3.X R14, P1, PT, R13, R27, RZ, P1, !PT ;  /* 0x0000001b0d0e7210 */ /* 0x000fe20000f3e4ff */
[----:B------:R-:W-:Y:S01]  /*40b0*/  IMAD.WIDE.U32 R12, P4, R23, R4, R8 ;  /* 0x00000004170c7225 */ /* 0x000fe20007880008 */
[----:B------:R-:W-:Y:S02]  /*40c0*/  SHF.R.U32.HI R17, RZ, 0x1f, R27 ;  /* 0x0000001fff117819 */ /* 0x000fe4000001161b */
[----:B------:R-:W-:Y:S01]  /*40d0*/  IADD3 R16, P0, PT, R15, R14, RZ ;  /* 0x0000000e0f107210 */ /* 0x000fe20007f1e0ff */
[----:B------:R-:W-:Y:S01]  /*40e0*/  IMAD.WIDE.U32 R8, R4, R24, RZ ;  /* 0x0000001804087225 */ /* 0x000fe200078e00ff */
[----:B------:R-:W-:-:S02]  /*40f0*/  LOP3.LUT R14, R17, 0x1, RZ, 0x3c, !PT ;  /* 0x00000001110e7812 */ /* 0x000fc400078e3cff */
[----:B------:R-:W-:Y:S01]  /*4100*/  SEL R17, RZ, 0x1, !P1 ;  /* 0x00000001ff117807 */ /* 0x000fe20004800000 */
[----:B------:R-:W-:Y:S01]  /*4110*/  IMAD.X R15, RZ, RZ, RZ, P4 ;  /* 0x000000ffff0f7224 */ /* 0x000fe200020e06ff */
[----:B------:R-:W-:Y:S01]  /*4120*/  IADD3 R9, P1, PT, R9, R12, RZ ;  /* 0x0000000c09097210 */ /* 0x000fe20007f3e0ff */
[----:B------:R-:W-:Y:S02]  /*4130*/  IMAD R12, R5, R22, RZ ;  /* 0x00000016050c7224 */ /* 0x000fe400078e02ff */
[----:B------:R-:W-:Y:S02]  /*4140*/  IMAD.X R17, R14, 0x1, R17, P0 ;  /* 0x000000010e117824 */ /* 0x000fe400000e0611 */
[----:B------:R-:W-:Y:S02]  /*4150*/  IMAD.MOV.U32 R14, RZ, RZ, R13 ;  /* 0x000000ffff0e7224 */ /* 0x000fe400078e000d */
[----:B------:R-:W-:Y:S01]  /*4160*/  IMAD R19, R19, R4, R12 ;  /* 0x0000000413137224 */ /* 0x000fe200078e020c */
[----:B------:R-:W-:Y:S01]  /*4170*/  ISETP.NE.AND P0, PT, R17, 0x2, PT ;  /* 0x000000021100780c */ /* 0x000fe20003f05270 */
[----:B------:R-:W-:-:S03]  /*4180*/  IMAD.WIDE.U32.X R14, R23, R5, R14, P1 ;  /* 0x00000005170e7225 */ /* 0x000fc600008e040e */
[----:B------:R-:W-:Y:S01]  /*4190*/  SEL R5, R16, 0xffffffff, P0 ;  /* 0xffffffff10057807 */ /* 0x000fe20000000000 */
[----:B------:R-:W-:Y:S01]  /*41a0*/  IMAD.MOV.U32 R13, RZ, RZ, RZ ;  /* 0x000000ffff0d7224 */ /* 0x000fe200078e00ff */
[----:B------:R-:W-:Y:S01]  /*41b0*/  IADD3 RZ, P0, PT, RZ, -R8, RZ ;  /* 0x80000008ffff7210 */ /* 0x000fe20007f1e0ff */
[----:B------:R-:W-:-:S04]  /*41c0*/  IMAD.WIDE.U32 R14, R22, R4, R14 ;  /* 0x00000004160e7225 */ /* 0x000fc800078e000e */
[----:B------:R-:W-:-:S04]  /*41d0*/  IMAD.HI.U32 R12, R5, R3, RZ ;  /* 0x00000003050c7227 */ /* 0x000fc800078e00ff */
[----:B------:R-:W-:Y:S02]  /*41e0*/  IMAD.IADD R15, R15, 0x1, R19 ;  /* 0x000000010f0f7824 */ /* 0x000fe400078e0213 */
[----:B------:R-:W-:-:S04]  /*41f0*/  IMAD.WIDE.U32 R12, R10, R5, R12 ;  /* 0x000000050a0c7225 */ /* 0x000fc800078e000c */
[----:B------:R-:W-:Y:S01]  /*4200*/  IMAD R23, R23, R6, R7 ;  /* 0x0000000617177224 */ /* 0x000fe200078e0207 */
[----:B------:R-:W-:Y:S01]  /*4210*/  IADD3 RZ, P1, PT, R3, R12, RZ ;  /* 0x0000000c03ff7210 */ /* 0x000fe20007f3e0ff */
[----:B------:R-:W-:Y:S01]  /*4220*/  IMAD.WIDE.U32 R6, R24, R6, R14 ;  /* 0x0000000618067225 */ /* 0x000fe200078e000e */
[----:B------:R-:W-:Y:S02]  /*4230*/  LOP3.LUT R12, RZ, R9, RZ, 0x33, !PT ;  /* 0x00000009ff0c7212 */ /* 0x000fe400078e33ff */
[----:B------:R-:W-:Y:S01]  /*4240*/  IADD3.X RZ, P1, PT, R10, R13, RZ, P1, !PT ;  /* 0x0000000d0aff7210 */ /* 0x000fe20000f3e4ff */
[----:B------:R-:W-:Y:S01]  /*4250*/  IMAD.IADD R4, R7, 0x1, R23 ;  /* 0x0000000107047824 */ /* 0x000fe200078e0217 */
[----:B------:R-:W-:Y:S01]  /*4260*/  IADD3.X R12, P0, PT, RZ, R12, RZ, P0, !PT ;  /* 0x0000000cff0c7210 */ /* 0x000fe2000071e4ff */
[----:B------:R-:W-:Y:S01]  /*4270*/  IMAD.MOV R17, RZ, RZ, -R8 ;  /* 0x000000ffff117224 */ /* 0x000fe200078e0a08 */
[----:B------:R-:W-:Y:S02]  /*4280*/  LOP3.LUT R13, RZ, R6, RZ, 0x33, !PT ;  /* 0x00000006ff0d7212 */ /* 0x000fe400078e33ff */
[----:B------:R-:W-:-:S02]  /*4290*/  ISETP.GE.AND P4, PT, R4, RZ, PT ;  /* 0x000000ff0400720c */ /* 0x000fc40003f86270 */
[----:B------:R-:W-:Y:S02]  /*42a0*/  SEL R15, RZ, 0x40, P3 ;  /* 0x00000040ff0f7807 */ /* 0x000fe40001800000 */
[----:B------:R-:W-:Y:S02]  /*42b0*/  SEL R17, R17, R8, !P4 ;  /* 0x0000000811117207 */ /* 0x000fe40006000000 */
[----:B------:R-:W-:Y:S02]  /*42c0*/  SEL R19, R12, R9, !P4 ;  /* 0x000000090c137207 */ /* 0x000fe40006000000 */
[----:B------:R-:W-:Y:S02]  /*42d0*/  SEL R8, RZ, 0x20, P2 ;  /* 0x00000020ff087807 */ /* 0x000fe40001000000 */
[----:B------:R-:W-:Y:S02]  /*42e0*/  IADD3.X R13, P0, PT, RZ, R13, RZ, P0, !PT ;  /* 0x0000000dff0d7210 */ /* 0x000fe4000071e4ff */
[----:B------:R-:W-:-:S02]  /*42f0*/  LOP3.LUT R12, RZ, R4, RZ, 0x33, !PT ;  /* 0x00000004ff0c7212 */ /* 0x000fc400078e33ff */
[C---:B------:R-:W-:Y:S02]  /*4300*/  IADD3 R8, PT, PT, R0.reuse, R8, R15 ;  /* 0x0000000800087210 */ /* 0x040fe40007ffe00f */
[----:B------:R-:W-:Y:S01]  /*4310*/  LOP3.LUT R14, R0, 0x1f, RZ, 0xc0, !PT ;  /* 0x0000001f000e7812 */ /* 0x000fe200078ec0ff */
[----:B------:R-:W-:Y:S01]  /*4320*/  IMAD.X R15, RZ, RZ, R12, P0 ;  /* 0x000000ffff0f7224 */ /* 0x000fe200000e060c */
[----:B------:R-:W-:Y:S02]  /*4330*/  VIMNMX.U32 R9, PT, PT, R5, -0x2, PT ;  /* 0xfffffffe05097848 */ /* 0x000fe40003fe0000 */
[----:B------:R-:W-:Y:S02]  /*4340*/  SEL R23, R13, R6, !P4 ;  /* 0x000000060d177207 */ /* 0x000fe40006000000 */
[----:B------:R-:W-:Y:S01]  /*4350*/  SEL R15, R15, R4, !P4 ;  /* 0x000000040f0f7207 */ /* 0x000fe20006000000 */
[----:B------:R-:W-:Y:S01]  /*4360*/  @!P1 VIADD R5, R9, 0x1 ;  /* 0x0000000109059836 */ /* 0x000fe20000000000 */
[-C--:B------:R-:W-:Y:S01]  /*4370*/  SHF.L.U32 R12, R25, R14.reuse, RZ ;  /* 0x0000000e190c7219 */ /* 0x080fe200000006ff */
[----:B------:R-:W-:Y:S01]  /*4380*/  IMAD.MOV.U32 R9, RZ, RZ, RZ ;  /* 0x000000ffff097224 */ /* 0x000fe200078e00ff */
[----:B------:R-:W-:-:S02]  /*4390*/  SHF.L.U32 R13, R17, R14, RZ ;  /* 0x0000000e110d7219 */ /* 0x000fc400000006ff */
[-C--:B------:R-:W-:Y:S02]  /*43a0*/  SHF.L.W.U32.HI R14, R17, R0.reuse, R19 ;  /* 0x00000000110e7219 */ /* 0x080fe40000010e13 */
[-C--:B------:R-:W-:Y:S02]  /*43b0*/  SHF.L.W.U32.HI R19, R19, R0.reuse, R23 ;  /* 0x0000000013137219 */ /* 0x080fe40000010e17 */
[-C--:B------:R-:W-:Y:S02]  /*43c0*/  SHF.L.W.U32.HI R23, R23, R0.reuse, R15 ;  /* 0x0000000017177219 */ /* 0x080fe40000010e0f */
[----:B------:R-:W-:-:S07]  /*43d0*/  SHF.L.W.U32.HI R15, R15, R0, RZ ;  /* 0x000000000f0f7219 */ /* 0x000fce0000010eff */
.L_x_224:
        /* <DEDUP_REMOVED lines=45> */
.L_x_223:
[----:B------:R-:W-:Y:S02]  /*46b0*/  ISETP.GT.U32.AND P1, PT, R6, -0x1, PT ;  /* 0xffffffff0600780c */ /* 0x000fe40003f24070 */
[-C--:B------:R-:W-:Y:S02]  /*46c0*/  SHF.R.W.U32 R2, R19, R0.reuse, R23 ;  /* 0x0000000013027219 */ /* 0x080fe40000001e17 */
[----:B------:R-:W-:Y:S02]  /*46d0*/  R2P PR, R8, 0x60 ;  /* 0x0000006008007804 */ /* 0x000fe40000000000 */
[-C--:B------:R-:W-:Y:S02]  /*46e0*/  SHF.R.W.U32 R25, R25, R0.reuse, R19 ;  /* 0x0000000019197219 */ /* 0x080fe40000001e13 */
[----:B------:R-:W-:Y:S02]  /*46f0*/  ISETP.GT.AND.EX P1, PT, R4, -0x1, PT, P1 ;  /* 0xffffffff0400780c */ /* 0x000fe40003f24310 */
[----:B------:R-:W-:-:S02]  /*4700*/  SHF.R.W.U32 R23, R23, R0, R15 ;  /* 0x0000000017177219 */ /* 0x000fc40000001e0f */
[----:B------:R-:W-:Y:S02]  /*4710*/  SHF.R.W.U32 R0, R15, R0, RZ ;  /* 0x000000000f007219 */ /* 0x000fe40000001eff */
[----:B------:R-:W-:Y:S02]  /*4720*/  SEL R25, R25, R2, !P5 ;  /* 0x0000000219197207 */ /* 0x000fe40006800000 */
[----:B------:R-:W-:Y:S02]  /*4730*/  SEL R2, R2, R23, !P5 ;  /* 0x0000001702027207 */ /* 0x000fe40006800000 */
[----:B------:R-:W-:Y:S02]  /*4740*/  SEL R4, R23, R0, !P5 ;  /* 0x0000000017047207 */ /* 0x000fe40006800000 */
[----:B------:R-:W-:Y:S02]  /*4750*/  SEL R3, R0, RZ, !P5 ;  /* 0x000000ff00037207 */ /* 0x000fe40006800000 */
[----:B------:R-:W-:-:S02]  /*4760*/  SEL R25, R25, R4, !P6 ;  /* 0x0000000419197207 */ /* 0x000fc40007000000 */
[----:B------:R-:W-:Y:S02]  /*4770*/  SEL R2, R2, R3, !P6 ;  /* 0x0000000302027207 */ /* 0x000fe40007000000 */
[----:B------:R-:W-:Y:S02]  /*4780*/  SEL R6, R4, RZ, !P6 ;  /* 0x000000ff04067207 */ /* 0x000fe40007000000 */
[----:B------:R-:W-:Y:S01]  /*4790*/  @!P1 IADD3 RZ, P0, PT, RZ, -R25, RZ ;  /* 0x80000019ffff9210 */ /* 0x000fe20007f1e0ff */
[----:B------:R-:W-:Y:S01]  /*47a0*/  @!P1 IMAD.MOV R25, RZ, RZ, -R25 ;  /* 0x000000ffff199224 */ /* 0x000fe200078e0a19 */
[----:B------:R-:W-:Y:S02]  /*47b0*/  @!P1 LOP3.LUT R0, RZ, R2, RZ, 0x33, !PT ;  /* 0x00000002ff009212 */ /* 0x000fe400078e33ff */
[----:B------:R-:W-:Y:S02]  /*47c0*/  SEL R3, R3, RZ, !P6 ;  /* 0x000000ff03037207 */ /* 0x000fe40007000000 */
[----:B------:R-:W-:-:S02]  /*47d0*/  @!P1 LOP3.LUT R4, RZ, R6, RZ, 0x33, !PT ;  /* 0x00000006ff049212 */ /* 0x000fc400078e33ff */
[----:B------:R-:W-:Y:S02]  /*47e0*/  @!P1 IADD3.X R2, P0, PT, RZ, R0, RZ, P0, !PT ;  /* 0x00000000ff029210 */ /* 0x000fe4000071e4ff */
[----:B------:R-:W-:Y:S02]  /*47f0*/  @!P1 LOP3.LUT R0, RZ, R3, RZ, 0x33, !PT ;  /* 0x00000003ff009212 */ /* 0x000fe400078e33ff */
[----:B------:R-:W-:Y:S02]  /*4800*/  @!P1 IADD3.X R6, P0, PT, RZ, R4, RZ, P0, !PT ;  /* 0x00000004ff069210 */ /* 0x000fe4000071e4ff */
[----:B------:R-:W-:-:S03]  /*4810*/  ISETP.NE.AND P2, PT, R8, 0x80, PT ;  /* 0x000000800800780c */ /* 0x000fc60003f45270 */
[----:B------:R-:W-:Y:S01]  /*4820*/  @!P1 IMAD.X R3, RZ, RZ, R0, P0 ;  /* 0x000000ffff039224 */ /* 0x000fe200000e0600 */
[----:B------:R-:W-:Y:S02]  /*4830*/  SEL R5, R2, 0xffffffff, P2 ;  /* 0xffffffff02057807 */ /* 0x000fe40001000000 */
[----:B------:R-:W-:Y:S02]  /*4840*/  SEL R4, R25, 0xffffffff, P2 ;  /* 0xffffffff19047807 */ /* 0x000fe40001000000 */
[----:B------:R-:W-:Y:S02]  /*4850*/  SEL R6, R6, 0xffffffff, P2 ;  /* 0xffffffff06067807 */ /* 0x000fe40001000000 */
[----:B------:R-:W-:-:S07]  /*4860*/  SEL R7, R3, 0xffffffff, P2 ;  /* 0xffffffff03077807 */ /* 0x000fce0001000000 */
.L_x_219:
[----:B------:R-:W-:Y:S05]  /*4870*/  BSYNC.RECONVERGENT B6 ;  /* 0x0000000000067941 */ /* 0x000fea0003800200 */
.L_x_218:
[----:B------:R-:W2:Y:S01]  /*4880*/  LDL R20, [R1+0x14] ;  /* 0x0000140001147983 */ /* 0x000ea20000100800 */
[----:B------:R0:W-:Y:S05]  /*4890*/  BMOV.32 B6, R26 ;  /* 0x0000001a06007356 */ /* 0x0001ea0000000000 */
[----:B------:R-:W2:Y:S04]  /*48a0*/  LDL R21, [R1+0x18] ;  /* 0x0000180001157983 */ /* 0x000ea80000100800 */
[----:B------:R-:W2:Y:S04]  /*48b0*/  LDL R2, [R1] ;  /* 0x0000000001027983 */ /* 0x000ea80000100800 */
[----:B------:R-:W2:Y:S04]  /*48c0*/  LDL R16, [R1+0x4] ;  /* 0x0000040001107983 */ /* 0x000ea80000100800 */
[----:B------:R-:W2:Y:S04]  /*48d0*/  LDL R17, [R1+0x8] ;  /* 0x0000080001117983 */ /* 0x000ea80000100800 */
[----:B------:R-:W2:Y:S04]  /*48e0*/  LDL R18, [R1+0xc] ;  /* 0x00000c0001127983 */ /* 0x000ea80000100800 */
[----:B------:R-:W2:Y:S04]  /*48f0*/  LDL R19, [R1+0x10] ;  /* 0x0000100001137983 */ /* 0x000ea80000100800 */
[----:B------:R-:W2:Y:S04]  /*4900*/  LDL R22, [R1+0x1c] ;  /* 0x00001c0001167983 */ /* 0x000ea80000100800 */
[----:B------:R-:W2:Y:S04]  /*4910*/  LDL R23, [R1+0x20] ;  /* 0x0000200001177983 */ /* 0x000ea80000100800 */
[----:B------:R-:W2:Y:S04]  /*4920*/  LDL R24, [R1+0x24] ;  /* 0x0000240001187983 */ /* 0x000ea80000100800 */
[----:B------:R-:W2:Y:S04]  /*4930*/  LDL R25, [R1+0x28] ;  /* 0x0000280001197983 */ /* 0x000ea80000100800 */
[----:B0-----:R-:W2:Y:S04]  /*4940*/  LDL R26, [R1+0x2c] ;  /* 0x00002c00011a7983 */ /* 0x001ea80000100800 */
[----:B------:R-:W2:Y:S04]  /*4950*/  LDL R27, [R1+0x30] ;  /* 0x00003000011b7983 */ /* 0x000ea80000100800 */
[----:B------:R-:W2:Y:S04]  /*4960*/  LDL R28, [R1+0x34] ;  /* 0x00003400011c7983 */ /* 0x000ea80000100800 */
[----:B------:R-:W2:Y:S04]  /*4970*/  LDL R29, [R1+0x38] ;  /* 0x00003800011d7983 */ /* 0x000ea80000100800 */
[----:B------:R-:W2:Y:S04]  /*4980*/  LDL R30, [R1+0x3c] ;  /* 0x00003c00011e7983 */ /* 0x000ea80000100800 */
[----:B------:R0:W2:Y:S02]  /*4990*/  LDL R31, [R1+0x40] ;  /* 0x00004000011f7983 */ /* 0x0000a40000100800 */
[----:B0-----:R-:W-:Y:S01]  /*49a0*/  VIADD R1, R1, 0x48 ;  /* 0x0000004801017836 */ /* 0x001fe20000000000 */
[----:B--2---:R-:W-:Y:S06]  /*49b0*/  RET.REL.NODEC R20 `(_Z18calculateFunction2PxS_S_S_S_S_S_S_S_S_) ;  /* 0xffffffb414907950 */ /* 0x004fec0003c3ffff */
.L_x_225:
        /* <DEDUP_REMOVED lines=12> */
.L_x_236:


//--------------------- .text._Z18calculateFunction1PxS_S_S_S_S_S_ --------------------------
	.section	.text._Z18calculateFunction1PxS_S_S_S_S_S_,"ax",@progbits
	.align	128
        .global         _Z18calculateFunction1PxS_S_S_S_S_S_
        .type           _Z18calculateFunction1PxS_S_S_S_S_S_,@function
        .size           _Z18calculateFunction1PxS_S_S_S_S_S_,(.L_x_237 - _Z18calculateFunction1PxS_S_S_S_S_S_)
        .other          _Z18calculateFunction1PxS_S_S_S_S_S_,@"STO_CUDA_ENTRY STV_DEFAULT"
_Z18calculateFunction1PxS_S_S_S_S_S_:
.text._Z18calculateFunction1PxS_S_S_S_S_S_:
        /* <DEDUP_REMOVED lines=18> */
[----:B------:R-:W-:-:S05]  /*0120*/  IMAD.IADD R2, R7, 0x1, R9 ;  /* 0x0000000107027824 */ /* 0x000fca00078e0209 */
[----:B------:R-:W-:-:S06]  /*0130*/  IADD3.X R17, P0, PT, R3, R2, RZ, P0, !PT ;  /* 0x0000000203117210 */ /* 0x000fcc000071e4ff */
[----:B-1----:R-:W2:Y:S01]  /*0140*/  @!P1 LDG.E.64 R16, desc[UR36][R4.64] ;  /* 0x0000002404109981 */ /* 0x002ea2000c1e1b00 */
[----:B------:R-:W-:Y:S01]  /*0150*/  SHF.R.S32.HI R22, RZ, 0x1f, R2 ;  /* 0x0000001fff167819 */ /* 0x000fe20000011402 */
[----:B------:R-:W-:Y:S01]  /*0160*/  IMAD.MOV.U32 R19, RZ, RZ, R6 ;  /* 0x000000ffff137224 */ /* 0x000fe200078e0006 */
[----:B------:R-:W-:Y:S02]  /*0170*/  SHF.R.S32.HI R18, RZ, 0x1f, R2 ;  /* 0x0000001fff127819 */ /* 0x000fe40000011402 */
[----:B------:R-:W-:-:S04]  /*0180*/  LEA.HI.X.SX32 R25, P0, R3, R22, 0x1, P0 ;  /* 0x0000001603197211 */ /* 0x000fc80000010eff */
[----:B------:R-:W-:Y:S02]  /*0190*/  LEA.HI.X.SX32 R23, R3, R18, 0x1, P0 ;  /* 0x0000001203177211 */ /* 0x000fe400000f0eff */
[--C-:B--2---:R-:W-:Y:S02]  /*01a0*/  @!P1 SHF.R.S32.HI R25, RZ, 0x1f, R17.reuse ;  /* 0x0000001fff199819 */ /* 0x104fe40000011411 */
[----:B------:R-:W-:Y:S02]  /*01b0*/  @!P1 SHF.R.S32.HI R23, RZ, 0x1f, R17 ;  /* 0x0000001fff179819 */ /* 0x000fe40000011411 */
[----:B------:R-:W-:Y:S02]  /*01c0*/  ISETP.NE.U32.AND P0, PT, R25, R22, PT ;  /* 0x000000161900720c */ /* 0x000fe40003f05070 */
[----:B------:R-:W-:Y:S02]  /*01d0*/  ISETP.GT.U32.AND P1, PT, R16, R19, PT ;  /* 0x000000131000720c */ /* 0x000fe40003f24070 */
[----:B------:R-:W-:-:S02]  /*01e0*/  ISETP.NE.AND.EX P0, PT, R23, R18, PT, P0 ;  /* 0x000000121700720c */ /* 0x000fc40003f05300 */
[----:B------:R-:W-:Y:S02]  /*01f0*/  ISETP.GT.U32.AND P2, PT, R25, R22, PT ;  /* 0x000000161900720c */ /* 0x000fe40003f44070 */
[----:B------:R-:W-:Y:S02]  /*0200*/  ISETP.GT.U32.AND.EX P1, PT, R17, R2, PT, P1 ;  /* 0x000000021100720c */ /* 0x000fe40003f24110 */
[----:B------:R-:W-:Y:S02]  /*0210*/  ISETP.GT.AND.EX P2, PT, R23, R18, PT, P2 ;  /* 0x000000121700720c */ /* 0x000fe40003f44320 */
[----:B------:R-:W-:-:S05]  /*0220*/  SEL R0, RZ, 0xffffffff, P1 ;  /* 0xffffffffff007807 */ /* 0x000fca0000800000 */
[----:B------:R-:W-:-:S04]  /*0230*/  @P0 SEL R0, RZ, 0xffffffff, P2 ;  /* 0xffffffffff000807 */ /* 0x000fc80001000000 */
[----:B------:R-:W-:-:S04]  /*0240*/  LOP3.LUT R0, R0, 0x1, RZ, 0xc0, !PT ;  /* 0x0000000100007812 */ /* 0x000fc800078ec0ff */
[----:B------:R-:W-:-:S13]  /*0250*/  ISETP.NE.U32.AND P0, PT, R0, 0x1, PT ;  /* 0x000000010000780c */ /* 0x000fda0003f05070 */
[----:B0-----:R-:W-:Y:S05]  /*0260*/  @!P0 EXIT ;  /* 0x000000000000894d */ /* 0x001fea0003800000 */
[----:B------:R-:W-:Y:S02]  /*0270*/  IMAD.MOV.U32 R27, RZ, RZ, R19 ;  /* 0x000000ffff1b7224 */ /* 0x000fe400078e0013 */
[----:B------:R-:W-:-:S07]  /*0280*/  IMAD.MOV.U32 R24, RZ, RZ, R2 ;  /* 0x000000ffff187224 */ /* 0x000fce00078e0002 */
.L_x_227:
[----:B------:R-:W0:Y:S02]  /*0290*/  LDC.64 R12, c[0x0][0x388] ;  /* 0x0000e200ff0c7b82 */ /* 0x000e240000000a00 */
[----:B0-----:R-:W2:Y:S06]  /*02a0*/  LDG.E.64 R12, desc[UR36][R12.64] ;  /* 0x000000240c0c7981 */ /* 0x001eac000c1e1b00 */
[----:B------:R-:W0:Y:S02]  /*02b0*/  LDC.64 R8, c[0x0][0x390] ;  /* 0x0000e400ff087b82 */ /* 0x000e240000000a00 */
[----:B0-----:R-:W3:Y:S06]  /*02c0*/  LDG.E.64 R8, desc[UR36][R8.64] ;  /* 0x0000002408087981 */ /* 0x001eec000c1e1b00 */
[----:B------:R-:W0:Y:S02]  /*02d0*/  LDC.64 R4, c[0x0][0x380] ;  /* 0x0000e000ff047b82 */ /* 0x000e240000000a00 */
[----:B0-----:R-:W5:Y:S01]  /*02e0*/  LDG.E.64 R4, desc[UR36][R4.64] ;  /* 0x0000002404047981 */ /* 0x001f62000c1e1b00 */
[----:B------:R-:W-:Y:S01]  /*02f0*/  UMOV UR4, 0x4321 ;  /* 0x0000432100047882 */ /* 0x000fe20000000000 */
[----:B------:R-:W-:Y:S01]  /*0300*/  IMAD.MOV.U32 R14, RZ, RZ, 0x4b800000 ;  /* 0x4b800000ff0e7424 */ /* 0x000fe200078e00ff */
[----:B------:R-:W-:Y:S01]  /*0310*/  IADD3 R19, P2, PT, R19, 0x1, RZ ;  /* 0x0000000113137810 */ /* 0x000fe20007f5e0ff */
[----:B------:R-:W-:-:S02]  /*0320*/  IMAD.U32 R10, RZ, RZ, UR4 ;  /* 0x00000004ff0a7e24 */ /* 0x000fc4000f8e00ff */
[----:B------:R-:W-:Y:S01]  /*0330*/  IMAD.MOV.U32 R28, RZ, RZ, 0x0 ;  /* 0x00000000ff1c7424 */ /* 0x000fe200078e00ff */
[----:B------:R-:W-:Y:S01]  /*0340*/  IADD3.X R2, P2, PT, RZ, R2, RZ, P2, !PT ;  /* 0x00000002ff027210 */ /* 0x000fe2000175e4ff */
[----:B------:R-:W-:-:S03]  /*0350*/  IMAD.MOV.U32 R29, RZ, RZ, -0x80000000 ;  /* 0x80000000ff1d7424 */ /* 0x000fc600078e00ff */
[----:B------:R-:W-:-:S05]  /*0360*/  IADD3.X R22, P2, PT, RZ, R22, RZ, P2, !PT ;  /* 0x00000016ff167210 */ /* 0x000fca000175e4ff */
[----:B------:R-:W-:Y:S01]  /*0370*/  IMAD.X R18, RZ, RZ, R18, P2 ;  /* 0x000000ffff127224 */ /* 0x000fe200010e0612 */
[----:B--2---:R-:W-:Y:S01]  /*0380*/  IADD3 RZ, P0, PT, RZ, -R12, RZ ;  /* 0x8000000cffff7210 */ /* 0x004fe20007f1e0ff */
[----:B------:R-:W-:Y:S01]  /*0390*/  IMAD.MOV R11, RZ, RZ, -R12 ;  /* 0x000000ffff0b7224 */ /* 0x000fe200078e0a0c */
[----:B------:R-:W-:Y:S02]  /*03a0*/  LOP3.LUT R0, RZ, R13, RZ, 0x33, !PT ;  /* 0x0000000dff007212 */ /* 0x000fe400078e33ff */
[----:B------:R-:W-:Y:S02]  /*03b0*/  SHF.R.S32.HI R7, RZ, 0x1f, R13 ;  /* 0x0000001fff077819 */ /* 0x000fe4000001140d */
[----:B------:R-:W-:Y:S02]  /*03c0*/  IADD3.X R0, P0, PT, RZ, R0, RZ, P0, !PT ;  /* 0x00000000ff007210 */ /* 0x000fe4000071e4ff */
[----:B------:R-:W-:-:S04]  /*03d0*/  LOP3.LUT R3, RZ, R7, RZ, 0x33, !PT ;  /* 0x00000007ff037212 */ /* 0x000fc800078e33ff */
        /* <DEDUP_REMOVED lines=19> */
[----:B------:R-:W-:-:S04]  /*0510*/  SHF.L.W.U32.HI R3, R6, R0, R7 ;  /* 0x0000000006037219 */ /* 0x000fc80000010e07 */
[----:B------:R-:W-:-:S04]  /*0520*/  PRMT R10, R3, R10, 0x3f ;  /* 0x0000003f030a7416 */ /* 0x000fc8000000000a */
[C---:B------:R-:W-:Y:S02]  /*0530*/  FSETP.GEU.AND P1, PT, |R10|.reuse, 1.175494350822287508e-38, PT ;  /* 0x008000000a00780b */ /* 0x040fe40003f2e200 */
[----:B------:R-:W-:Y:S02]  /*0540*/  FSETP.GT.AND P0, PT, |R10|, 8.50705917302346158658e+37, PT ;  /* 0x7e8000000a00780b */ /* 0x000fe40003f04200 */
[----:B------:R-:W-:-:S04]  /*0550*/  FSEL R7, R14, 1, !P1 ;  /* 0x3f8000000e077808 */ /* 0x000fc80004800000 */
[----:B------:R-:W-:-:S05]  /*0560*/  FSEL R7, R7, 0.25, !P0 ;  /* 0x3e80000007077808 */ /* 0x000fca0004000000 */
[----:B------:R-:W-:-:S06]  /*0570*/  FMUL R10, R10, R7 ;  /* 0x000000070a0a7220 */ /* 0x000fcc0000400000 */
[----:B------:R-:W0:Y:S02]  /*0580*/  MUFU.RCP R10, R10 ;  /* 0x0000000a000a7308 */ /* 0x000e240000001000 */
[----:B0-----:R-:W-:Y:S01]  /*0590*/  FMUL R14, R7, R10 ;  /* 0x0000000a070e7220 */ /* 0x001fe20000400000 */
[-C--:B------:R-:W-:Y:S01]  /*05a0*/  SHF.L.W.U32.HI R7, R21, R0.reuse, R6 ;  /* 0x0000000015077219 */ /* 0x080fe20000010e06 */
[----:B------:R-:W-:Y:S01]  /*05b0*/  IMAD.MOV.U32 R6, RZ, RZ, RZ ;  /* 0x000000ffff067224 */ /* 0x000fe200078e00ff */
[----:B------:R-:W-:Y:S02]  /*05c0*/  SHF.L.W.U32.HI R21, R11, R0, R21 ;  /* 0x000000000b157219 */ /* 0x000fe40000010e15 */
[----:B------:R-:W-:-:S05]  /*05d0*/  LEA R31, R14, 0xfffffe00, 0x9 ;  /* 0xfffffe000e1f7811 */ /* 0x000fca00078e48ff */
[----:B------:R-:W-:-:S04]  /*05e0*/  IMAD.HI.U32 R14, P0, R31, R7, R6 ;  /* 0x000000071f0e7227 */ /* 0x000fc80007800006 */
[----:B------:R-:W-:Y:S02]  /*05f0*/  IMAD.X R15, RZ, RZ, RZ, P0 ;  /* 0x000000ffff0f7224 */ /* 0x000fe400000e06ff */
[----:B------:R-:W-:-:S03]  /*0600*/  IMAD.WIDE.U32 R14, R3, R31, R14 ;  /* 0x0000001f030e7225 */ /* 0x000fc600078e000e */
[----:B------:R-:W-:Y:S01]  /*0610*/  IADD3 R33, P1, PT, RZ, -R14, RZ ;  /* 0x8000000eff217210 */ /* 0x000fe20007f3e0ff */
[----:B------:R-:W-:-:S04]  /*0620*/  IMAD.MOV R14, RZ, RZ, -R3 ;  /* 0x000000ffff0e7224 */ /* 0x000fc800078e0a03 */
[----:B------:R-:W-:-:S04]  /*0630*/  IMAD.HI.U32 R28, P0, R31, R33, R28 ;  /* 0x000000211f1c7227 */ /* 0x000fc8000780001c */
[----:B------:R-:W-:Y:S01]  /*0640*/  IMAD.X R15, R14, 0x1, ~R15, P1 ;  /* 0x000000010e0f7824 */ /* 0x000fe200008e0e0f */
[----:B------:R-:W-:Y:S02]  /*0650*/  SEL R29, RZ, 0x1, !P0 ;  /* 0x00000001ff1d7807 */ /* 0x000fe40004000000 */
[----:B------:R-:W-:Y:S02]  /*0660*/  ISETP.GT.U32.AND P1, PT, R33, -0x1, PT ;  /* 0xffffffff2100780c */ /* 0x000fe40003f24070 */
[----:B------:R-:W-:Y:S01]  /*0670*/  SHF.R.U32.HI R10, RZ, 0x1f, R15 ;  /* 0x0000001fff0a7819 */ /* 0x000fe2000001160f */
[----:B------:R-:W-:Y:S01]  /*0680*/  IMAD.WIDE.U32 R28, R31, R15, R28 ;  /* 0x0000000f1f1c7225 */ /* 0x000fe200078e001c */
[----:B------:R-:W-:Y:S02]  /*0690*/  ISETP.GT.AND.EX P1, PT, R15, -0x1, PT, P1 ;  /* 0xffffffff0f00780c */ /* 0x000fe40003f24310 */
[----:B------:R-:W-:Y:S02]  /*06a0*/  LOP3.LUT R10, R10, 0x1, RZ, 0x3c, !PT ;  /* 0x000000010a0a7812 */ /* 0x000fe400078e3cff */
[----:B------:R-:W-:-:S02]  /*06b0*/  IADD3 RZ, P0, PT, R28, R33, RZ ;  /* 0x000000211cff7210 */ /* 0x000fc40007f1e0ff */
[----:B------:R-:W-:Y:S02]  /*06c0*/  SEL R31, R31, RZ, P1 ;  /* 0x000000ff1f1f7207 */ /* 0x000fe40000800000 */
[----:B------:R-:W-:Y:S01]  /*06d0*/  IADD3.X R28, P0, PT, R29, R15, RZ, P0, !PT ;  /* 0x0000000f1d1c7210 */ /* 0x000fe2000071e4ff */
[----:B---3--:R-:W-:-:S03]  /*06e0*/  IMAD.WIDE.U32 R14, R2, R8, RZ ;  /* 0x00000008020e7225 */ /* 0x008fc600078e00ff */
[----:B------:R-:W-:Y:S02]  /*06f0*/  IADD3 R20, P1, PT, R31, R28, RZ ;  /* 0x0000001c1f147210 */ /* 0x000fe40007f3e0ff */
[----:B------:R-:W-:Y:S01]  /*0700*/  SEL R31, RZ, 0x1, !P0 ;  /* 0x00000001ff1f7807 */ /* 0x000fe20004000000 */
[----:B------:R-:W-:-:S04]  /*0710*/  IMAD.WIDE.U32 R28, P0, R9, R19, R14 ;  /* 0x00000013091c7225 */ /* 0x000fc8000780000e */
[----:B------:R-:W-:Y:S02]  /*0720*/  IMAD.X R10, R10, 0x1, R31, P1 ;  /* 0x000000010a0a7824 */ /* 0x000fe400008e061f */
[----:B------:R-:W-:-:S04]  /*0730*/  IMAD.WIDE.U32 R14, R19, R8, RZ ;  /* 0x00000008130e7225 */ /* 0x000fc800078e00ff */
[----:B------:R-:W-:Y:S01]  /*0740*/  IMAD.X R31, RZ, RZ, RZ, P0 ;  /* 0x000000ffff1f7224 */ /* 0x000fe200000e06ff */
[----:B------:R-:W-:Y:S01]  /*0750*/  ISETP.NE.AND P0, PT, R10, 0x2, PT ;  /* 0x000000020a00780c */ /* 0x000fe20003f05270 */
[----:B------:R-:W-:Y:S01]  /*0760*/  IMAD.MOV.U32 R30, RZ, RZ, R29 ;  /* 0x000000ffff1e7224 */ /* 0x000fe200078e001d */
[----:B------:R-:W-:Y:S02]  /*0770*/  IADD3 R26, P1, PT, R15, R28, RZ ;  /* 0x0000001c0f1a7210 */ /* 0x000fe40007f3e0ff */
[----:B------:R-:W-:Y:S02]  /*0780*/  SHF.R.S32.HI R15, RZ, 0x1f, R9 ;  /* 0x0000001fff0f7819 */ /* 0x000fe40000011409 */
[----:B------:R-:W-:Y:S01]  /*0790*/  SEL R10, R20, 0xffffffff, P0 ;  /* 0xffffffff140a7807 */ /* 0x000fe20000000000 */
[----:B------:R-:W-:Y:S01]  /*07a0*/  IMAD.WIDE.U32.X R30, R9, R2, R30, P1 ;  /* 0x00000002091e7225 */ /* 0x000fe200008e041e */
[----:B------:R-:W-:Y:S02]  /*07b0*/  SHF.R.S32.HI R20, RZ, 0x1f, R9 ;  /* 0x0000001fff147819 */ /* 0x000fe40000011409 */
[----:B------:R-:W-:Y:S01]  /*07c0*/  IADD3 RZ, P1, PT, RZ, -R14, RZ ;  /* 0x8000000effff7210 */ /* 0x000fe20007f3e0ff */
[----:B------:R-:W-:-:S02]  /*07d0*/  IMAD R29, R2, R15, RZ ;  /* 0x0000000f021d7224 */ /* 0x000fc400078e02ff */
[----:B------:R-:W-:-:S04]  /*07e0*/  IMAD.HI.U32 R28, R10, R7, RZ ;  /* 0x000000070a1c7227 */ /* 0x000fc800078e00ff */
[-C--:B------:R-:W-:Y:S01]  /*07f0*/  IMAD R33, R20, R19.reuse, R29 ;  /* 0x0000001314217224 */ /* 0x080fe200078e021d */
[----:B------:R-:W-:Y:S01]  /*0800*/  SEL R20, RZ, 0x20, P3 ;  /* 0x00000020ff147807 */ /* 0x000fe20001800000 */
[----:B------:R-:W-:Y:S02]  /*0810*/  IMAD.MOV.U32 R29, RZ, RZ, RZ ;  /* 0x000000ffff1d7224 */ /* 0x000fe400078e00ff */
[----:B------:R-:W-:-:S04]  /*0820*/  IMAD.WIDE.U32 R30, R15, R19, R30 ;  /* 0x000000130f1e7225 */ /* 0x000fc800078e001e */
[----:B------:R-:W-:-:S04]  /*0830*/  IMAD.WIDE.U32 R28, R3, R10, R28 ;  /* 0x0000000a031c7225 */ /* 0x000fc800078e001c */
[----:B------:R-:W-:Y:S01]  /*0840*/  IMAD R15, R18, R8, RZ ;  /* 0x00000008120f7224 */ /* 0x000fe200078e02ff */
[----:B------:R-:W-:Y:S01]  /*0850*/  IADD3 RZ, P0, PT, R7, R28, RZ ;  /* 0x0000001c07ff7210 */ /* 0x000fe20007f1e0ff */
[----:B------:R-:W-:Y:S01]  /*0860*/  IMAD.IADD R31, R31, 0x1, R33 ;  /* 0x000000011f1f7824 */ /* 0x000fe200078e0221 */
[----:B------:R-:W-:Y:S01]  /*0870*/  LOP3.LUT R28, RZ, R26, RZ, 0x33, !PT ;  /* 0x0000001aff1c7212 */ /* 0x000fe200078e33ff */
[----:B------:R-:W-:Y:S01]  /*0880*/  IMAD.MOV R33, RZ, RZ, -R14 ;  /* 0x000000ffff217224 */ /* 0x000fe200078e0a0e */
[----:B------:R-:W-:Y:S01]  /*0890*/  IADD3.X RZ, P0, PT, R3, R29, RZ, P0, !PT ;  /* 0x0000001d03ff7210 */ /* 0x000fe2000071e4ff */
[-C--:B------:R-:W-:Y:S01]  /*08a0*/  IMAD R29, R9, R22.reuse, R15 ;  /* 0x00000016091d7224 */ /* 0x080fe200078e020f */
[----:B------:R-:W-:Y:S01]  /*08b0*/  SEL R15, RZ, 0x40, P4 ;  /* 0x00000040ff0f7807 */ /* 0x000fe20002000000 */
[----:B------:R-:W-:Y:S01]  /*08c0*/  IMAD.WIDE.U32 R8, R8, R22, R30 ;  /* 0x0000001608087225 */ /* 0x000fe200078e001e */
[----:B------:R-:W-:Y:S02]  /*08d0*/  VIMNMX.U32 R30, PT, PT, R10, -0x2, PT ;  /* 0xfffffffe0a1e7848 */ /* 0x000fe40003fe0000 */
[----:B------:R-:W-:Y:S01]  /*08e0*/  IADD3 R15, PT, PT, R0, R20, R15 ;  /* 0x00000014000f7210 */ /* 0x000fe20007ffe00f */
[----:B------:R-:W-:Y:S01]  /*08f0*/  IMAD.IADD R20, R9, 0x1, R29 ;  /* 0x0000000109147824 */ /* 0x000fe200078e021d */
[----:B------:R-:W-:-:S02]  /*0900*/  IADD3.X R29, P1, PT, RZ, R28, RZ, P1, !PT ;  /* 0x0000001cff1d7210 */ /* 0x000fc40000f3e4ff */
[----:B------:R-:W-:Y:S02]  /*0910*/  LOP3.LUT R28, RZ, R8, RZ, 0x33, !PT ;  /* 0x00000008ff1c7212 */ /* 0x000fe400078e33ff */
[----:B------:R-:W-:Y:S01]  /*0920*/  ISETP.GE.AND P2, PT, R20, RZ, PT ;  /* 0x000000ff1400720c */ /* 0x000fe20003f46270 */
[----:B------:R-:W-:-:S03]  /*0930*/  @!P0 VIADD R10, R30, 0x1 ;  /* 0x000000011e0a8836 */ /* 0x000fc60000000000 */
[----:B------:R-:W-:Y:S02]  /*0940*/  SEL R35, R29, R26, !P2 ;  /* 0x0000001a1d237207 */ /* 0x000fe40005000000 */
[----:B------:R-:W-:Y:S02]  /*0950*/  IADD3.X R29, P1, PT, RZ, R28, RZ, P1, !PT ;  /* 0x0000001cff1d7210 */ /* 0x000fe40000f3e4ff */
[----:B------:R-:W-:Y:S02]  /*0960*/  LOP3.LUT R26, RZ, R20, RZ, 0x33, !PT ;  /* 0x00000014ff1a7212 */ /* 0x000fe400078e33ff */
[----:B------:R-:W-:Y:S01]  /*0970*/  SEL R33, R33, R14, !P2 ;  /* 0x0000000e21217207 */ /* 0x000fe20005000000 */
[----:B------:R-:W-:Y:S01]  /*0980*/  IMAD.MOV.U32 R14, RZ, RZ, RZ ;  /* 0x000000ffff0e7224 */ /* 0x000fe200078e00ff */
[----:B------:R-:W-:Y:S01]  /*0990*/  LOP3.LUT R28, R0, 0x1f, RZ, 0xc0, !PT ;  /* 0x0000001f001c7812 */ /* 0x000fe200078ec0ff */
[----:B------:R-:W-:Y:S01]  /*09a0*/  IMAD.X R31, RZ, RZ, R26, P1 ;  /* 0x000000ffff1f7224 */ /* 0x000fe200008e061a */
[----:B------:R-:W-:-:S02]  /*09b0*/  SEL R29, R29, R8, !P2 ;  /* 0x000000081d1d7207 */ /* 0x000fc40005000000 */
[----:B------:R-:W-:Y:S02]  /*09c0*/  SHF.L.U32 R26, R33, R28, RZ ;  /* 0x0000001c211a7219 */ /* 0x000fe400000006ff */
[----:B------:R-:W-:Y:S02]  /*09d0*/  SEL R37, R31, R20, !P2 ;  /* 0x000000141f257207 */ /* 0x000fe40005000000 */
[-C--:B------:R-:W-:Y:S02]  /*09e0*/  SHF.L.W.U32.HI R31, R33, R0.reuse, R35 ;  /* 0x00000000211f7219 */ /* 0x080fe40000010e23 */
[----:B------:R-:W-:Y:S02]  /*09f0*/  SHF.L.W.U32.HI R33, R29, R0, R37 ;  /* 0x000000001d217219 */ /* 0x000fe40000010e25 */
[----:B------:R-:W-:Y:S02]  /*0a00*/  SHF.L.U32 R11, R11, R28, RZ ;  /* 0x0000001c0b0b7219 */ /* 0x000fe400000006ff */
[----:B------:R-:W-:-:S02]  /*0a10*/  SHF.L.W.U32.HI R35, R35, R0, R29 ;  /* 0x0000000023237219 */ /* 0x000fc40000010e1d */
[----:B------:R-:W-:-:S07]  /*0a20*/  SHF.L.W.U32.HI R37, R37, R0, RZ ;  /* 0x0000000025257219 */ /* 0x000fce0000010eff */
.L_x_226:
        /* <DEDUP_REMOVED lines=32> */
[----:B------:R-:W-:-:S03]  /*0c30*/  ISETP.GT.U32.AND P2, PT, R14, R15, PT ;  /* 0x0000000f0e00720c */ /* 0x000fc60003f44070 */
        /* <DEDUP_REMOVED lines=11> */
[----:B------:R-:W-:Y:S01]  /*0cf0*/  ISETP.GT.U32.AND P0, PT, R8, -0x1, PT ;  /* 0xffffffff0800780c */ /* 0x000fe20003f04070 */
[----:B------:R-:W-:Y:S01]  /*0d00*/  IMAD.MOV.U32 R21, RZ, RZ, 0x0 ;  /* 0x00000000ff157424 */ /* 0x000fe200078e00ff */
[-C--:B------:R-:W-:Y:S02]  /*0d10*/  SHF.R.W.U32 R34, R34, R0.reuse, R35 ;  /* 0x0000000022227219 */ /* 0x080fe40000001e23 */
[----:B------:R-:W-:Y:S02]  /*0d20*/  R2P PR, R15, 0x60 ;  /* 0x000000600f007804 */ /* 0x000fe40000000000 */
[----:B------:R-:W-:Y:S02]  /*0d30*/  ISETP.GT.AND.EX P0, PT, R20, -0x1, PT, P0 ;  /* 0xffffffff1400780c */ /* 0x000fe40003f04300 */
[-C--:B------:R-:W-:Y:S02]  /*0d40*/  SHF.R.W.U32 R6, R33, R0.reuse, R37 ;  /* 0x0000000021067219 */ /* 0x080fe40000001e25 */
        /* <DEDUP_REMOVED lines=17> */
[----:B------:R-:W-:Y:S02]  /*0e60*/  ISETP.NE.AND P2, PT, R15, 0x80, PT ;  /* 0x000000800f00780c */ /* 0x000fe40003f45270 */
[----:B------:R-:W-:Y:S01]  /*0e70*/  SHF.R.S32.HI R14, RZ, 0x1f, R13 ;  /* 0x0000001fff0e7819 */ /* 0x000fe2000001140d */
[----:B------:R-:W-:Y:S01]  /*0e80*/  @!P0 IMAD.X R11, RZ, RZ, R3, P1 ;  /* 0x000000ffff0b8224 */ /* 0x000fe200008e0603 */
[----:B------:R-:W-:-:S02]  /*0e90*/  SHF.R.S32.HI R15, RZ, 0x1f, R13 ;  /* 0x0000001fff0f7819 */ /* 0x000fc4000001140d */
[--C-:B-----5:R-:W-:Y:S02]  /*0ea0*/  SHF.R.S32.HI R6, RZ, 0x1f, R5.reuse ;  /* 0x0000001fff067819 */ /* 0x120fe40000011405 */
[----:B------:R-:W-:Y:S02]  /*0eb0*/  SHF.R.S32.HI R7, RZ, 0x1f, R5 ;  /* 0x0000001fff077819 */ /* 0x000fe40000011405 */
[----:B------:R-:W-:Y:S02]  /*0ec0*/  SEL R9, R9, 0xffffffff, P2 ;  /* 0xffffffff09097807 */ /* 0x000fe40001000000 */
[----:B------:R-:W-:Y:S02]  /*0ed0*/  SEL R8, R8, 0xffffffff, P2 ;  /* 0xffffffff08087807 */ /* 0x000fe40001000000 */
[----:B------:R-:W-:Y:S02]  /*0ee0*/  SEL R10, R10, 0xffffffff, P2 ;  /* 0xffffffff0a0a7807 */ /* 0x000fe40001000000 */
[----:B------:R-:W-:-:S02]  /*0ef0*/  SEL R11, R11, 0xffffffff, P2 ;  /* 0xffffffff0b0b7807 */ /* 0x000fc40001000000 */
[----:B------:R-:W-:-:S07]  /*0f00*/  MOV R20, 0xf20 ;  /* 0x00000f2000147802 */ /* 0x000fce0000000f00 */
[----:B------:R-:W-:Y:S05]  /*0f10*/  CALL.REL.NOINC `($_Z18calculateFunction1PxS_S_S_S_S_S_$_Z8fastExponnn) ;  /* 0x0000000000687944 */ /* 0x000fea0003c00000 */
[----:B------:R-:W0:Y:S01]  /*0f20*/  LDCU.64 UR4, c[0x0][0x3a8] ;  /* 0x00007500ff0477ac */ /* 0x000e220008000a00 */
[C---:B------:R-:W-:Y:S01]  /*0f30*/  IMAD.SHL.U32 R10, R27.reuse, 0x8, RZ ;  /* 0x000000081b0a7824 */ /* 0x040fe200078e00ff */
[----:B------:R-:W-:Y:S01]  /*0f40*/  ISETP.NE.U32.AND P0, PT, R22, R25, PT ;  /* 0x000000191600720c */ /* 0x000fe20003f05070 */
[----:B------:R-:W-:Y:S01]  /*0f50*/  IMAD.MOV.U32 R6, RZ, RZ, R19 ;  /* 0x000000ffff067224 */ /* 0x000fe200078e0013 */
[----:B------:R-:W1:Y:S01]  /*0f60*/  LDCU.64 UR6, c[0x0][0x3b0] ;  /* 0x00007600ff0677ac */ /* 0x000e620008000a00 */
[----:B------:R-:W-:Y:S01]  /*0f70*/  SHF.L.U64.HI R0, R27, 0x3, R24 ;  /* 0x000000031b007819 */ /* 0x000fe20000010218 */
[----:B------:R-:W-:Y:S01]  /*0f80*/  IMAD.MOV.U32 R7, RZ, RZ, R2 ;  /* 0x000000ffff077224 */ /* 0x000fe200078e0002 */
[----:B------:R-:W-:Y:S02]  /*0f90*/  ISETP.NE.AND.EX P0, PT, R18, R23, PT, P0 ;  /* 0x000000171200720c */ /* 0x000fe40003f05300 */
[C---:B0-----:R-:W-:Y:S02]  /*0fa0*/  IADD3 R8, P1, PT, R10.reuse, UR4, RZ ;  /* 0x000000040a087c10 */ /* 0x041fe4000ff3e0ff */
[----:B-1----:R-:W-:-:S02]  /*0fb0*/  IADD3 R10, P2, PT, R10, UR6, RZ ;  /* 0x000000060a0a7c10 */ /* 0x002fc4000ff5e0ff */
[C---:B------:R-:W-:Y:S02]  /*0fc0*/  IADD3.X R9, PT, PT, R0.reuse, UR5, RZ, P1, !PT ;  /* 0x0000000500097c10 */ /* 0x040fe40008ffe4ff */
[----:B------:R-:W-:Y:S02]  /*0fd0*/  IADD3.X R11, PT, PT, R0, UR7, RZ, P2, !PT ;  /* 0x00000007000b7c10 */ /* 0x000fe400097fe4ff */
[----:B------:R-:W-:Y:S01]  /*0fe0*/  ISETP.GE.U32.AND P1, PT, R19, R16, PT ;  /* 0x000000101300720c */ /* 0x000fe20003f26070 */
[----:B------:R0:W-:Y:S01]  /*0ff0*/  STG.E.64 desc[UR36][R8.64], R6 ;  /* 0x0000000608007986 */ /* 0x0001e2000c101b24 */
[----:B------:R-:W-:Y:S02]  /*1000*/  ISETP.GE.U32.AND P2, PT, R22, R25, PT ;  /* 0x000000191600720c */ /* 0x000fe40003f46070 */
[----:B------:R-:W-:Y:S01]  /*1010*/  ISETP.GE.U32.AND.EX P1, PT, R2, R17, PT, P1 ;  /* 0x000000110200720c */ /* 0x000fe20003f26110 */
[----:B------:R0:W-:Y:S01]  /*1020*/  STG.E.64 desc[UR36][R10.64], R4 ;  /* 0x000000040a007986 */ /* 0x0001e2000c101b24 */
[----:B------:R-:W-:-:S02]  /*1030*/  ISETP.GE.AND.EX P2, PT, R18, R23, PT, P2 ;  /* 0x000000171200720c */ /* 0x000fc40003f46320 */
[----:B------:R-:W-:Y:S02]  /*1040*/  SEL R0, RZ, 0xffffffff, P1 ;  /* 0xffffffffff007807 */ /* 0x000fe40000800000 */
[----:B------:R-:W-:Y:S02]  /*1050*/  @P0 SEL R0, RZ, 0xffffffff, P2 ;  /* 0xffffffffff000807 */ /* 0x000fe40001000000 */
[----:B------:R-:W-:Y:S02]  /*1060*/  IADD3 R27, P1, PT, R27, 0x1, RZ ;  /* 0x000000011b1b7810 */ /* 0x000fe40007f3e0ff */
[----:B------:R-:W-:-:S03]  /*1070*/  LOP3.LUT R0, R0, 0x1, RZ, 0xc0, !PT ;  /* 0x0000000100007812 */ /* 0x000fc600078ec0ff */
[----:B------:R-:W-:Y:S01]  /*1080*/  IMAD.X R24, RZ, RZ, R24, P1 ;  /* 0x000000ffff187224 */ /* 0x000fe200008e0618 */
[----:B------:R-:W-:-:S13]  /*1090*/  ISETP.NE.U32.AND P0, PT, R0, 0x1, PT ;  /* 0x000000010000780c */ /* 0x000fda0003f05070 */
[----:B0-----:R-:W-:Y:S05]  /*10a0*/  @!P0 BRA `(.L_x_227) ;  /* 0xfffffff000788947 */ /* 0x001fea000383ffff */
[----:B------:R-:W-:Y:S05]  /*10b0*/  EXIT ;  /* 0x000000000000794d */ /* 0x000fea0003800000 */
        .type           $_Z18calculateFunction1PxS_S_S_S_S_S_$_Z8fastExponnn,@function
        .size           $_Z18calculateFunction1PxS_S_S_S_S_S_$_Z8fastExponnn,(.L_x_237 - $_Z18calculateFunction1PxS_S_S_S_S_S_$_Z8fastExponnn)
$_Z18calculateFunction1PxS_S_S_S_S_S_$_Z8fastExponnn:
        /* <DEDUP_REMOVED lines=97> */
.L_x_230:
        /* <DEDUP_REMOVED lines=65> */
[----:B------:R-:W-:Y:S05]  /*1ae0*/  CALL.REL.NOINC `($_Z18calculateFunction1PxS_S_S_S_S_S_$_Z8fastExponnn) ;  /* 0xfffffff400747944 */ /* 0x000fea0003c3ffff */
[----:B------:R-:W-:Y:S01]  /*1af0*/  IADD3 RZ, P0, PT, RZ, -R25, RZ ;  /* 0x80000019ffff7210 */ /* 0x000fe20007f1e0ff */
[----:B------:R-:W-:Y:S01]  /*1b00*/  IMAD.MOV R10, RZ, RZ, -R25 ;  /* 0x000000ffff0a7224 */ /* 0x000fe200078e0a19 */
[----:B------:R-:W-:Y:S01]  /*1b10*/  LOP3.LUT R0, RZ, R17, RZ, 0x33, !PT ;  /* 0x00000011ff007212 */ /* 0x000fe200078e33ff */
[----:B------:R-:W-:Y:S01]  /*1b20*/  UMOV UR4, 0x4321 ;  /* 0x0000432100047882 */ /* 0x000fe20000000000 */
[----:B------:R-:W-:Y:S01]  /*1b30*/  LOP3.LUT R3, RZ, R16, RZ, 0x33, !PT ;  /* 0x00000010ff037212 */ /* 0x000fe200078e33ff */
[----:B------:R-:W-:Y:S01]  /*1b40*/  IMAD.MOV.U32 R11, RZ, RZ, 0x4b800000 ;  /* 0x4b800000ff0b7424 */ /* 0x000fe200078e00ff */
        /* <DEDUP_REMOVED lines=17> */
[----:B------:R-:W-:Y:S01]  /*1c60*/  SEL R10, R8, R9, !P2 ;  /* 0x00000009080a7207 */ /* 0x000fe20005000000 */
[----:B------:R-:W-:Y:S01]  /*1c70*/  IMAD.U32 R9, RZ, RZ, UR4 ;  /* 0x00000004ff097e24 */ /* 0x000fe2000f8e00ff */
[----:B------:R-:W-:-:S02]  /*1c80*/  SEL R8, R0, R8, !P2 ;  /* 0x0000000800087207 */ /* 0x000fc40005000000 */
[----:B------:R-:W0:Y:S01]  /*1c90*/  FLO.U32 R3, R10 ;  /* 0x0000000a00037300 */ /* 0x000e2200000e0000 */
[----:B------:R-:W-:-:S04]  /*1ca0*/  SEL R15, R15, RZ, P3 ;  /* 0x000000ff0f0f7207 */ /* 0x000fc80001800000 */
[C---:B------:R-:W-:Y:S02]  /*1cb0*/  SEL R28, R15.reuse, R0, !P2 ;  /* 0x000000000f1c7207 */ /* 0x040fe40005000000 */
[----:B------:R-:W-:Y:S02]  /*1cc0*/  SEL R15, R15, RZ, P2 ;  /* 0x000000ff0f0f7207 */ /* 0x000fe40001000000 */
[----:B0-----:R-:W-:-:S04]  /*1cd0*/  IADD3 R3, PT, PT, -R3, 0x1f, RZ ;  /* 0x0000001f03037810 */ /* 0x001fc80007ffe1ff */
[-C--:B------:R-:W-:Y:S02]  /*1ce0*/  SHF.L.W.U32.HI R14, R8, R3.reuse, R10 ;  /* 0x00000003080e7219 */ /* 0x080fe40000010e0a */
[----:B------:R-:W-:Y:S02]  /*1cf0*/  SHF.L.W.U32.HI R33, R15, R3, R28 ;  /* 0x000000030f217219 */ /* 0x000fe40000010e1c */
[----:B------:R-:W-:Y:S01]  /*1d00*/  PRMT R9, R14, R9, 0x3f ;  /* 0x0000003f0e097416 */ /* 0x000fe20000000009 */
[----:B------:R-:W-:-:S03]  /*1d10*/  IMAD.MOV R31, RZ, RZ, -R14 ;  /* 0x000000ffff1f7224 */ /* 0x000fc600078e0a0e */
[C---:B------:R-:W-:Y:S02]  /*1d20*/  FSETP.GEU.AND P1, PT, |R9|.reuse, 1.175494350822287508e-38, PT ;  /* 0x008000000900780b */ /* 0x040fe40003f2e200 */
[----:B------:R-:W-:Y:S02]  /*1d30*/  FSETP.GT.AND P0, PT, |R9|, 8.50705917302346158658e+37, PT ;  /* 0x7e8000000900780b */ /* 0x000fe40003f04200 */
[----:B------:R-:W-:Y:S02]  /*1d40*/  FSEL R10, R11, 1, !P1 ;  /* 0x3f8000000b0a7808 */ /* 0x000fe40004800000 */
[----:B------:R-:W-:Y:S02]  /*1d50*/  SHF.L.W.U32.HI R11, R28, R3, R8 ;  /* 0x000000031c0b7219 */ /* 0x000fe40000010e08 */
[----:B------:R-:W-:-:S05]  /*1d60*/  FSEL R10, R10, 0.25, !P0 ;  /* 0x3e8000000a0a7808 */ /* 0x000fca0004000000 */
[----:B------:R-:W-:-:S06]  /*1d70*/  FMUL R27, R9, R10 ;  /* 0x0000000a091b7220 */ /* 0x000fcc0000400000 */
[----:B------:R-:W0:Y:S02]  /*1d80*/  MUFU.RCP R27, R27 ;  /* 0x0000001b001b7308 */ /* 0x000e240000001000 */
[----:B0-----:R-:W-:-:S05]  /*1d90*/  FMUL R10, R10, R27 ;  /* 0x0000001b0a0a7220 */ /* 0x001fca0000400000 */
        /* <DEDUP_REMOVED lines=18> */
[----:B------:R-:W-:-:S03]  /*1ec0*/  IMAD.WIDE.U32 R30, P4, R4, R5, R8 ;  /* 0x00000005041e7225 */ /* 0x000fc60007880008 */
[----:B------:R-:W-:Y:S01]  /*1ed0*/  IADD3 R29, P0, PT, R29, R12, RZ ;  /* 0x0000000c1d1d7210 */ /* 0x000fe20007f1e0ff */
[----:B------:R-:W-:Y:S01]  /*1ee0*/  IMAD.WIDE.U32 R12, R4, R4, RZ ;  /* 0x00000004040c7225 */ /* 0x000fe200078e00ff */
[----:B------:R-:W-:-:S03]  /*1ef0*/  SEL R27, RZ, 0x1, !P1 ;  /* 0x00000001ff1b7807 */ /* 0x000fc60004800000 */
[----:B------:R-:W-:Y:S01]  /*1f00*/  IMAD.X R9, RZ, RZ, RZ, P4 ;  /* 0x000000ffff097224 */ /* 0x000fe200020e06ff */
[----:B------:R-:W-:Y:S01]  /*1f10*/  IADD3 R32, P1, PT, R13, R30, RZ ;  /* 0x0000001e0d207210 */ /* 0x000fe20007f3e0ff */
[----:B------:R-:W-:Y:S02]  /*1f20*/  IMAD.X R0, R0, 0x1, R27, P0 ;  /* 0x0000000100007824 */ /* 0x000fe400000e061b */
[----:B------:R-:W-:Y:S02]  /*1f30*/  IMAD.MOV.U32 R8, RZ, RZ, R31 ;  /* 0x000000ffff087224 */ /* 0x000fe400078e001f */
[----:B------:R-:W-:Y:S01]  /*1f40*/  IMAD.MOV.U32 R31, RZ, RZ, RZ ;  /* 0x000000ffff1f7224 */ /* 0x000fe200078e00ff */
[----:B------:R-:W-:Y:S01]  /*1f50*/  ISETP.NE.AND P0, PT, R0, 0x2, PT ;  /* 0x000000020000780c */ /* 0x000fe20003f05270 */
[----:B------:R-:W-:-:S04]  /*1f60*/  IMAD.WIDE.U32.X R8, R5, R5, R8, P1 ;  /* 0x0000000505087225 */ /* 0x000fc800008e0408 */
[-C--:B------:R-:W-:Y:S01]  /*1f70*/  IMAD R0, R5, R6.reuse, RZ ;  /* 0x0000000605007224 */ /* 0x080fe200078e02ff */
[----:B------:R-:W-:Y:S01]  /*1f80*/  SEL R5, R29, 0xffffffff, P0 ;  /* 0xffffffff1d057807 */ /* 0x000fe20000000000 */
[----:B------:R-:W-:-:S04]  /*1f90*/  IMAD.WIDE.U32 R8, R4, R6, R8 ;  /* 0x0000000604087225 */ /* 0x000fc800078e0008 */
[----:B------:R-:W-:-:S04]  /*1fa0*/  IMAD.HI.U32 R30, R5, R11, RZ ;  /* 0x0000000b051e7227 */ /* 0x000fc800078e00ff */
[----:B------:R-:W-:Y:S01]  /*1fb0*/  IMAD R7, R4, R7, R0 ;  /* 0x0000000704077224 */ /* 0x000fe200078e0200 */
[----:B------:R-:W-:Y:S01]  /*1fc0*/  SEL R0, RZ, 0x40, P3 ;  /* 0x00000040ff007807 */ /* 0x000fe20001800000 */
[----:B------:R-:W-:-:S04]  /*1fd0*/  IMAD.WIDE.U32 R30, R14, R5, R30 ;  /* 0x000000050e1e7225 */ /* 0x000fc800078e001e */
[----:B------:R-:W-:Y:S01]  /*1fe0*/  IMAD.IADD R9, R9, 0x1, R7 ;  /* 0x0000000109097824 */ /* 0x000fe200078e0207 */
[----:B------:R-:W-:Y:S01]  /*1ff0*/  IADD3 RZ, P0, PT, R11, R30, RZ ;  /* 0x0000001e0bff7210 */ /* 0x000fe20007f1e0ff */
[----:B------:R-:W-:Y:S02]  /*2000*/  IMAD.MOV.U32 R13, RZ, RZ, RZ ;  /* 0x000000ffff0d7224 */ /* 0x000fe400078e00ff */
[----:B------:R-:W-:Y:S01]  /*2010*/  IMAD.WIDE.U32 R8, R4, R6, R8 ;  /* 0x0000000604087225 */ /* 0x000fe200078e0008 */
[----:B------:R-:W-:Y:S02]  /*2020*/  IADD3.X RZ, P0, PT, R14, R31, RZ, P0, !PT ;  /* 0x0000001f0eff7210 */ /* 0x000fe4000071e4ff */
[----:B------:R-:W-:Y:S01]  /*2030*/  SEL R4, RZ, 0x20, P2 ;  /* 0x00000020ff047807 */ /* 0x000fe20001000000 */
[----:B------:R-:W-:Y:S01]  /*2040*/  IMAD.IADD R30, R7, 0x1, R9 ;  /* 0x00000001071e7824 */ /* 0x000fe200078e0209 */
[----:B------:R-:W-:Y:S02]  /*2050*/  VIMNMX.U32 R7, PT, PT, R5, -0x2, PT ;  /* 0xfffffffe05077848 */ /* 0x000fe40003fe0000 */
[----:B------:R-:W-:-:S02]  /*2060*/  LOP3.LUT R6, R3, 0x1f, RZ, 0xc0, !PT ;  /* 0x0000001f03067812 */ /* 0x000fc400078ec0ff */
[----:B------:R-:W-:Y:S02]  /*2070*/  IADD3 R0, PT, PT, R3, R4, R0 ;  /* 0x0000000403007210 */ /* 0x000fe40007ffe000 */
[-C--:B------:R-:W-:Y:S02]  /*2080*/  SHF.L.W.U32.HI R4, R32, R3.reuse, R8 ;  /* 0x0000000320047219 */ /* 0x080fe40000010e08 */
[-C--:B------:R-:W-:Y:S01]  /*2090*/  SHF.L.W.U32.HI R27, R8, R3.reuse, R30 ;  /* 0x00000003081b7219 */ /* 0x080fe20000010e1e */
[----:B------:R-:W-:Y:S01]  /*20a0*/  @!P0 VIADD R5, R7, 0x1 ;  /* 0x0000000107058836 */ /* 0x000fe20000000000 */
[C---:B------:R-:W-:Y:S02]  /*20b0*/  SHF.L.W.U32.HI R9, R12.reuse, R3, R32 ;  /* 0x000000030c097219 */ /* 0x040fe40000010e20 */
[-C--:B------:R-:W-:Y:S02]  /*20c0*/  SHF.L.U32 R12, R12, R6.reuse, RZ ;  /* 0x000000060c0c7219 */ /* 0x080fe400000006ff */
[----:B------:R-:W-:-:S02]  /*20d0*/  SHF.L.U32 R32, R15, R6, RZ ;  /* 0x000000060f207219 */ /* 0x000fc400000006ff */
[----:B------:R-:W-:-:S07]  /*20e0*/  SHF.L.W.U32.HI R8, R30, R3, RZ ;  /* 0x000000031e087219 */ /* 0x000fce0000010eff */
.L_x_232:
        /* <DEDUP_REMOVED lines=45> */
.L_x_231:
[----:B------:R-:W-:Y:S02]  /*23c0*/  LOP3.LUT R18, R18, 0x1, RZ, 0xc0, !PT ;  /* 0x0000000112127812 */ /* 0x000fe400078ec0ff */
[----:B------:R-:W-:Y:S02]  /*23d0*/  R2P PR, R0, 0x60 ;  /* 0x0000006000007804 */ /* 0x000fe40000000000 */
[----:B------:R-:W-:Y:S02]  /*23e0*/  ISETP.NE.U32.AND P0, PT, R18, 0x1, PT ;  /* 0x000000011200780c */ /* 0x000fe40003f05070 */
[-C--:B------:R-:W-:Y:S02]  /*23f0*/  SHF.R.W.U32 R15, R15, R3.reuse, R4 ;  /* 0x000000030f0f7219 */ /* 0x080fe40000001e04 */
[----:B------:R-:W-:Y:S02]  /*2400*/  SHF.R.W.U32 R4, R4, R3, R27 ;  /* 0x0000000304047219 */ /* 0x000fe40000001e1b */
[----:B------:R-:W-:-:S02]  /*2410*/  ISETP.NE.U32.AND.EX P0, PT, RZ, RZ, PT, P0 ;  /* 0x000000ffff00720c */ /* 0x000fc40003f05100 */
        /* <DEDUP_REMOVED lines=19> */
[----:B------:R-:W-:Y:S01]  /*2550*/  IMAD.U32 R11, RZ, RZ, UR4 ;  /* 0x00000004ff0b7e24 */ /* 0x000fe2000f8e00ff */
[----:B------:R-:W-:Y:S01]  /*2560*/  LOP3.LUT R3, RZ, R16, RZ, 0x33, !PT ;  /* 0x00000010ff037212 */ /* 0x000fe200078e33ff */
[----:B------:R-:W-:Y:S01]  /*2570*/  IMAD.MOV.U32 R10, RZ, RZ, 0x4b800000 ;  /* 0x4b800000ff0a7424 */ /* 0x000fe200078e00ff */
[----:B------:R-:W-:Y:S01]  /*2580*/  IADD3.X R0, P0, PT, RZ, R0, RZ, P0, !PT ;  /* 0x00000000ff007210 */ /* 0x000fe2000071e4ff */
[----:B------:R-:W-:Y:S01]  /*2590*/  IMAD.MOV.U32 R12, RZ, RZ, 0x0 ;  /* 0x00000000ff0c7424 */ /* 0x000fe200078e00ff */
[----:B------:R-:W-:Y:S01]  /*25a0*/  LOP3.LUT R8, RZ, R2, RZ, 0x33, !PT ;  /* 0x00000002ff087212 */ /* 0x000fe200078e33ff */
[----:B------:R-:W-:Y:S01]  /*25b0*/  IMAD.MOV.U32 R13, RZ, RZ, -0x80000000 ;  /* 0x80000000ff0d7424 */ /* 0x000fe200078e00ff */
[----:B------:R-:W-:Y:S01]  /*25c0*/  IADD3.X R3, P0, PT, RZ, R3, RZ, P0, !PT ;  /* 0x00000003ff037210 */ /* 0x000fe2000071e4ff */
[----:B------:R-:W-:Y:S01]  /*25d0*/  IMAD R7, R7, R24, RZ ;  /* 0x0000001807077224 */ /* 0x000fe200078e02ff */
[----:B------:R-:W-:Y:S01]  /*25e0*/  ISETP.GE.AND P1, PT, R2, RZ, PT ;  /* 0x000000ff0200720c */ /* 0x000fe20003f26270 */
[----:B------:R-:W-:Y:S02]  /*25f0*/  BSSY.RECONVERGENT B0, `(.L_x_233) ;  /* 0x000008d000007945 */ /* 0x000fe40003800200 */
[----:B------:R-:W-:Y:S01]  /*2600*/  IMAD.X R9, RZ, RZ, R8, P0 ;  /* 0x000000ffff097224 */ /* 0x000fe200000e0608 */
[----:B------:R-:W-:-:S02]  /*2610*/  SEL R16, R3, R16, !P1 ;  /* 0x0000001003107207 */ /* 0x000fc40004800000 */
[----:B------:R-:W-:Y:S02]  /*2620*/  SEL R0, R0, R17, !P1 ;  /* 0x0000001100007207 */ /* 0x000fe40004800000 */
[----:B------:R-:W-:-:S04]  /*2630*/  SEL R9, R9, R2, !P1 ;  /* 0x0000000209097207 */ /* 0x000fc80004800000 */
[----:B------:R-:W-:Y:S01]  /*2640*/  LOP3.LUT P3, RZ, R9, R16, RZ, 0xfc, !PT ;  /* 0x0000001009ff7212 */ /* 0x000fe2000786fcff */
[----:B------:R-:W-:-:S03]  /*2650*/  @!P1 IMAD.MOV R25, RZ, RZ, -R25 ;  /* 0x000000ffff199224 */ /* 0x000fc600078e0a19 */
[----:B------:R-:W-:Y:S02]  /*2660*/  SEL R9, R0, R9, !P3 ;  /* 0x0000000900097207 */ /* 0x000fe40005800000 */
[----:B------:R-:W-:Y:S02]  /*2670*/  SEL R16, R25, R16, !P3 ;  /* 0x0000001019107207 */ /* 0x000fe40005800000 */
[----:B------:R-:W-:Y:S02]  /*2680*/  ISETP.NE.AND P2, PT, R9, RZ, PT ;  /* 0x000000ff0900720c */ /* 0x000fe40003f45270 */
[----:B------:R-:W-:Y:S02]  /*2690*/  SEL R25, R25, RZ, P3 ;  /* 0x000000ff19197207 */ /* 0x000fe40001800000 */
[----:B------:R-:W-:Y:S02]  /*26a0*/  SEL R3, R16, R9, !P2 ;  /* 0x0000000910037207 */ /* 0x000fe40005000000 */
[----:B------:R-:W-:-:S02]  /*26b0*/  SEL R9, R0, RZ, P3 ;  /* 0x000000ff00097207 */ /* 0x000fc40001800000 */
[----:B------:R-:W0:Y:S02]  /*26c0*/  FLO.U32 R2, R3 ;  /* 0x0000000300027300 */ /* 0x000e2400000e0000 */
[----:B------:R-:W-:Y:S02]  /*26d0*/  SEL R16, R9, R16, !P2 ;  /* 0x0000001009107207 */ /* 0x000fe40005000000 */
[C---:B------:R-:W-:Y:S02]  /*26e0*/  SEL R9, R25.reuse, R9, !P2 ;  /* 0x0000000919097207 */ /* 0x040fe40005000000 */
[----:B------:R-:W-:Y:S02]  /*26f0*/  SEL R25, R25, RZ, P2 ;  /* 0x000000ff19197207 */ /* 0x000fe40001000000 */
[----:B0-----:R-:W-:-:S04]  /*2700*/  IADD3 R0, PT, PT, -R2, 0x1f, RZ ;  /* 0x0000001f02007810 */ /* 0x001fc80007ffe1ff */
[----:B------:R-:W-:-:S04]  /*2710*/  SHF.L.W.U32.HI R8, R16, R0, R3 ;  /* 0x0000000010087219 */ /* 0x000fc80000010e03 */
[----:B------:R-:W-:Y:S01]  /*2720*/  PRMT R2, R8, R11, 0x3f ;  /* 0x0000003f08027416 */ /* 0x000fe2000000000b */
[----:B------:R-:W-:-:S03]  /*2730*/  IMAD.MOV R27, RZ, RZ, -R8 ;  /* 0x000000ffff1b7224 */ /* 0x000fc600078e0a08 */
[C---:B------:R-:W-:Y:S02]  /*2740*/  FSETP.GEU.AND P1, PT, |R2|.reuse, 1.175494350822287508e-38, PT ;  /* 0x008000000200780b */ /* 0x040fe40003f2e200 */
[----:B------:R-:W-:Y:S02]  /*2750*/  FSETP.GT.AND P0, PT, |R2|, 8.50705917302346158658e+37, PT ;  /* 0x7e8000000200780b */ /* 0x000fe40003f04200 */
[----:B------:R-:W-:-:S04]  /*2760*/  FSEL R3, R10, 1, !P1 ;  /* 0x3f8000000a037808 */ /* 0x000fc80004800000 */
[----:B------:R-:W-:-:S05]  /*2770*/  FSEL R3, R3, 0.25, !P0 ;  /* 0x3e80000003037808 */ /* 0x000fca0004000000 */
[----:B------:R-:W-:-:S06]  /*2780*/  FMUL R14, R2, R3 ;  /* 0x00000003020e7220 */ /* 0x000fcc0000400000 */
[----:B------:R-:W0:Y:S02]  /*2790*/  MUFU.RCP R14, R14 ;  /* 0x0000000e000e7308 */ /* 0x000e240000001000 */
[----:B0-----:R-:W-:Y:S01]  /*27a0*/  FMUL R2, R3, R14 ;  /* 0x0000000e03027220 */ /* 0x001fe20000400000 */
[----:B------:R-:W-:-:S04]  /*27b0*/  SHF.L.W.U32.HI R3, R9, R0, R16 ;  /* 0x0000000009037219 */ /* 0x000fc80000010e10 */
        /* <DEDUP_REMOVED lines=29> */
[----:B------:R-:W-:Y:S01]  /*2990*/  IMAD.WIDE.U32.X R12, R23, R5, R14, P1 ;  /* 0x00000005170c7225 */ /* 0x000fe200008e040e */
[----:B------:R-:W-:-:S02]  /*29a0*/  IADD3 RZ, P1, PT, RZ, -R10, RZ ;  /* 0x8000000affff7210 */ /* 0x000fc40007f3e0ff */
[----:B------:R-:W-:Y:S01]  /*29b0*/  SEL R5, R16, 0xffffffff, P0 ;  /* 0xffffffff10057807 */ /* 0x000fe20000000000 */
[----:B------:R-:W-:Y:S02]  /*29c0*/  IMAD R23, R23, R6, R7 ;  /* 0x0000000617177224 */ /* 0x000fe400078e0207 */
[----:B------:R-:W-:-:S04]  /*29d0*/  IMAD.WIDE.U32 R14, R22, R4, R12 ;  /* 0x00000004160e7225 */ /* 0x000fc800078e000c */
[----:B------:R-:W-:Y:S01]  /*29e0*/  IMAD.IADD R15, R15, 0x1, R11 ;  /* 0x000000010f0f7824 */ /* 0x000fe200078e020b */
[----:B------:R-:W-:Y:S01]  /*29f0*/  LOP3.LUT R11, RZ, R18, RZ, 0x33, !PT ;  /* 0x00000012ff0b7212 */ /* 0x000fe200078e33ff */
[----:B------:R-:W-:-:S03]  /*2a00*/  IMAD.HI.U32 R12, R5, R3, RZ ;  /* 0x00000003050c7227 */ /* 0x000fc600078e00ff */
[----:B------:R-:W-:Y:S01]  /*2a10*/  IADD3.X R11, P1, PT, RZ, R11, RZ, P1, !PT ;  /* 0x0000000bff0b7210 */ /* 0x000fe20000f3e4ff */
[----:B------:R-:W-:Y:S02]  /*2a20*/  IMAD.MOV.U32 R13, RZ, RZ, RZ ;  /* 0x000000ffff0d7224 */ /* 0x000fe400078e00ff */
[----:B------:R-:W-:-:S04]  /*2a30*/  IMAD.WIDE.U32 R6, R24, R6, R14 ;  /* 0x0000000618067225 */ /* 0x000fc800078e000e */
[----:B------:R-:W-:-:S04]  /*2a40*/  IMAD.WIDE.U32 R12, R8, R5, R12 ;  /* 0x00000005080c7225 */ /* 0x000fc800078e000c */
[----:B------:R-:W-:Y:S01]  /*2a50*/  IMAD.IADD R4, R7, 0x1, R23 ;  /* 0x0000000107047824 */ /* 0x000fe200078e0217 */
[----:B------:R-:W-:Y:S01]  /*2a60*/  IADD3 RZ, P0, PT, R3, R12, RZ ;  /* 0x0000000c03ff7210 */ /* 0x000fe20007f1e0ff */
[----:B------:R-:W-:Y:S01]  /*2a70*/  IMAD.MOV R17, RZ, RZ, -R10 ;  /* 0x000000ffff117224 */ /* 0x000fe200078e0a0a */
[----:B------:R-:W-:Y:S02]  /*2a80*/  LOP3.LUT R12, RZ, R6, RZ, 0x33, !PT ;  /* 0x00000006ff0c7212 */ /* 0x000fe400078e33ff */
[----:B------:R-:W-:Y:S02]  /*2a90*/  ISETP.GE.AND P4, PT, R4, RZ, PT ;  /* 0x000000ff0400720c */ /* 0x000fe40003f86270 */
[----:B------:R-:W-:Y:S02]  /*2aa0*/  IADD3.X RZ, P0, PT, R8, R13, RZ, P0, !PT ;  /* 0x0000000d08ff7210 */ /* 0x000fe4000071e4ff */
[----:B------:R-:W-:Y:S02]  /*2ab0*/  SEL R17, R17, R10, !P4 ;  /* 0x0000000a11117207 */ /* 0x000fe40006000000 */
[----:B------:R-:W-:-:S02]  /*2ac0*/  SEL R13, RZ, 0x40, P3 ;  /* 0x00000040ff0d7807 */ /* 0x000fc40001800000 */
[----:B------:R-:W-:Y:S02]  /*2ad0*/  SEL R10, RZ, 0x20, P2 ;  /* 0x00000020ff0a7807 */ /* 0x000fe40001000000 */
[----:B------:R-:W-:Y:S02]  /*2ae0*/  SEL R19, R11, R18, !P4 ;  /* 0x000000120b137207 */ /* 0x000fe40006000000 */
[----:B------:R-:W-:Y:S02]  /*2af0*/  IADD3 R10, PT, PT, R0, R10, R13 ;  /* 0x0000000a000a7210 */ /* 0x000fe40007ffe00d */
[----:B------:R-:W-:Y:S02]  /*2b00*/  IADD3.X R13, P1, PT, RZ, R12, RZ, P1, !PT ;  /* 0x0000000cff0d7210 */ /* 0x000fe40000f3e4ff */
[----:B------:R-:W-:Y:S02]  /*2b10*/  LOP3.LUT R12, RZ, R4, RZ, 0x33, !PT ;  /* 0x00000004ff0c7212 */ /* 0x000fe400078e33ff */
[----:B------:R-:W-:-:S02]  /*2b20*/  VIMNMX.U32 R11, PT, PT, R5, -0x2, PT ;  /* 0xfffffffe050b7848 */ /* 0x000fc40003fe0000 */
[----:B------:R-:W-:Y:S01]  /*2b30*/  SEL R13, R13, R6, !P4 ;  /* 0x000000060d0d7207 */ /* 0x000fe20006000000 */
[----:B------:R-:W-:Y:S01]  /*2b40*/  IMAD.X R15, RZ, RZ, R12, P1 ;  /* 0x000000ffff0f7224 */ /* 0x000fe200008e060c */
[----:B------:R-:W-:Y:S01]  /*2b50*/  LOP3.LUT R12, R0, 0x1f, RZ, 0xc0, !PT ;  /* 0x0000001f000c7812 */ /* 0x000fe200078ec0ff */
[----:B------:R-:W-:Y:S01]  /*2b60*/  @!P0 VIADD R5, R11, 0x1 ;  /* 0x000000010b058836 */ /* 0x000fe20000000000 */
[----:B------:R-:W-:Y:S01]  /*2b70*/  SHF.L.W.U32.HI R18, R25, R0, R9 ;  /* 0x0000000019127219 */ /* 0x000fe20000010e09 */
[----:B------:R-:W-:Y:S01]  /*2b80*/  IMAD.MOV.U32 R11, RZ, RZ, RZ ;  /* 0x000000ffff0b7224 */ /* 0x000fe200078e00ff */
[----:B------:R-:W-:Y:S02]  /*2b90*/  SEL R15, R15, R4, !P4 ;  /* 0x000000040f0f7207 */ /* 0x000fe40006000000 */
[C---:B------:R-:W-:Y:S02]  /*2ba0*/  SHF.L.U32 R9, R17.reuse, R12, RZ ;  /* 0x0000000c11097219 */ /* 0x040fe400000006ff */
[----:B------:R-:W-:-:S02]  /*2bb0*/  SHF.L.W.U32.HI R17, R17, R0, R19 ;  /* 0x0000000011117219 */ /* 0x000fc40000010e13 */
[----:B------:R-:W-:Y:S02]  /*2bc0*/  SHF.L.W.U32.HI R23, R13, R0, R15 ;  /* 0x000000000d177219 */ /* 0x000fe40000010e0f */
[----:B------:R-:W-:Y:S02]  /*2bd0*/  SHF.L.U32 R22, R25, R12, RZ ;  /* 0x0000000c19167219 */ /* 0x000fe400000006ff */
[-C--:B------:R-:W-:Y:S02]  /*2be0*/  SHF.L.W.U32.HI R19, R19, R0.reuse, R13 ;  /* 0x0000000013137219 */ /* 0x080fe40000010e0d */
[----:B------:R-:W-:-:S07]  /*2bf0*/  SHF.L.W.U32.HI R15, R15, R0, RZ ;  /* 0x000000000f0f7219 */ /* 0x000fce0000010eff */
.L_x_234:
        /* <DEDUP_REMOVED lines=27> */
[----:B------:R-:W-:Y:S02]  /*2db0*/  IMAD R16, R22, R25, RZ ;  /* 0x0000001916107224 */ /* 0x000fe400078e02ff */
        /* <DEDUP_REMOVED lines=17> */
.L_x_233:
[----:B------:R-:W-:Y:S02]  /*2ed0*/  ISETP.GT.U32.AND P0, PT, R6, -0x1, PT ;  /* 0xffffffff0600780c */ /* 0x000fe40003f04070 */
        /* <DEDUP_REMOVED lines=27> */
.L_x_229:
[----:B------:R-:W-:Y:S05]  /*3090*/  BSYNC.RECONVERGENT B6 ;  /* 0x0000000000067941 */ /* 0x000fea0003800200 */
.L_x_228:
        /* <DEDUP_REMOVED lines=19> */
[----:B--2---:R-:W-:Y:S06]  /*31d0*/  RET.REL.NODEC R20 `(_Z18calculateFunction1PxS_S_S_S_S_S_) ;  /* 0xffffffcc14887950 */ /* 0x004fec0003c3ffff */
.L_x_235:
        /* <DEDUP_REMOVED lines=10> */
.L_x_237:


//--------------------- .nv.global.init           --------------------------
	.section	.nv.global.init,"aw",@progbits
.nv.global.init:
	.type		$str,@object
	.size		$str,($str$2 - $str)
$str:
        /*0000*/ 	.byte	0x49, 0x4e, 0x20, 0x50, 0x52, 0x49, 0x4e, 0x54, 0x20, 0x54, 0x48, 0x52, 0x45, 0x41, 0x44, 0x20
        /*0010*/ 	.byte	0x25, 0x64, 0x0a, 0x00
	.type		$str$2,@object
	.size		$str$2,($str$1 - $str$2)
$str$2:
        /*0014*/ 	.byte	0x4f, 0x55, 0x54, 0x20, 0x50, 0x52, 0x49, 0x4e, 0x54, 0x20, 0x54, 0x48, 0x52, 0x45, 0x41, 0x44
        /*0024*/ 	.byte	0x20, 0x25, 0x64, 0x0a, 0x00
	.type		$str$1,@object
	.size		$str$1,(.L_46 - $str$1)
$str$1:
        /*0029*/ 	.byte	0x09, 0x70, 0x6f, 0x73, 0x20, 0x25, 0x64, 0x20, 0x2d, 0x3e, 0x20, 0x25, 0x64, 0x20, 0x3a, 0x3a
        /*0039*/ 	.byte	0x20, 0x25, 0x64, 0x0a, 0x00
.L_46:


//--------------------- .nv.shared._ZN3cub18CUB_300001_SM_10006detail10radix_sort29DeviceRadixSortOnesweepKernelINS1_5radix10policy_hubIxxyE10Policy1000ELNS0_9SortOrderE0ExxyiiNS1_21identity_decomposer_tEEEvPT5_SB_PT3_PKSC_PT1_PKSG_PT2_PKSK_T4_iiT6_ --------------------------
	.section	.nv.shared._ZN3cub18CUB_300001_SM_10006detail10radix_sort29DeviceRadixSortOnesweepKernelINS1_5radix10policy_hubIxxyE10Policy1000ELNS0_9SortOrderE0ExxyiiNS1_21identity_decomposer_tEEEvPT5_SB_PT3_PKSC_PT1_PKSG_PT2_PKSK_T4_iiT6_,"aw",@nobits
	.sectionflags	@""
	.align	16
.nv.shared._ZN3cub18CUB_300001_SM_10006detail10radix_sort29DeviceRadixSortOnesweepKernelINS1_5radix10policy_hubIxxyE10Policy1000ELNS0_9SortOrderE0ExxyiiNS1_21identity_decomposer_tEEEvPT5_SB_PT3_PKSC_PT1_PKSG_PT2_PKSK_T4_iiT6_:
	.zero		39936


//--------------------- .nv.shared.reserved.0     --------------------------
	.section	.nv.shared.reserved.0,"aw",@nobits
	.weak		__nv_reservedSMEM_offset_0_alias
	.size		__nv_reservedSMEM_offset_0_alias, 0, 64
	.other		__nv_reservedSMEM_offset_0_alias,@"STO_CUDA_RESERVED_SHARED STV_DEFAULT"
__nv_reservedSMEM_offset_0_alias:
	.zero		0
	.zero		64


//--------------------- .nv.global                --------------------------
	.section	.nv.global,"aw",@nobits
.nv.global:
	.type		_ZN34_INTERNAL_0d243428_4_k_cu_66c2ef186thrust24THRUST_300001_SM_1000_NS12placeholders2_8E,@object
	.size		_ZN34_INTERNAL_0d243428_4_k_cu_66c2ef186thrust24THRUST_300001_SM_1000_NS12placeholders2_8E,(_ZN34_INTERNAL_0d243428_4_k_cu_66c2ef184cuda3std3__436_GLOBAL__N__0d243428_4_k_cu_66c2ef186ignoreE - _ZN34_INTERNAL_0d243428_4_k_cu_66c2ef186thrust24THRUST_300001_SM_1000_NS12placeholders2_8E)
_ZN34_INTERNAL_0d243428_4_k_cu_66c2ef186thrust24THRUST_300001_SM_1000_NS12placeholders2_8E:
	.zero		1
	.type		_ZN34_INTERNAL_0d243428_4_k_cu_66c2ef184cuda3std3__436_GLOBAL__N__0d243428_4_k_cu_66c2ef186ignoreE,@object
	.size		_ZN34_INTERNAL_0d243428_4_k_cu_66c2ef184cuda3std3__436_GLOBAL__N__0d243428_4_k_cu_66c2ef186ignoreE,(_ZN34_INTERNAL_0d243428_4_k_cu_66c2ef184cuda3std6ranges3__45__cpo4dataE - _ZN34_INTERNAL_0d243428_4_k_cu_66c2ef184cuda3std3__436_GLOBAL__N__0d243428_4_k_cu_66c2ef186ignoreE)
_ZN34_INTERNAL_0d243428_4_k_cu_66c2ef184cuda3std3__436_GLOBAL__N__0d243428_4_k_cu_66c2ef186ignoreE:
	.zero		1
	.type		_ZN34_INTERNAL_0d243428_4_k_cu_66c2ef184cuda3std6ranges3__45__cpo4dataE,@object
	.size		_ZN34_INTERNAL_0d243428_4_k_cu_66c2ef184cuda3std6ranges3__45__cpo4dataE,(_ZN34_INTERNAL_0d243428_4_k_cu_66c2ef186thrust24THRUST_300001_SM_1000_NS6system3cpp3parE - _ZN34_INTERNAL_0d243428_4_k_cu_66c2ef184cuda3std6ranges3__45__cpo4dataE)
_ZN34_INTERNAL_0d243428_4_k_cu_66c2ef184cuda3std6ranges3__45__cpo4dataE:
	.zero		1
	.type		_ZN34_INTERNAL_0d243428_4_k_cu_66c2ef186thrust24THRUST_300001_SM_1000_NS6system3cpp3parE,@object
	.size		_ZN34_INTERNAL_0d243428_4_k_cu_66c2ef186thrust24THRUST_300001_SM_1000_NS6system3cpp3parE,(_ZN34_INTERNAL_0d243428_4_k_cu_66c2ef184cuda3std3__45__cpo5beginE - _ZN34_INTERNAL_0d243428_4_k_cu_66c2ef186thrust24THRUST_300001_SM_1000_NS6system3cpp3parE)
_ZN34_INTERNAL_0d243428_4_k_cu_66c2ef186thrust24THRUST_300001_SM_1000_NS6system3cpp3parE:
	.zero		1
	.type		_ZN34_INTERNAL_0d243428_4_k_cu_66c2ef184cuda3std3__45__cpo5beginE,@object
	.size		_ZN34_INTERNAL_0d243428_4_k_cu_66c2ef184cuda3std3__45__cpo5beginE,(_ZN34_INTERNAL_0d243428_4_k_cu_66c2ef184cuda3std6ranges3__45__cpo5beginE - _ZN34_INTERNAL_0d243428_4_k_cu_66c2ef184cuda3std3__45__cpo5beginE)
_ZN34_INTERNAL_0d243428_4_k_cu_66c2ef184cuda3std3__45__cpo5beginE:
	.zero		1
	.type		_ZN34_INTERNAL_0d243428_4_k_cu_66c2ef184cuda3std6ranges3__45__cpo5beginE,@object
	.size		_ZN34_INTERNAL_0d243428_4_k_cu_66c2ef184cuda3std6ranges3__45__cpo5beginE,(_ZN34_INTERNAL_0d243428_4_k_cu_66c2ef186thrust24THRUST_300001_SM_1000_NS6deviceE - _ZN34_INTERNAL_0d243428_4_k_cu_66c2ef184cuda3std6ranges3__45__cpo5beginE)
_ZN34_INTERNAL_0d243428_4_k_cu_66c2ef184cuda3std6ranges3__45__cpo5beginE:
	.zero		1
	.type		_ZN34_INTERNAL_0d243428_4_k_cu_66c2ef186thrust24THRUST_300001_SM_1000_NS6deviceE,@object
	.size		_ZN34_INTERNAL_0d243428_4_k_cu_66c2ef186thrust24THRUST_300001_SM_1000_NS6deviceE,(_ZN34_INTERNAL_0d243428_4_k_cu_66c2ef184cuda3std3__47nulloptE - _ZN34_INTERNAL_0d243428_4_k_cu_66c2ef186thrust24THRUST_300001_SM_1000_NS6deviceE)
_ZN34_INTERNAL_0d243428_4_k_cu_66c2ef186thrust24THRUST_300001_SM_1000_NS6deviceE:
	.zero		1
	.type		_ZN34_INTERNAL_0d243428_4_k_cu_66c2ef184cuda3std3__47nulloptE,@object
	.size		_ZN34_INTERNAL_0d243428_4_k_cu_66c2ef184cuda3std3__47nulloptE,(_ZN34_INTERNAL_0d243428_4_k_cu_66c2ef184cuda3std6ranges3__45__cpo8distanceE - _ZN34_INTERNAL_0d243428_4_k_cu_66c2ef184cuda3std3__47nulloptE)
_ZN34_INTERNAL_0d243428_4_k_cu_66c2ef184cuda3std3__47nulloptE:
	.zero		1
	.type		_ZN34_INTERNAL_0d243428_4_k_cu_66c2ef184cuda3std6ranges3__45__cpo8distanceE,@object
	.size		_ZN34_INTERNAL_0d243428_4_k_cu_66c2ef184cuda3std6ranges3__45__cpo8distanceE,(_ZN34_INTERNAL_0d243428_4_k_cu_66c2ef186thrust24THRUST_300001_SM_1000_NS12placeholders2_4E - _ZN34_INTERNAL_0d243428_4_k_cu_66c2ef184cuda3std6ranges3__45__cpo8distanceE)
_ZN34_INTERNAL_0d243428_4_k_cu_66c2ef184cuda3std6ranges3__45__cpo8distanceE:
	.zero		1
	.type		_ZN34_INTERNAL_0d243428_4_k_cu_66c2ef186thrust24THRUST_300001_SM_1000_NS12placeholders2_4E,@object
	.size		_ZN34_INTERNAL_0d243428_4_k_cu_66c2ef186thrust24THRUST_300001_SM_1000_NS12placeholders2_4E,(_ZN34_INTERNAL_0d243428_4_k_cu_66c2ef184cuda3std3__45__cpo6rbeginE - _ZN34_INTERNAL_0d243428_4_k_cu_66c2ef186thrust24THRUST_300001_SM_1000_NS12placeholders2_4E)
_ZN34_INTERNAL_0d243428_4_k_cu_66c2ef186thrust24THRUST_300001_SM_1000_NS12placeholders2_4E:
	.zero		1
	.type		_ZN34_INTERNAL_0d243428_4_k_cu_66c2ef184cuda3std3__45__cpo6rbeginE,@object
	.size		_ZN34_INTERNAL_0d243428_4_k_cu_66c2ef184cuda3std3__45__cpo6rbeginE,(_ZN34_INTERNAL_0d243428_4_k_cu_66c2ef184cuda3std6ranges3__45__cpo7advanceE - _ZN34_INTERNAL_0d243428_4_k_cu_66c2ef184cuda3std3__45__cpo6rbeginE)
_ZN34_INTERNAL_0d243428_4_k_cu_66c2ef184cuda3std3__45__cpo6rbeginE:
	.zero		1
	.type		_ZN34_INTERNAL_0d243428_4_k_cu_66c2ef184cuda3std6ranges3__45__cpo7advanceE,@object
	.size		_ZN34_INTERNAL_0d243428_4_k_cu_66c2ef184cuda3std6ranges3__45__cpo7advanceE,(_ZN34_INTERNAL_0d243428_4_k_cu_66c2ef186thrust24THRUST_300001_SM_1000_NS12placeholders3_10E - _ZN34_INTERNAL_0d243428_4_k_cu_66c2ef184cuda3std6ranges3__45__cpo7advanceE)
_ZN34_INTERNAL_0d243428_4_k_cu_66c2ef184cuda3std6ranges3__45__cpo7advanceE:
	.zero		1
	.type		_ZN34_INTERNAL_0d243428_4_k_cu_66c2ef186thrust24THRUST_300001_SM_1000_NS12placeholders3_10E,@object
	.size		_ZN34_INTERNAL_0d243428_4_k_cu_66c2ef186thrust24THRUST_300001_SM_1000_NS12placeholders3_10E,(_ZN34_INTERNAL_0d243428_4_k_cu_66c2ef184cuda3std3__48in_placeE - _ZN34_INTERNAL_0d243428_4_k_cu_66c2ef186thrust24THRUST_300001_SM_1000_NS12placeholders3_10E)
_ZN34_INTERNAL_0d243428_4_k_cu_66c2ef186thrust24THRUST_300001_SM_1000_NS12placeholders3_10E:
	.zero		1
	.type		_ZN34_INTERNAL_0d243428_4_k_cu_66c2ef184cuda3std3__48in_placeE,@object
	.size		_ZN34_INTERNAL_0d243428_4_k_cu_66c2ef184cuda3std3__48in_placeE,(_ZN34_INTERNAL_0d243428_4_k_cu_66c2ef184cuda3std6ranges3__45__cpo4sizeE - _ZN34_INTERNAL_0d243428_4_k_cu_66c2ef184cuda3std3__48in_placeE)
_ZN34_INTERNAL_0d243428_4_k_cu_66c2ef184cuda3std3__48in_placeE:
	.zero		1
	.type		_ZN34_INTERNAL_0d243428_4_k_cu_66c2ef184cuda3std6ranges3__45__cpo4sizeE,@object
	.size		_ZN34_INTERNAL_0d243428_4_k_cu_66c2ef184cuda3std6ranges3__45__cpo4sizeE,(_ZN34_INTERNAL_0d243428_4_k_cu_66c2ef186thrust24THRUST_300001_SM_1000_NS12placeholders2_2E - _ZN34_INTERNAL_0d243428_4_k_cu_66c2ef184cuda3std6ranges3__45__cpo4sizeE)
_ZN34_INTERNAL_0d243428_4_k_cu_66c2ef184cuda3std6ranges3__45__cpo4sizeE:
	.zero		1
	.type		_ZN34_INTERNAL_0d243428_4_k_cu_66c2ef186thrust24THRUST_300001_SM_1000_NS12placeholders2_2E,@object
	.size		_ZN34_INTERNAL_0d243428_4_k_cu_66c2ef186thrust24THRUST_300001_SM_1000_NS12placeholders2_2E,(_ZN34_INTERNAL_0d243428_4_k_cu_66c2ef184cuda3std3__45__cpo6cbeginE - _ZN34_INTERNAL_0d243428_4_k_cu_66c2ef186thrust24THRUST_300001_SM_1000_NS12placeholders2_2E)
_ZN34_INTERNAL_0d243428_4_k_cu_66c2ef186thrust24THRUST_300001_SM_1000_NS12placeholders2_2E:
	.zero		1
	.type		_ZN34_INTERNAL_0d243428_4_k_cu_66c2ef184cuda3std3__45__cpo6cbeginE,@object
	.size		_ZN34_INTERNAL_0d243428_4_k_cu_66c2ef184cuda3std3__45__cpo6cbeginE,(_ZN34_INTERNAL_0d243428_4_k_cu_66c2ef184cuda3std6ranges3__45__cpo6cbeginE - _ZN34_INTERNAL_0d243428_4_k_cu_66c2ef184cuda3std3__45__cpo6cbeginE)
_ZN34_INTERNAL_0d243428_4_k_cu_66c2ef184cuda3std3__45__cpo6cbeginE:
	.zero		1
	.type		_ZN34_INTERNAL_0d243428_4_k_cu_66c2ef184cuda3std6ranges3__45__cpo6cbeginE,@object
	.size		_ZN34_INTERNAL_0d243428_4_k_cu_66c2ef184cuda3std6ranges3__45__cpo6cbeginE,(_ZN34_INTERNAL_0d243428_4_k_cu_66c2ef186thrust24THRUST_300001_SM_1000_NS12placeholders2_6E - _ZN34_INTERNAL_0d243428_4_k_cu_66c2ef184cuda3std6ranges3__45__cpo6cbeginE)
_ZN34_INTERNAL_0d243428_4_k_cu_66c2ef184cuda3std6ranges3__45__cpo6cbeginE:
	.zero		1
	.type		_ZN34_INTERNAL_0d243428_4_k_cu_66c2ef186thrust24THRUST_300001_SM_1000_NS12placeholders2_6E,@object
	.size		_ZN34_INTERNAL_0d243428_4_k_cu_66c2ef186thrust24THRUST_300001_SM_1000_NS12placeholders2_6E,(_ZN34_INTERNAL_0d243428_4_k_cu_66c2ef184cuda3std3__45__cpo7crbeginE - _ZN34_INTERNAL_0d243428_4_k_cu_66c2ef186thrust24THRUST_300001_SM_1000_NS12placeholders2_6E)
_ZN34_INTERNAL_0d243428_4_k_cu_66c2ef186thrust24THRUST_300001_SM_1000_NS12placeholders2_6E:
	.zero		1
	.type		_ZN34_INTERNAL_0d243428_4_k_cu_66c2ef184cuda3std3__45__cpo7crbeginE,@object
	.size		_ZN34_INTERNAL_0d243428_4_k_cu_66c2ef184cuda3std3__45__cpo7crbeginE,(_ZN34_INTERNAL_0d243428_4_k_cu_66c2ef184cuda3std6ranges3__45__cpo4nextE - _ZN34_INTERNAL_0d243428_4_k_cu_66c2ef184cuda3std3__45__cpo7crbeginE)
_ZN34_INTERNAL_0d243428_4_k_cu_66c2ef184cuda3std3__45__cpo7crbeginE:
	.zero		1
	.type		_ZN34_INTERNAL_0d243428_4_k_cu_66c2ef184cuda3std6ranges3__45__cpo4nextE,@object
	.size		_ZN34_INTERNAL_0d243428_4_k_cu_66c2ef184cuda3std6ranges3__45__cpo4nextE,(_ZN34_INTERNAL_0d243428_4_k_cu_66c2ef184cuda3std6ranges3__45__cpo4swapE - _ZN34_INTERNAL_0d243428_4_k_cu_66c2ef184cuda3std6ranges3__45__cpo4nextE)
_ZN34_INTERNAL_0d243428_4_k_cu_66c2ef184cuda3std6ranges3__45__cpo4nextE:
	.zero		1
	.type		_ZN34_INTERNAL_0d243428_4_k_cu_66c2ef184cuda3std6ranges3__45__cpo4swapE,@object
	.size		_ZN34_INTERNAL_0d243428_4_k_cu_66c2ef184cuda3std6ranges3__45__cpo4swapE,(_ZN34_INTERNAL_0d243428_4_k_cu_66c2ef186thrust24THRUST_300001_SM_1000_NS8cuda_cub10par_nosyncE - _ZN34_INTERNAL_0d243428_4_k_cu_66c2ef184cuda3std6ranges3__45__cpo4swapE)
_ZN34_INTERNAL_0d243428_4_k_cu_66c2ef184cuda3std6ranges3__45__cpo4swapE:
	.zero		1
	.type		_ZN34_INTERNAL_0d243428_4_k_cu_66c2ef186thrust24THRUST_300001_SM_1000_NS8cuda_cub10par_nosyncE,@object
	.size		_ZN34_INTERNAL_0d243428_4_k_cu_66c2ef186thrust24THRUST_300001_SM_1000_NS8cuda_cub10par_nosyncE,(_ZN34_INTERNAL_0d243428_4_k_cu_66c2ef186thrust24THRUST_300001_SM_1000_NS3seqE - _ZN34_INTERNAL_0d243428_4_k_cu_66c2ef186thrust24THRUST_300001_SM_1000_NS8cuda_cub10par_nosyncE)
_ZN34_INTERNAL_0d243428_4_k_cu_66c2ef186thrust24THRUST_300001_SM_1000_NS8cuda_cub10par_nosyncE:
	.zero		1
	.type		_ZN34_INTERNAL_0d243428_4_k_cu_66c2ef186thrust24THRUST_300001_SM_1000_NS3seqE,@object
	.size		_ZN34_INTERNAL_0d243428_4_k_cu_66c2ef186thrust24THRUST_300001_SM_1000_NS3seqE,(_ZN34_INTERNAL_0d243428_4_k_cu_66c2ef184cuda3std3__420unreachable_sentinelE - _ZN34_INTERNAL_0d243428_4_k_cu_66c2ef186thrust24THRUST_300001_SM_1000_NS3seqE)
_ZN34_INTERNAL_0d243428_4_k_cu_66c2ef186thrust24THRUST_300001_SM_1000_NS3seqE:
	.zero		1
	.type		_ZN34_INTERNAL_0d243428_4_k_cu_66c2ef184cuda3std3__420unreachable_sentinelE,@object
	.size		_ZN34_INTERNAL_0d243428_4_k_cu_66c2ef184cuda3std3__420unreachable_sentinelE,(_ZN34_INTERNAL_0d243428_4_k_cu_66c2ef184cuda3std6ranges3__45__cpo5ssizeE - _ZN34_INTERNAL_0d243428_4_k_cu_66c2ef184cuda3std3__420unreachable_sentinelE)
_ZN34_INTERNAL_0d243428_4_k_cu_66c2ef184cuda3std3__420unreachable_sentinelE:
	.zero		1
	.type		_ZN34_INTERNAL_0d243428_4_k_cu_66c2ef184cuda3std6ranges3__45__cpo5ssizeE,@object
	.size		_ZN34_INTERNAL_0d243428_4_k_cu_66c2ef184cuda3std6ranges3__45__cpo5ssizeE,(_ZN34_INTERNAL_0d243428_4_k_cu_66c2ef186thrust24THRUST_300001_SM_1000_NS12placeholders2_3E - _ZN34_INTERNAL_0d243428_4_k_cu_66c2ef184cuda3std6ranges3__45__cpo5ssizeE)
_ZN34_INTERNAL_0d243428_4_k_cu_66c2ef184cuda3std6ranges3__45__cpo5ssizeE:
	.zero		1
	.type		_ZN34_INTERNAL_0d243428_4_k_cu_66c2ef186thrust24THRUST_300001_SM_1000_NS12placeholders2_3E,@object
	.size		_ZN34_INTERNAL_0d243428_4_k_cu_66c2ef186thrust24THRUST_300001_SM_1000_NS12placeholders2_3E,(_ZN34_INTERNAL_0d243428_4_k_cu_66c2ef184cuda3std3__45__cpo4cendE - _ZN34_INTERNAL_0d243428_4_k_cu_66c2ef186thrust24THRUST_300001_SM_1000_NS12placeholders2_3E)
_ZN34_INTERNAL_0d243428_4_k_cu_66c2ef186thrust24THRUST_300001_SM_1000_NS12placeholders2_3E:
	.zero		1
	.type		_ZN34_INTERNAL_0d243428_4_k_cu_66c2ef184cuda3std3__45__cpo4cendE,@object
	.size		_ZN34_INTERNAL_0d243428_4_k_cu_66c2ef184cuda3std3__45__cpo4cendE,(_ZN34_INTERNAL_0d243428_4_k_cu_66c2ef184cuda3std6ranges3__45__cpo4cendE - _ZN34_INTERNAL_0d243428_4_k_cu_66c2ef184cuda3std3__45__cpo4cendE)
_ZN34_INTERNAL_0d243428_4_k_cu_66c2ef184cuda3std3__45__cpo4cendE:
	.zero		1
	.type		_ZN34_INTERNAL_0d243428_4_k_cu_66c2ef184cuda3std6ranges3__45__cpo4cendE,@object
	.size		_ZN34_INTERNAL_0d243428_4_k_cu_66c2ef184cuda3std6ranges3__45__cpo4cendE,(_ZN34_INTERNAL_0d243428_4_k_cu_66c2ef186thrust24THRUST_300001_SM_1000_NS12placeholders2_7E - _ZN34_INTERNAL_0d243428_4_k_cu_66c2ef184cuda3std6ranges3__45__cpo4cendE)
_ZN34_INTERNAL_0d243428_4_k_cu_66c2ef184cuda3std6ranges3__45__cpo4cendE:
	.zero		1
	.type		_ZN34_INTERNAL_0d243428_4_k_cu_66c2ef186thrust24THRUST_300001_SM_1000_NS12placeholders2_7E,@object
	.size		_ZN34_INTERNAL_0d243428_4_k_cu_66c2ef186thrust24THRUST_300001_SM_1000_NS12placeholders2_7E,(_ZN34_INTERNAL_0d243428_4_k_cu_66c2ef184cuda3std3__45__cpo5crendE - _ZN34_INTERNAL_0d243428_4_k_cu_66c2ef186thrust24THRUST_300001_SM_1000_NS12placeholders2_7E)
_ZN34_INTERNAL_0d243428_4_k_cu_66c2ef186thrust24THRUST_300001_SM_1000_NS12placeholders2_7E:
	.zero		1
	.type		_ZN34_INTERNAL_0d243428_4_k_cu_66c2ef184cuda3std3__45__cpo5crendE,@object
	.size		_ZN34_INTERNAL_0d243428_4_k_cu_66c2ef184cuda3std3__45__cpo5crendE,(_ZN34_INTERNAL_0d243428_4_k_cu_66c2ef184cuda3std6ranges3__45__cpo4prevE - _ZN34_INTERNAL_0d243428_4_k_cu_66c2ef184cuda3std3__45__cpo5crendE)
_ZN34_INTERNAL_0d243428_4_k_cu_66c2ef184cuda3std3__45__cpo5crendE:
	.zero		1
	.type		_ZN34_INTERNAL_0d243428_4_k_cu_66c2ef184cuda3std6ranges3__45__cpo4prevE,@object
	.size		_ZN34_INTERNAL_0d243428_4_k_cu_66c2ef184cuda3std6ranges3__45__cpo4prevE,(_ZN34_INTERNAL_0d243428_4_k_cu_66c2ef184cuda3std6ranges3__45__cpo9iter_moveE - _ZN34_INTERNAL_0d243428_4_k_cu_66c2ef184cuda3std6ranges3__45__cpo4prevE)
_ZN34_INTERNAL_0d243428_4_k_cu_66c2ef184cuda3std6ranges3__45__cpo4prevE:
	.zero		1
	.type		_ZN34_INTERNAL_0d243428_4_k_cu_66c2ef184cuda3std6ranges3__45__cpo9iter_moveE,@object
	.size		_ZN34_INTERNAL_0d243428_4_k_cu_66c2ef184cuda3std6ranges3__45__cpo9iter_moveE,(_ZN34_INTERNAL_0d243428_4_k_cu_66c2ef186thrust24THRUST_300001_SM_1000_NS6system6detail10sequential3seqE - _ZN34_INTERNAL_0d243428_4_k_cu_66c2ef184cuda3std6ranges3__45__cpo9iter_moveE)
_ZN34_INTERNAL_0d243428_4_k_cu_66c2ef184cuda3std6ranges3__45__cpo9iter_moveE:
	.zero		1
	.type		_ZN34_INTERNAL_0d243428_4_k_cu_66c2ef186thrust24THRUST_300001_SM_1000_NS6system6detail10sequential3seqE,@object
	.size		_ZN34_INTERNAL_0d243428_4_k_cu_66c2ef186thrust24THRUST_300001_SM_1000_NS6system6detail10sequential3seqE,(_ZN34_INTERNAL_0d243428_4_k_cu_66c2ef186thrust24THRUST_300001_SM_1000_NS12placeholders2_9E - _ZN34_INTERNAL_0d243428_4_k_cu_66c2ef186thrust24THRUST_300001_SM_1000_NS6system6detail10sequential3seqE)
_ZN34_INTERNAL_0d243428_4_k_cu_66c2ef186thrust24THRUST_300001_SM_1000_NS6system6detail10sequential3seqE:
	.zero		1
	.type		_ZN34_INTERNAL_0d243428_4_k_cu_66c2ef186thrust24THRUST_300001_SM_1000_NS12placeholders2_9E,@object
	.size		_ZN34_INTERNAL_0d243428_4_k_cu_66c2ef186thrust24THRUST_300001_SM_1000_NS12placeholders2_9E,(_ZN34_INTERNAL_0d243428_4_k_cu_66c2ef184cuda3std3__419piecewise_constructE - _ZN34_INTERNAL_0d243428_4_k_cu_66c2ef186thrust24THRUST_300001_SM_1000_NS12placeholders2_9E)
_ZN34_INTERNAL_0d243428_4_k_cu_66c2ef186thrust24THRUST_300001_SM_1000_NS12placeholders2_9E:
	.zero		1
	.type		_ZN34_INTERNAL_0d243428_4_k_cu_66c2ef184cuda3std3__419piecewise_constructE,@object
	.size		_ZN34_INTERNAL_0d243428_4_k_cu_66c2ef184cuda3std3__419piecewise_constructE,(_ZN34_INTERNAL_0d243428_4_k_cu_66c2ef184cuda3std6ranges3__45__cpo5cdataE - _ZN34_INTERNAL_0d243428_4_k_cu_66c2ef184cuda3std3__419piecewise_constructE)
_ZN34_INTERNAL_0d243428_4_k_cu_66c2ef184cuda3std3__419piecewise_constructE:
	.zero		1
	.type		_ZN34_INTERNAL_0d243428_4_k_cu_66c2ef184cuda3std6ranges3__45__cpo5cdataE,@object
	.size		_ZN34_INTERNAL_0d243428_4_k_cu_66c2ef184cuda3std6ranges3__45__cpo5cdataE,(_ZN34_INTERNAL_0d243428_4_k_cu_66c2ef186thrust24THRUST_300001_SM_1000_NS12placeholders2_1E - _ZN34_INTERNAL_0d243428_4_k_cu_66c2ef184cuda3std6ranges3__45__cpo5cdataE)
_ZN34_INTERNAL_0d243428_4_k_cu_66c2ef184cuda3std6ranges3__45__cpo5cdataE:
	.zero		1
	.type		_ZN34_INTERNAL_0d243428_4_k_cu_66c2ef186thrust24THRUST_300001_SM_1000_NS12placeholders2_1E,@object
	.size		_ZN34_INTERNAL_0d243428_4_k_cu_66c2ef186thrust24THRUST_300001_SM_1000_NS12placeholders2_1E,(_ZN34_INTERNAL_0d243428_4_k_cu_66c2ef184cuda3std3__45__cpo3endE - _ZN34_INTERNAL_0d243428_4_k_cu_66c2ef186thrust24THRUST_300001_SM_1000_NS12placeholders2_1E)
_ZN34_INTERNAL_0d243428_4_k_cu_66c2ef186thrust24THRUST_300001_SM_1000_NS12placeholders2_1E:
	.zero		1
	.type		_ZN34_INTERNAL_0d243428_4_k_cu_66c2ef184cuda3std3__45__cpo3endE,@object
	.size		_ZN34_INTERNAL_0d243428_4_k_cu_66c2ef184cuda3std3__45__cpo3endE,(_ZN34_INTERNAL_0d243428_4_k_cu_66c2ef184cuda3std6ranges3__45__cpo3endE - _ZN34_INTERNAL_0d243428_4_k_cu_66c2ef184cuda3std3__45__cpo3endE)
_ZN34_INTERNAL_0d243428_4_k_cu_66c2ef184cuda3std3__45__cpo3endE:
	.zero		1
	.type		_ZN34_INTERNAL_0d243428_4_k_cu_66c2ef184cuda3std6ranges3__45__cpo3endE,@object
	.size		_ZN34_INTERNAL_0d243428_4_k_cu_66c2ef184cuda3std6ranges3__45__cpo3endE,(_ZN34_INTERNAL_0d243428_4_k_cu_66c2ef186thrust24THRUST_300001_SM_1000_NS12placeholders2_5E - _ZN34_INTERNAL_0d243428_4_k_cu_66c2ef184cuda3std6ranges3__45__cpo3endE)
_ZN34_INTERNAL_0d243428_4_k_cu_66c2ef184cuda3std6ranges3__45__cpo3endE:
	.zero		1
	.type		_ZN34_INTERNAL_0d243428_4_k_cu_66c2ef186thrust24THRUST_300001_SM_1000_NS12placeholders2_5E,@object
	.size		_ZN34_INTERNAL_0d243428_4_k_cu_66c2ef186thrust24THRUST_300001_SM_1000_NS12placeholders2_5E,(_ZN34_INTERNAL_0d243428_4_k_cu_66c2ef184cuda3std3__45__cpo4rendE - _ZN34_INTERNAL_0d243428_4_k_cu_66c2ef186thrust24THRUST_300001_SM_1000_NS12placeholders2_5E)
_ZN34_INTERNAL_0d243428_4_k_cu_66c2ef186thrust24THRUST_300001_SM_1000_NS12placeholders2_5E:
	.zero		1
	.type		_ZN34_INTERNAL_0d243428_4_k_cu_66c2ef184cuda3std3__45__cpo4rendE,@object
	.size		_ZN34_INTERNAL_0d243428_4_k_cu_66c2ef184cuda3std3__45__cpo4rendE,(_ZN34_INTERNAL_0d243428_4_k_cu_66c2ef184cuda3std6ranges3__45__cpo9iter_swapE - _ZN34_INTERNAL_0d243428_4_k_cu_66c2ef184cuda3std3__45__cpo4rendE)
_ZN34_INTERNAL_0d243428_4_k_cu_66c2ef184cuda3std3__45__cpo4rendE:
	.zero		1
	.type		_ZN34_INTERNAL_0d243428_4_k_cu_66c2ef184cuda3std6ranges3__45__cpo9iter_swapE,@object
	.size		_ZN34_INTERNAL_0d243428_4_k_cu_66c2ef184cuda3std6ranges3__45__cpo9iter_swapE,(_ZN34_INTERNAL_0d243428_4_k_cu_66c2ef184cuda3std3__48unexpectE - _ZN34_INTERNAL_0d243428_4_k_cu_66c2ef184cuda3std6ranges3__45__cpo9iter_swapE)
_ZN34_INTERNAL_0d243428_4_k_cu_66c2ef184cuda3std6ranges3__45__cpo9iter_swapE:
	.zero		1
	.type		_ZN34_INTERNAL_0d243428_4_k_cu_66c2ef184cuda3std3__48unexpectE,@object
	.size		_ZN34_INTERNAL_0d243428_4_k_cu_66c2ef184cuda3std3__48unexpectE,(_ZN34_INTERNAL_0d243428_4_k_cu_66c2ef186thrust24THRUST_300001_SM_1000_NS8cuda_cub3parE - _ZN34_INTERNAL_0d243428_4_k_cu_66c2ef184cuda3std3__48unexpectE)
_ZN34_INTERNAL_0d243428_4_k_cu_66c2ef184cuda3std3__48unexpectE:
	.zero		1
	.type		_ZN34_INTERNAL_0d243428_4_k_cu_66c2ef186thrust24THRUST_300001_SM_1000_NS8cuda_cub3parE,@object
	.size		_ZN34_INTERNAL_0d243428_4_k_cu_66c2ef186thrust24THRUST_300001_SM_1000_NS8cuda_cub3parE,(.L_29 - _ZN34_INTERNAL_0d243428_4_k_cu_66c2ef186thrust24THRUST_300001_SM_1000_NS8cuda_cub3parE)
_ZN34_INTERNAL_0d243428_4_k_cu_66c2ef186thrust24THRUST_300001_SM_1000_NS8cuda_cub3parE:
	.zero		1
.L_29:


//--------------------- .nv.shared._ZN3cub18CUB_300001_SM_10006detail10radix_sort33DeviceRadixSortExclusiveSumKernelINS1_5radix10policy_hubIxxyE10Policy1000EyEEvPT0_ --------------------------
	.section	.nv.shared._ZN3cub18CUB_300001_SM_10006detail10radix_sort33DeviceRadixSortExclusiveSumKernelINS1_5radix10policy_hubIxxyE10Policy1000EyEEvPT0_,"aw",@nobits
	.sectionflags	@""
	.align	16
.nv.shared._ZN3cub18CUB_300001_SM_10006detail10radix_sort33DeviceRadixSortExclusiveSumKernelINS1_5radix10policy_hubIxxyE10Policy1000EyEEvPT0_:
	.zero		3360


//--------------------- .nv.shared._ZN3cub18CUB_300001_SM_10006detail10radix_sort30DeviceRadixSortHistogramKernelINS1_5radix10policy_hubIxxyE10Policy1000ELNS0_9SortOrderE0ExyNS1_21identity_decomposer_tEEEvPT2_PKT1_SA_iiT3_ --------------------------
	.section	.nv.shared._ZN3cub18CUB_300001_SM_10006detail10radix_sort30DeviceRadixSortHistogramKernelINS1_5radix10policy_hubIxxyE10Policy1000ELNS0_9SortOrderE0ExyNS1_21identity_decomposer_tEEEvPT2_PKT1_SA_iiT3_,"aw",@nobits
	.sectionflags	@""
	.align	4
.nv.shared._ZN3cub18CUB_300001_SM_10006detail10radix_sort30DeviceRadixSortHistogramKernelINS1_5radix10policy_hubIxxyE10Policy1000ELNS0_9SortOrderE0ExyNS1_21identity_decomposer_tEEEvPT2_PKT1_SA_iiT3_:
	.zero		9216


//--------------------- .nv.shared._ZN3cub18CUB_300001_SM_10006detail10radix_sort31DeviceRadixSortSingleTileKernelINS1_5radix10policy_hubIxxyE10Policy1000ELNS0_9SortOrderE0ExxyNS1_21identity_decomposer_tEEEvPKT1_PSA_PKT2_PSE_T3_iiT4_ --------------------------
	.section	.nv.shared._ZN3cub18CUB_300001_SM_10006detail10radix_sort31DeviceRadixSortSingleTileKernelINS1_5radix10policy_hubIxxyE10Policy1000ELNS0_9SortOrderE0ExxyNS1_21identity_decomposer_tEEEvPKT1_PSA_PKT2_PSE_T3_iiT4_,"aw",@nobits
	.sectionflags	@""
	.align	16
.nv.shared._ZN3cub18CUB_300001_SM_10006detail10radix_sort31DeviceRadixSortSingleTileKernelINS1_5radix10policy_hubIxxyE10Policy1000ELNS0_9SortOrderE0ExxyNS1_21identity_decomposer_tEEEvPKT1_PSA_PKT2_PSE_T3_iiT4_:
	.zero		34880


//--------------------- .nv.constant0._ZN3cub18CUB_300001_SM_10006detail10radix_sort29DeviceRadixSortOnesweepKernelINS1_5radix10policy_hubIxxyE10Policy1000ELNS0_9SortOrderE0ExxyiiNS1_21identity_decomposer_tEEEvPT5_SB_PT3_PKSC_PT1_PKSG_PT2_PKSK_T4_iiT6_ --------------------------
	.section	.nv.constant0._ZN3cub18CUB_300001_SM_10006detail10radix_sort29DeviceRadixSortOnesweepKernelINS1_5radix10policy_hubIxxyE10Policy1000ELNS0_9SortOrderE0ExxyiiNS1_21identity_decomposer_tEEEvPT5_SB_PT3_PKSC_PT1_PKSG_PT2_PKSK_T4_iiT6_,"a",@progbits
	.sectionflags	@""
	.align	4
.nv.constant0._ZN3cub18CUB_300001_SM_10006detail10radix_sort29DeviceRadixSortOnesweepKernelINS1_5radix10policy_hubIxxyE10Policy1000ELNS0_9SortOrderE0ExxyiiNS1_21identity_decomposer_tEEEvPT5_SB_PT3_PKSC_PT1_PKSG_PT2_PKSK_T4_iiT6_:
	.zero		973


//--------------------- .nv.constant0._ZN3cub18CUB_300001_SM_10006detail10radix_sort33DeviceRadixSortExclusiveSumKernelINS1_5radix10policy_hubIxxyE10Policy1000EyEEvPT0_ --------------------------
	.section	.nv.constant0._ZN3cub18CUB_300001_SM_10006detail10radix_sort33DeviceRadixSortExclusiveSumKernelINS1_5radix10policy_hubIxxyE10Policy1000EyEEvPT0_,"a",@progbits
	.sectionflags	@""
	.align	4
.nv.constant0._ZN3cub18CUB_300001_SM_10006detail10radix_sort33DeviceRadixSortExclusiveSumKernelINS1_5radix10policy_hubIxxyE10Policy1000EyEEvPT0_:
	.zero		904


//--------------------- .nv.constant0._ZN3cub18CUB_300001_SM_10006detail10radix_sort30DeviceRadixSortHistogramKernelINS1_5radix10policy_hubIxxyE10Policy1000ELNS0_9SortOrderE0ExyNS1_21identity_decomposer_tEEEvPT2_PKT1_SA_iiT3_ --------------------------
	.section	.nv.constant0._ZN3cub18CUB_300001_SM_10006detail10radix_sort30DeviceRadixSortHistogramKernelINS1_5radix10policy_hubIxxyE10Policy1000ELNS0_9SortOrderE0ExyNS1_21identity_decomposer_tEEEvPT2_PKT1_SA_iiT3_,"a",@progbits
	.sectionflags	@""
	.align	4
.nv.constant0._ZN3cub18CUB_300001_SM_10006detail10radix_sort30DeviceRadixSortHistogramKernelINS1_5radix10policy_hubIxxyE10Policy1000ELNS0_9SortOrderE0ExyNS1_21identity_decomposer_tEEEvPT2_PKT1_SA_iiT3_:
	.zero		929


//--------------------- .nv.constant0._ZN3cub18CUB_300001_SM_10006detail10radix_sort31DeviceRadixSortSingleTileKernelINS1_5radix10policy_hubIxxyE10Policy1000ELNS0_9SortOrderE0ExxyNS1_21identity_decomposer_tEEEvPKT1_PSA_PKT2_PSE_T3_iiT4_ --------------------------
	.section	.nv.constant0._ZN3cub18CUB_300001_SM_10006detail10radix_sort31DeviceRadixSortSingleTileKernelINS1_5radix10policy_hubIxxyE10Policy1000ELNS0_9SortOrderE0ExxyNS1_21identity_decomposer_tEEEvPKT1_PSA_PKT2_PSE_T3_iiT4_,"a",@progbits
	.sectionflags	@""
	.align	4
.nv.constant0._ZN3cub18CUB_300001_SM_10006detail10radix_sort31DeviceRadixSortSingleTileKernelINS1_5radix10policy_hubIxxyE10Policy1000ELNS0_9SortOrderE0ExxyNS1_21identity_decomposer_tEEEvPKT1_PSA_PKT2_PSE_T3_iiT4_:
	.zero		945


//--------------------- .nv.constant0._ZN3cub18CUB_300001_SM_10006detail11EmptyKernelIvEEvv --------------------------
	.section	.nv.constant0._ZN3cub18CUB_300001_SM_10006detail11EmptyKernelIvEEvv,"a",@progbits
	.sectionflags	@""
	.align	4
.nv.constant0._ZN3cub18CUB_300001_SM_10006detail11EmptyKernelIvEEvv:
	.zero		896


//--------------------- .nv.constant0._Z12print_arraysPxS_S_ --------------------------
	.section	.nv.constant0._Z12print_arraysPxS_S_,"a",@progbits
	.sectionflags	@""
	.align	4
.nv.constant0._Z12print_arraysPxS_S_:
	.zero		920


//--------------------- .nv.constant0._Z18calculateFunction2PxS_S_S_S_S_S_S_S_S_ --------------------------
	.section	.nv.constant0._Z18calculateFunction2PxS_S_S_S_S_S_S_S_S_,"a",@progbits
	.sectionflags	@""
	.align	4
.nv.constant0._Z18calculateFunction2PxS_S_S_S_S_S_S_S_S_:
	.zero		976


//--------------------- .nv.constant0._Z18calculateFunction1PxS_S_S_S_S_S_ --------------------------
	.section	.nv.constant0._Z18calculateFunction1PxS_S_S_S_S_S_,"a",@progbits
	.sectionflags	@""
	.align	4
.nv.constant0._Z18calculateFunction1PxS_S_S_S_S_S_:
	.zero		952


//--------------------- SYMBOLS --------------------------

	.type		.nv.reservedSmem.offset0,@object
	.size		.nv.reservedSmem.offset0,0x4
	.type		.nv.reservedSmem.cap,@object
	.size		.nv.reservedSmem.cap,0x4
	.type		vprintf,@function
